// auto-generated by cutlass_sweep.gemm — config: {"arch": "sm_100", "cluster_m": 4, "cluster_n": 2, "dtype": "tf32", "dtype_b": "tf32", "layout": "nt", "stages": 0, "tile_k": 128, "tile_m": 128, "tile_n": 256}
#include "cutlass/cutlass.h"
#include "cutlass/gemm/collective/collective_builder.hpp"
#include "cutlass/gemm/device/gemm_universal_adapter.h"
#include "cutlass/gemm/kernel/gemm_universal.hpp"
#include "cutlass/epilogue/collective/collective_builder.hpp"

using ElemA = cutlass::tfloat32_t;
using ElemB = cutlass::tfloat32_t;
using ElemCD = cutlass::tfloat32_t;
using Acc  = float;
using TileShape    = cute::Shape<cute::_128, cute::_256, cute::_128>;
using ClusterShape = cute::Shape<cute::_4, cute::_2, cute::_1>;

using CollectiveEpilogue = typename cutlass::epilogue::collective::CollectiveBuilder<
    cutlass::arch::Sm100, cutlass::arch::OpClassTensorOp,
    TileShape, ClusterShape,
    cutlass::epilogue::collective::EpilogueTileAuto,
    Acc, Acc,
    ElemCD, cutlass::layout::RowMajor, 128 / cutlass::sizeof_bits<ElemCD>::value,
    ElemCD, cutlass::layout::RowMajor, 128 / cutlass::sizeof_bits<ElemCD>::value,
    cutlass::epilogue::collective::EpilogueScheduleAuto
  >::CollectiveOp;

using CollectiveMainloop = typename cutlass::gemm::collective::CollectiveBuilder<
    cutlass::arch::Sm100, cutlass::arch::OpClassTensorOp,
    ElemA, cutlass::layout::RowMajor, 128 / cutlass::sizeof_bits<ElemA>::value,
    ElemB, cutlass::layout::ColumnMajor, 128 / cutlass::sizeof_bits<ElemB>::value,
    Acc,
    TileShape, ClusterShape,
    cutlass::gemm::collective::StageCountAutoCarveout<static_cast<int>(sizeof(typename CollectiveEpilogue::SharedStorage))>,
    cutlass::gemm::collective::KernelScheduleAuto
  >::CollectiveOp;

using GemmKernel = cutlass::gemm::kernel::GemmUniversal<
    cute::Shape<int,int,int,int>,
    CollectiveMainloop,
    CollectiveEpilogue
>;
using Gemm = cutlass::gemm::device::GemmUniversalAdapter<GemmKernel>;

// Force the device kernel symbol into the cubin without needing a host main.
auto* _anchor = &cutlass::device_kernel<GemmKernel>;


// ===== COMPILED SASS (sm_100a) =====

	.target	sm_100a

	.elftype	@"ET_EXEC"


//--------------------- .note.nv.tkinfo           --------------------------
	.section	.note.nv.tkinfo,"",@"SHT_NOTE"
	.sectionflags	@"SHF_NOTE_NV_TKINFO"
	.tkinfo
        /*0018*/ 	.word	0x00000002
        /*0030*/ 	.string	""
        /*0030*/ 	.string	"ptxas"
        /*0030*/ 	.string	"Cuda compilation tools, release 13.0, V13.0.88"
        /*0030*/ 	.string	"Build cuda_13.0.r13.0/compiler.36424714_0"
        /*0030*/ 	.string	"-arch sm_100a -m 64 "



//--------------------- .note.nv.cuinfo           --------------------------
	.section	.note.nv.cuinfo,"",@"SHT_NOTE"
	.sectionflags	@"SHF_NOTE_NV_CUINFO"
        /*0018*/ 	.short	0x0002
        /*001a*/ 	.short	0x0064
        /*001c*/ 	.short	0x0082
	.zero		2


//--------------------- .nv.info                  --------------------------
	.section	.nv.info,"",@"SHT_CUDA_INFO"
	.align	4


	//----- nvinfo : EIATTR_REGCOUNT
	.align		4
        /*0000*/ 	.byte	0x04, 0x2f
        /*0002*/ 	.short	(.L_19 - .L_18)
	.align		4
.L_18:
        /*0004*/ 	.word	index@(_ZN7cutlass13device_kernelINS_4gemm6kernel13GemmUniversalIN4cute5tupleIJiiiiEEENS1_10collective13CollectiveMmaINS1_35MainloopSm100TmaUmmaWarpSpecializedILi2ELi2ELi4ENS5_IJNS4_1CILi4EEENSA_ILi2EEENSA_ILi1EEEEEEEENS5_IJNSA_ILi128EEENSA_ILi256EEESG_EEENS_10tfloat32_tENS5_IJlSD_lEEESJ_SK_NS4_8TiledMMAINS4_8MMA_AtomIJNS4_23SM100_MMA_TF32_2x1SM_SSISJ_SJ_fLi128ELi256ELNS4_4UMMA5MajorE0ELSP_0ELNSO_7ScaleInE0ELSQ_0EEEEEENS4_6LayoutINS5_IJSD_SD_SD_EEENS5_IJNSA_ILi0EEESV_SV_EEEEENS5_IJNS4_10UnderscoreESY_SY_EEEEENS4_28SM100_TMA_2SM_LOAD_MULTICASTENS4_14ComposedLayoutINS4_7SwizzleILi3ELi4ELi3EEENS4_18smem_ptr_flag_bitsILi32EEENST_INS5_IJNSA_ILi8EEENSA_ILi32EEEEEENS5_IJS18_SD_EEEEEEEvNS4_8identityES11_S1C_vS1D_EENS_8epilogue10collective18CollectiveEpilogueINS1F_23Sm100TmaWarpSpecializedILi4ELi2ELi16ELb1ELb0EEEJNS5_IJNSA_ILi64EEESH_SG_EEENS5_IJNST_IS1K_SD_EENST_INS5_IJNSA_ILi16EEESC_EEENS5_IJSD_SG_EEEEEEEESJ_SK_SJ_SK_NS1F_6fusion15FusionCallbacksIS1J_NS1S_17LinearCombinationISJ_fSJ_fLNS_15FloatRoundStyleE2EEES1L_S1R_JEEENS4_5SM1004TMEM4LOAD26SM100_TMEM_LOAD_32dp32b16xENS4_13SM90_TMA_LOADENS12_INS13_ILi2ELi4ELi3EEES16_NST_INS5_IJS17_S1N_EEENS5_IJS1N_SD_EEEEEEENS4_39AutoVectorizingCopyWithAssumedAlignmentILi128EEENS4_14SM90_TMA_STOREES27_S29_S29_EEEvvEEEEvNT_6ParamsE)
        /*0008*/ 	.word	0x0000004f


	//----- nvinfo : EIATTR_FRAME_SIZE
	.align		4
.L_19:
        /*000c*/ 	.byte	0x04, 0x11
        /*000e*/ 	.short	(.L_21 - .L_20)
	.align		4
.L_20:
        /*0010*/ 	.word	index@($__internal_2_$__cuda_sm10x_tcgen05_guardrail_trap_unallocated_columns_being_dealloced)
        /*0014*/ 	.word	0x00000000


	//----- nvinfo : EIATTR_FRAME_SIZE
	.align		4
.L_21:
        /*0018*/ 	.byte	0x04, 0x11
        /*001a*/ 	.short	(.L_23 - .L_22)
	.align		4
.L_22:
        /*001c*/ 	.word	index@($__internal_1_$__cuda_sm10x_tcgen05_guardrail_trap_phase_invalid_during_alloc)
        /*0020*/ 	.word	0x00000000


	//----- nvinfo : EIATTR_FRAME_SIZE
	.align		4
.L_23:
        /*0024*/ 	.byte	0x04, 0x11
        /*0026*/ 	.short	(.L_25 - .L_24)
	.align		4
.L_24:
        /*0028*/ 	.word	index@($__internal_0_$__cuda_sm10x_tcgen05_guardrail_trap_col_being_dealloced_not_returned_by_alloc)
        /*002c*/ 	.word	0x00000000


	//----- nvinfo : EIATTR_FRAME_SIZE
	.align		4
.L_25:
        /*0030*/ 	.byte	0x04, 0x11
        /*0032*/ 	.short	(.L_27 - .L_26)
	.align		4
.L_26:
        /*0034*/ 	.word	index@(_ZN7cutlass13device_kernelINS_4gemm6kernel13GemmUniversalIN4cute5tupleIJiiiiEEENS1_10collective13CollectiveMmaINS1_35MainloopSm100TmaUmmaWarpSpecializedILi2ELi2ELi4ENS5_IJNS4_1CILi4EEENSA_ILi2EEENSA_ILi1EEEEEEEENS5_IJNSA_ILi128EEENSA_ILi256EEESG_EEENS_10tfloat32_tENS5_IJlSD_lEEESJ_SK_NS4_8TiledMMAINS4_8MMA_AtomIJNS4_23SM100_MMA_TF32_2x1SM_SSISJ_SJ_fLi128ELi256ELNS4_4UMMA5MajorE0ELSP_0ELNSO_7ScaleInE0ELSQ_0EEEEEENS4_6LayoutINS5_IJSD_SD_SD_EEENS5_IJNSA_ILi0EEESV_SV_EEEEENS5_IJNS4_10UnderscoreESY_SY_EEEEENS4_28SM100_TMA_2SM_LOAD_MULTICASTENS4_14ComposedLayoutINS4_7SwizzleILi3ELi4ELi3EEENS4_18smem_ptr_flag_bitsILi32EEENST_INS5_IJNSA_ILi8EEENSA_ILi32EEEEEENS5_IJS18_SD_EEEEEEEvNS4_8identityES11_S1C_vS1D_EENS_8epilogue10collective18CollectiveEpilogueINS1F_23Sm100TmaWarpSpecializedILi4ELi2ELi16ELb1ELb0EEEJNS5_IJNSA_ILi64EEESH_SG_EEENS5_IJNST_IS1K_SD_EENST_INS5_IJNSA_ILi16EEESC_EEENS5_IJSD_SG_EEEEEEEESJ_SK_SJ_SK_NS1F_6fusion15FusionCallbacksIS1J_NS1S_17LinearCombinationISJ_fSJ_fLNS_15FloatRoundStyleE2EEES1L_S1R_JEEENS4_5SM1004TMEM4LOAD26SM100_TMEM_LOAD_32dp32b16xENS4_13SM90_TMA_LOADENS12_INS13_ILi2ELi4ELi3EEES16_NST_INS5_IJS17_S1N_EEENS5_IJS1N_SD_EEEEEEENS4_39AutoVectorizingCopyWithAssumedAlignmentILi128EEENS4_14SM90_TMA_STOREES27_S29_S29_EEEvvEEEEvNT_6ParamsE)
        /*0038*/ 	.word	0x00000000


	//----- nvinfo : EIATTR_MIN_STACK_SIZE
	.align		4
.L_27:
        /*003c*/ 	.byte	0x04, 0x12
        /*003e*/ 	.short	(.L_29 - .L_28)
	.align		4
.L_28:
        /*0040*/ 	.word	index@(_ZN7cutlass13device_kernelINS_4gemm6kernel13GemmUniversalIN4cute5tupleIJiiiiEEENS1_10collective13CollectiveMmaINS1_35MainloopSm100TmaUmmaWarpSpecializedILi2ELi2ELi4ENS5_IJNS4_1CILi4EEENSA_ILi2EEENSA_ILi1EEEEEEEENS5_IJNSA_ILi128EEENSA_ILi256EEESG_EEENS_10tfloat32_tENS5_IJlSD_lEEESJ_SK_NS4_8TiledMMAINS4_8MMA_AtomIJNS4_23SM100_MMA_TF32_2x1SM_SSISJ_SJ_fLi128ELi256ELNS4_4UMMA5MajorE0ELSP_0ELNSO_7ScaleInE0ELSQ_0EEEEEENS4_6LayoutINS5_IJSD_SD_SD_EEENS5_IJNSA_ILi0EEESV_SV_EEEEENS5_IJNS4_10UnderscoreESY_SY_EEEEENS4_28SM100_TMA_2SM_LOAD_MULTICASTENS4_14ComposedLayoutINS4_7SwizzleILi3ELi4ELi3EEENS4_18smem_ptr_flag_bitsILi32EEENST_INS5_IJNSA_ILi8EEENSA_ILi32EEEEEENS5_IJS18_SD_EEEEEEEvNS4_8identityES11_S1C_vS1D_EENS_8epilogue10collective18CollectiveEpilogueINS1F_23Sm100TmaWarpSpecializedILi4ELi2ELi16ELb1ELb0EEEJNS5_IJNSA_ILi64EEESH_SG_EEENS5_IJNST_IS1K_SD_EENST_INS5_IJNSA_ILi16EEESC_EEENS5_IJSD_SG_EEEEEEEESJ_SK_SJ_SK_NS1F_6fusion15FusionCallbacksIS1J_NS1S_17LinearCombinationISJ_fSJ_fLNS_15FloatRoundStyleE2EEES1L_S1R_JEEENS4_5SM1004TMEM4LOAD26SM100_TMEM_LOAD_32dp32b16xENS4_13SM90_TMA_LOADENS12_INS13_ILi2ELi4ELi3EEES16_NST_INS5_IJS17_S1N_EEENS5_IJS1N_SD_EEEEEEENS4_39AutoVectorizingCopyWithAssumedAlignmentILi128EEENS4_14SM90_TMA_STOREES27_S29_S29_EEEvvEEEEvNT_6ParamsE)
        /*0044*/ 	.word	0x00000000
.L_29:


//--------------------- .nv.compat                --------------------------
	.section	.nv.compat,"",@"SHT_CUDA_COMPAT_INFO"
	.align	4
        /*0000*/ 	.byte	0x02, 0x09, 0x01, 0x00, 0x02, 0x02, 0x02, 0x00, 0x02, 0x05, 0x05, 0x00, 0x03, 0x07, 0x01, 0x01
        /*0010*/ 	.byte	0x02, 0x03, 0x01, 0x00, 0x02, 0x06, 0x01, 0x00, 0x04, 0x0b, 0x08, 0x00, 0x09, 0x00, 0x00, 0x00
        /*0020*/ 	.byte	0x00, 0x00, 0x00, 0x00


//--------------------- .nv.info._ZN7cutlass13device_kernelINS_4gemm6kernel13GemmUniversalIN4cute5tupleIJiiiiEEENS1_10collective13CollectiveMmaINS1_35MainloopSm100TmaUmmaWarpSpecializedILi2ELi2ELi4ENS5_IJNS4_1CILi4EEENSA_ILi2EEENSA_ILi1EEEEEEEENS5_IJNSA_ILi128EEENSA_ILi256EEESG_EEENS_10tfloat32_tENS5_IJlSD_lEEESJ_SK_NS4_8TiledMMAINS4_8MMA_AtomIJNS4_23SM100_MMA_TF32_2x1SM_SSISJ_SJ_fLi128ELi256ELNS4_4UMMA5MajorE0ELSP_0ELNSO_7ScaleInE0ELSQ_0EEEEEENS4_6LayoutINS5_IJSD_SD_SD_EEENS5_IJNSA_ILi0EEESV_SV_EEEEENS5_IJNS4_10UnderscoreESY_SY_EEEEENS4_28SM100_TMA_2SM_LOAD_MULTICASTENS4_14ComposedLayoutINS4_7SwizzleILi3ELi4ELi3EEENS4_18smem_ptr_flag_bitsILi32EEENST_INS5_IJNSA_ILi8EEENSA_ILi32EEEEEENS5_IJS18_SD_EEEEEEEvNS4_8identityES11_S1C_vS1D_EENS_8epilogue10collective18CollectiveEpilogueINS1F_23Sm100TmaWarpSpecializedILi4ELi2ELi16ELb1ELb0EEEJNS5_IJNSA_ILi64EEESH_SG_EEENS5_IJNST_IS1K_SD_EENST_INS5_IJNSA_ILi16EEESC_EEENS5_IJSD_SG_EEEEEEEESJ_SK_SJ_SK_NS1F_6fusion15FusionCallbacksIS1J_NS1S_17LinearCombinationISJ_fSJ_fLNS_15FloatRoundStyleE2EEES1L_S1R_JEEENS4_5SM1004TMEM4LOAD26SM100_TMEM_LOAD_32dp32b16xENS4_13SM90_TMA_LOADENS12_INS13_ILi2ELi4ELi3EEES16_NST_INS5_IJS17_S1N_EEENS5_IJS1N_SD_EEEEEEENS4_39AutoVectorizingCopyWithAssumedAlignmentILi128EEENS4_14SM90_TMA_STOREES27_S29_S29_EEEvvEEEEvNT_6ParamsE --------------------------
	.section	.nv.info._ZN7cutlass13device_kernelINS_4gemm6kernel13GemmUniversalIN4cute5tupleIJiiiiEEENS1_10collective13CollectiveMmaINS1_35MainloopSm100TmaUmmaWarpSpecializedILi2ELi2ELi4ENS5_IJNS4_1CILi4EEENSA_ILi2EEENSA_ILi1EEEEEEEENS5_IJNSA_ILi128EEENSA_ILi256EEESG_EEENS_10tfloat32_tENS5_IJlSD_lEEESJ_SK_NS4_8TiledMMAINS4_8MMA_AtomIJNS4_23SM100_MMA_TF32_2x1SM_SSISJ_SJ_fLi128ELi256ELNS4_4UMMA5MajorE0ELSP_0ELNSO_7ScaleInE0ELSQ_0EEEEEENS4_6LayoutINS5_IJSD_SD_SD_EEENS5_IJNSA_ILi0EEESV_SV_EEEEENS5_IJNS4_10UnderscoreESY_SY_EEEEENS4_28SM100_TMA_2SM_LOAD_MULTICASTENS4_14ComposedLayoutINS4_7SwizzleILi3ELi4ELi3EEENS4_18smem_ptr_flag_bitsILi32EEENST_INS5_IJNSA_ILi8EEENSA_ILi32EEEEEENS5_IJS18_SD_EEEEEEEvNS4_8identityES11_S1C_vS1D_EENS_8epilogue10collective18CollectiveEpilogueINS1F_23Sm100TmaWarpSpecializedILi4ELi2ELi16ELb1ELb0EEEJNS5_IJNSA_ILi64EEESH_SG_EEENS5_IJNST_IS1K_SD_EENST_INS5_IJNSA_ILi16EEESC_EEENS5_IJSD_SG_EEEEEEEESJ_SK_SJ_SK_NS1F_6fusion15FusionCallbacksIS1J_NS1S_17LinearCombinationISJ_fSJ_fLNS_15FloatRoundStyleE2EEES1L_S1R_JEEENS4_5SM1004TMEM4LOAD26SM100_TMEM_LOAD_32dp32b16xENS4_13SM90_TMA_LOADENS12_INS13_ILi2ELi4ELi3EEES16_NST_INS5_IJS17_S1N_EEENS5_IJS1N_SD_EEEEEEENS4_39AutoVectorizingCopyWithAssumedAlignmentILi128EEENS4_14SM90_TMA_STOREES27_S29_S29_EEEvvEEEEvNT_6ParamsE,"",@"SHT_CUDA_INFO"
	.sectionflags	@""
	.align	4


	//----- nvinfo : EIATTR_CUDA_API_VERSION
	.align		4
        /*0000*/ 	.byte	0x04, 0x37
        /*0002*/ 	.short	(.L_31 - .L_30)
.L_30:
        /*0004*/ 	.word	0x00000082


	//----- nvinfo : EIATTR_KPARAM_INFO
	.align		4
.L_31:
        /*0008*/ 	.byte	0x04, 0x17
        /*000a*/ 	.short	(.L_33 - .L_32)
.L_32:
        /*000c*/ 	.word	0x00000000
        /*0010*/ 	.short	0x0000
        /*0012*/ 	.short	0x0000
        /*0014*/ 	.byte	0x00, 0xf0, 0x01, 0x20


	//----- nvinfo : EIATTR_AT_ENTRY_FRAGMENTS
	.align		4
.L_33:
        /*0018*/ 	.byte	0x04, 0x4f
        /*001a*/ 	.short	(.L_35 - .L_34)


	//   ....[0]....
.L_34:
        /*001c*/ 	.word	0x00000007


	//----- nvinfo : EIATTR_RESERVED_SMEM_USED
	.align		4
.L_35:
        /*0020*/ 	.byte	0x01, 0x41
	.zero		2


	//----- nvinfo : EIATTR_SPARSE_MMA_MASK
	.align		4
        /*0024*/ 	.byte	0x03, 0x50
        /*0026*/ 	.short	0x0000


	//----- nvinfo : EIATTR_TCGEN05_2CTA_USED
	.align		4
        /*0028*/ 	.byte	0x01, 0x52
	.zero		2


	//----- nvinfo : EIATTR_MAXREG_COUNT
	.align		4
        /*002c*/ 	.byte	0x03, 0x1b
        /*002e*/ 	.short	0x00ff


	//----- nvinfo : EIATTR_NUM_BARRIERS
	.align		4
        /*0030*/ 	.byte	0x02, 0x4c
        /*0032*/ 	.byte	0x07
	.zero		1


	//----- nvinfo : EIATTR_EXTERNS
	.align		4
        /*0034*/ 	.byte	0x04, 0x0f
        /*0036*/ 	.short	(.L_37 - .L_36)


	//   ....[0]....
	.align		4
.L_36:
        /*0038*/ 	.word	index@(__assertfail)


	//----- nvinfo : EIATTR_MERCURY_ISA_VERSION
	.align		4
.L_37:
        /*003c*/ 	.byte	0x03, 0x5f
        /*003e*/ 	.short	0x0101


	//----- nvinfo : EIATTR_INT_WARP_WIDE_INSTR_OFFSETS
	.align		4
        /*0040*/ 	.byte	0x04, 0x31
        /*0042*/ 	.short	(.L_39 - .L_38)


	//   ....[0]....
.L_38:
        /*0044*/ 	.word	0x00000dd0


	//   ....[1]....
        /*0048*/ 	.word	0x00000e80


	//   ....[2]....
        /*004c*/ 	.word	0x00004f30


	//   ....[3]....
        /*0050*/ 	.word	0x00004f60


	//   ....[4]....
        /*0054*/ 	.word	0x00004f80


	//   ....[5]....
        /*0058*/ 	.word	0x00005ac0


	//   ....[6]....
        /*005c*/ 	.word	0x00005b60


	//   ....[7]....
        /*0060*/ 	.word	0x00005c20


	//   ....[8]....
        /*0064*/ 	.word	0x00005c90


	//   ....[9]....
        /*0068*/ 	.word	0x00005d50


	//   ....[10]....
        /*006c*/ 	.word	0x00005e10


	//   ....[11]....
        /*0070*/ 	.word	0x00005e80


	//   ....[12]....
        /*0074*/ 	.word	0x00005fa0


	//   ....[13]....
        /*0078*/ 	.word	0x00006000


	//   ....[14]....
        /*007c*/ 	.word	0x00006070


	//   ....[15]....
        /*0080*/ 	.word	0x00006190


	//   ....[16]....
        /*0084*/ 	.word	0x00006200


	//   ....[17]....
        /*0088*/ 	.word	0x00006270


	//   ....[18]....
        /*008c*/ 	.word	0x00006330


	//   ....[19]....
        /*0090*/ 	.word	0x000063e0


	//   ....[20]....
        /*0094*/ 	.word	0x00006450


	//   ....[21]....
        /*0098*/ 	.word	0x00006510


	//   ....[22]....
        /*009c*/ 	.word	0x000065c0


	//   ....[23]....
        /*00a0*/ 	.word	0x00006630


	//   ....[24]....
        /*00a4*/ 	.word	0x000066f0


	//   ....[25]....
        /*00a8*/ 	.word	0x00006790


	//   ....[26]....
        /*00ac*/ 	.word	0x00006820


	//   ....[27]....
        /*00b0*/ 	.word	0x000068f0


	//   ....[28]....
        /*00b4*/ 	.word	0x000069f0


	//----- nvinfo : EIATTR_COOP_GROUP_MASK_REGIDS
	.align		4
.L_39:
        /*00b8*/ 	.byte	0x04, 0x29
        /*00ba*/ 	.short	(.L_41 - .L_40)


	//   ....[0]....
.L_40:
        /*00bc*/ 	.word	0xffffffff


	//   ....[1]....
        /*00c0*/ 	.word	0xffffffff


	//   ....[2]....
        /*00c4*/ 	.word	0xffffffff


	//   ....[3]....
        /*00c8*/ 	.word	0xffffffff


	//   ....[4]....
        /*00cc*/ 	.word	0xffffffff


	//   ....[5]....
        /*00d0*/ 	.word	0xffffffff


	//   ....[6]....
        /*00d4*/ 	.word	0xffffffff


	//   ....[7]....
        /*00d8*/ 	.word	0xffffffff


	//   ....[8]....
        /*00dc*/ 	.word	0xffffffff


	//   ....[9]....
        /*00e0*/ 	.word	0xffffffff


	//   ....[10]....
        /*00e4*/ 	.word	0xffffffff


	//   ....[11]....
        /*00e8*/ 	.word	0xffffffff


	//   ....[12]....
        /*00ec*/ 	.word	0xffffffff


	//   ....[13]....
        /*00f0*/ 	.word	0xffffffff


	//----- nvinfo : EIATTR_COOP_GROUP_INSTR_OFFSETS
	.align		4
.L_41:
        /*00f4*/ 	.byte	0x04, 0x28
        /*00f6*/ 	.short	(.L_43 - .L_42)


	//   ....[0]....
.L_42:
        /*00f8*/ 	.word	0x000000d0


	//   ....[1]....
        /*00fc*/ 	.word	0x00000540


	//   ....[2]....
        /*0100*/ 	.word	0x000006e0


	//   ....[3]....
        /*0104*/ 	.word	0x00000880


	//   ....[4]....
        /*0108*/ 	.word	0x00000980


	//   ....[5]....
        /*010c*/ 	.word	0x00000af0


	//   ....[6]....
        /*0110*/ 	.word	0x00000c90


	//   ....[7]....
        /*0114*/ 	.word	0x00000ef0


	//   ....[8]....
        /*0118*/ 	.word	0x00002960


	//   ....[9]....
        /*011c*/ 	.word	0x00003740


	//   ....[10]....
        /*0120*/ 	.word	0x00003c50


	//   ....[11]....
        /*0124*/ 	.word	0x00003f00


	//   ....[12]....
        /*0128*/ 	.word	0x00004e20


	//   ....[13]....
        /*012c*/ 	.word	0x00005040


	//----- nvinfo : EIATTR_VRC_CTA_INIT_COUNT
	.align		4
.L_43:
        /*0130*/ 	.byte	0x02, 0x4a
        /*0132*/ 	.byte	0x80
	.zero		1


	//----- nvinfo : EIATTR_SYSCALL_OFFSETS
	.align		4
        /*0134*/ 	.byte	0x04, 0x46
        /*0136*/ 	.short	(.L_45 - .L_44)


	//   ....[0]....
.L_44:
        /*0138*/ 	.word	0x000075c0


	//   ....[1]....
        /*013c*/ 	.word	0x000076b0


	//   ....[2]....
        /*0140*/ 	.word	0x00007e00


	//   ....[3]....
        /*0144*/ 	.word	0x000087d0


	//   ....[4]....
        /*0148*/ 	.word	0x00009180


	//   ....[5]....
        /*014c*/ 	.word	0x00009b80


	//   ....[6]....
        /*0150*/ 	.word	0x0000a580


	//   ....[7]....
        /*0154*/ 	.word	0x0000afa0


	//   ....[8]....
        /*0158*/ 	.word	0x0000b9a0


	//   ....[9]....
        /*015c*/ 	.word	0x0000c350


	//----- nvinfo : EIATTR_MBARRIER_INSTR_OFFSETS
	.align		4
.L_45:
        /*0160*/ 	.byte	0x04, 0x39
        /*0162*/ 	.short	(.L_47 - .L_46)


	//   ....[0]....
.L_46:
        /*0164*/ 	.word	0x00000690
        /*0168*/ 	.word	0x000000ff
        /*016c*/ 	.word	0x00000000
        /*0170*/ 	.short	0x0100
        /*0172*/ 	.byte	0x04
	.zero		1


	//   ....[1]....
        /*0174*/ 	.word	0x000006a0
        /*0178*/ 	.word	0x000000ff
        /*017c*/ 	.word	0x00000010
        /*0180*/ 	.short	0x0100
        /*0182*/ 	.byte	0x04
	.zero		1


	//   ....[2]....
        /*0184*/ 	.word	0x000006b0
        /*0188*/ 	.word	0x000000ff
        /*018c*/ 	.word	0x00000008
        /*0190*/ 	.short	0x0100
        /*0192*/ 	.byte	0x04
	.zero		1


	//   ....[3]....
        /*0194*/ 	.word	0x000006c0
        /*0198*/ 	.word	0x000000ff
        /*019c*/ 	.word	0x00000018
        /*01a0*/ 	.short	0x0100
        /*01a2*/ 	.byte	0x04
	.zero		1


	//   ....[4]....
        /*01a4*/ 	.word	0x000007f0
        /*01a8*/ 	.word	0x000000ff
        /*01ac*/ 	.word	0x00000020
        /*01b0*/ 	.short	0x0100
        /*01b2*/ 	.byte	0x04
	.zero		1


	//   ....[5]....
        /*01b4*/ 	.word	0x00000800
        /*01b8*/ 	.word	0x000000ff
        /*01bc*/ 	.word	0x00000040
        /*01c0*/ 	.short	0x0100
        /*01c2*/ 	.byte	0x04
	.zero		1


	//   ....[6]....
        /*01c4*/ 	.word	0x00000810
        /*01c8*/ 	.word	0x000000ff
        /*01cc*/ 	.word	0x00000028
        /*01d0*/ 	.short	0x0100
        /*01d2*/ 	.byte	0x04
	.zero		1


	//   ....[7]....
        /*01d4*/ 	.word	0x00000820
        /*01d8*/ 	.word	0x000000ff
        /*01dc*/ 	.word	0x00000048
        /*01e0*/ 	.short	0x0100
        /*01e2*/ 	.byte	0x04
	.zero		1


	//   ....[8]....
        /*01e4*/ 	.word	0x00000830
        /*01e8*/ 	.word	0x000000ff
        /*01ec*/ 	.word	0x00000030
        /*01f0*/ 	.short	0x0100
        /*01f2*/ 	.byte	0x04
	.zero		1


	//   ....[9]....
        /*01f4*/ 	.word	0x00000840
        /*01f8*/ 	.word	0x000000ff
        /*01fc*/ 	.word	0x00000050
        /*0200*/ 	.short	0x0100
        /*0202*/ 	.byte	0x04
	.zero		1


	//   ....[10]....
        /*0204*/ 	.word	0x00000850
        /*0208*/ 	.word	0x000000ff
        /*020c*/ 	.word	0x00000038
        /*0210*/ 	.short	0x0100
        /*0212*/ 	.byte	0x04
	.zero		1


	//   ....[11]....
        /*0214*/ 	.word	0x00000860
        /*0218*/ 	.word	0x000000ff
        /*021c*/ 	.word	0x00000058
        /*0220*/ 	.short	0x0100
        /*0222*/ 	.byte	0x04
	.zero		1


	//   ....[12]....
        /*0224*/ 	.word	0x00000950
        /*0228*/ 	.word	0x000000ff
        /*022c*/ 	.word	0x00000060
        /*0230*/ 	.short	0x0100
        /*0232*/ 	.byte	0x06
	.zero		1


	//   ....[13]....
        /*0234*/ 	.word	0x00000960
        /*0238*/ 	.word	0x000000ff
        /*023c*/ 	.word	0x00000068
        /*0240*/ 	.short	0x0100
        /*0242*/ 	.byte	0x06
	.zero		1


	//   ....[14]....
        /*0244*/ 	.word	0x00000aa0
        /*0248*/ 	.word	0x000000ff
        /*024c*/ 	.word	0x00000070
        /*0250*/ 	.short	0x0100
        /*0252*/ 	.byte	0x06
	.zero		1


	//   ....[15]....
        /*0254*/ 	.word	0x00000ab0
        /*0258*/ 	.word	0x000000ff
        /*025c*/ 	.word	0x00000080
        /*0260*/ 	.short	0x0100
        /*0262*/ 	.byte	0x06
	.zero		1


	//   ....[16]....
        /*0264*/ 	.word	0x00000ac0
        /*0268*/ 	.word	0x000000ff
        /*026c*/ 	.word	0x00000078
        /*0270*/ 	.short	0x0100
        /*0272*/ 	.byte	0x06
	.zero		1


	//   ....[17]....
        /*0274*/ 	.word	0x00000ad0
        /*0278*/ 	.word	0x000000ff
        /*027c*/ 	.word	0x00000088
        /*0280*/ 	.short	0x0100
        /*0282*/ 	.byte	0x06
	.zero		1


	//   ....[18]....
        /*0284*/ 	.word	0x00000c00
        /*0288*/ 	.word	0x000000ff
        /*028c*/ 	.word	0x00000090
        /*0290*/ 	.short	0x0100
        /*0292*/ 	.byte	0x04
	.zero		1


	//   ....[19]....
        /*0294*/ 	.word	0x00000c10
        /*0298*/ 	.word	0x000000ff
        /*029c*/ 	.word	0x000000b0
        /*02a0*/ 	.short	0x0100
        /*02a2*/ 	.byte	0x04
	.zero		1


	//   ....[20]....
        /*02a4*/ 	.word	0x00000c20
        /*02a8*/ 	.word	0x000000ff
        /*02ac*/ 	.word	0x00000098
        /*02b0*/ 	.short	0x0100
        /*02b2*/ 	.byte	0x04
	.zero		1


	//   ....[21]....
        /*02b4*/ 	.word	0x00000c30
        /*02b8*/ 	.word	0x000000ff
        /*02bc*/ 	.word	0x000000b8
        /*02c0*/ 	.short	0x0100
        /*02c2*/ 	.byte	0x04
	.zero		1


	//   ....[22]....
        /*02c4*/ 	.word	0x00000c40
        /*02c8*/ 	.word	0x000000ff
        /*02cc*/ 	.word	0x000000a0
        /*02d0*/ 	.short	0x0100
        /*02d2*/ 	.byte	0x04
	.zero		1


	//   ....[23]....
        /*02d4*/ 	.word	0x00000c50
        /*02d8*/ 	.word	0x000000ff
        /*02dc*/ 	.word	0x000000c0
        /*02e0*/ 	.short	0x0100
        /*02e2*/ 	.byte	0x04
	.zero		1


	//   ....[24]....
        /*02e4*/ 	.word	0x00000c60
        /*02e8*/ 	.word	0x000000ff
        /*02ec*/ 	.word	0x000000a8
        /*02f0*/ 	.short	0x0100
        /*02f2*/ 	.byte	0x04
	.zero		1


	//   ....[25]....
        /*02f4*/ 	.word	0x00000c70
        /*02f8*/ 	.word	0x000000ff
        /*02fc*/ 	.word	0x000000c8
        /*0300*/ 	.short	0x0100
        /*0302*/ 	.byte	0x04
	.zero		1


	//   ....[26]....
        /*0304*/ 	.word	0x00000d70
        /*0308*/ 	.word	0x000000ff
        /*030c*/ 	.word	0x000000d0
        /*0310*/ 	.short	0x0100
        /*0312*/ 	.byte	0x04
	.zero		1


	//   ....[27]....
        /*0314*/ 	.word	0x00000d80
        /*0318*/ 	.word	0x000000ff
        /*031c*/ 	.word	0x000000e0
        /*0320*/ 	.short	0x0100
        /*0322*/ 	.byte	0x04
	.zero		1


	//   ....[28]....
        /*0324*/ 	.word	0x00000d90
        /*0328*/ 	.word	0x000000ff
        /*032c*/ 	.word	0x000000d8
        /*0330*/ 	.short	0x0100
        /*0332*/ 	.byte	0x04
	.zero		1


	//   ....[29]....
        /*0334*/ 	.word	0x00000da0
        /*0338*/ 	.word	0x000000ff
        /*033c*/ 	.word	0x000000e8
        /*0340*/ 	.short	0x0100
        /*0342*/ 	.byte	0x04
	.zero		1


	//   ....[30]....
        /*0344*/ 	.word	0x00000eb0
        /*0348*/ 	.word	0x000000ff
        /*034c*/ 	.word	0x000000f0
        /*0350*/ 	.short	0x0100
        /*0352*/ 	.byte	0x06
	.zero		1


	//   ....[31]....
        /*0354*/ 	.word	0x00001c70
        /*0358*/ 	.word	0x00000000
        /*035c*/ 	.word	0x000000e0
        /*0360*/ 	.short	0x010a
        /*0362*/ 	.byte	0xff
	.zero		1


	//   ....[32]....
        /*0364*/ 	.word	0x00001ca0
        /*0368*/ 	.word	0x00000000
        /*036c*/ 	.word	0x000000d0
        /*0370*/ 	.short	0x0101
        /*0372*/ 	.byte	0xff
	.zero		1


	//   ....[33]....
        /*0374*/ 	.word	0x00001d70
        /*0378*/ 	.word	0x000000ff
        /*037c*/ 	.word	0x00000010
        /*0380*/ 	.short	0x010a
        /*0382*/ 	.byte	0x04
	.zero		1


	//   ....[34]....
        /*0384*/ 	.word	0x00001e40
        /*0388*/ 	.word	0x000000ff
        /*038c*/ 	.word	0x00000010
        /*0390*/ 	.short	0x010a
        /*0392*/ 	.byte	0x06
	.zero		1


	//   ....[35]....
        /*0394*/ 	.word	0x00001fa0
        /*0398*/ 	.word	0x000000ff
        /*039c*/ 	.word	0x00000010
        /*03a0*/ 	.short	0x010a
        /*03a2*/ 	.byte	0x04
	.zero		1


	//   ....[36]....
        /*03a4*/ 	.word	0x00002390
        /*03a8*/ 	.word	0x000000ff
        /*03ac*/ 	.word	0x00000068
        /*03b0*/ 	.short	0x0101
        /*03b2*/ 	.byte	0x16
	.zero		1


	//   ....[37]....
        /*03b4*/ 	.word	0x000023b0
        /*03b8*/ 	.word	0x000000ff
        /*03bc*/ 	.word	0x00000010
        /*03c0*/ 	.short	0x010a
        /*03c2*/ 	.byte	0x04
	.zero		1


	//   ....[38]....
        /*03c4*/ 	.word	0x00002430
        /*03c8*/ 	.word	0x000000ff
        /*03cc*/ 	.word	0x00000010
        /*03d0*/ 	.short	0x010a
        /*03d2*/ 	.byte	0x06
	.zero		1


	//   ....[39]....
        /*03d4*/ 	.word	0x00002570
        /*03d8*/ 	.word	0x000000ff
        /*03dc*/ 	.word	0x00000010
        /*03e0*/ 	.short	0x010a
        /*03e2*/ 	.byte	0x04
	.zero		1


	//   ....[40]....
        /*03e4*/ 	.word	0x00002990
        /*03e8*/ 	.word	0x00000003
        /*03ec*/ 	.word	0x00000070
        /*03f0*/ 	.short	0x010a
        /*03f2*/ 	.byte	0xff
	.zero		1


	//   ....[41]....
        /*03f4*/ 	.word	0x00002ae0
        /*03f8*/ 	.word	0x00000000
        /*03fc*/ 	.word	0x00000000
        /*0400*/ 	.short	0x0101
        /*0402*/ 	.byte	0xff
	.zero		1


	//   ....[42]....
        /*0404*/ 	.word	0x000030a0
        /*0408*/ 	.word	0x000000ff
        /*040c*/ 	.word	0x00000000
        /*0410*/ 	.short	0x010a
        /*0412*/ 	.byte	0x04
	.zero		1


	//   ....[43]....
        /*0414*/ 	.word	0x00003140
        /*0418*/ 	.word	0x00000000
        /*041c*/ 	.word	0x00000000
        /*0420*/ 	.short	0x010a
        /*0422*/ 	.byte	0xff
	.zero		1


	//   ....[44]....
        /*0424*/ 	.word	0x00003290
        /*0428*/ 	.word	0x00000000
        /*042c*/ 	.word	0x000000d0
        /*0430*/ 	.short	0x010a
        /*0432*/ 	.byte	0xff
	.zero		1


	//   ....[45]....
        /*0434*/ 	.word	0x00003300
        /*0438*/ 	.word	0x00000000
        /*043c*/ 	.word	0x00000000
        /*0440*/ 	.short	0x0101
        /*0442*/ 	.byte	0xff
	.zero		1


	//   ....[46]....
        /*0444*/ 	.word	0x00003320
        /*0448*/ 	.word	0x000000ff
        /*044c*/ 	.word	0x00000080
        /*0450*/ 	.short	0x010a
        /*0452*/ 	.byte	0x04
	.zero		1


	//   ....[47]....
        /*0454*/ 	.word	0x00003440
        /*0458*/ 	.word	0x00000000
        /*045c*/ 	.word	0x00000070
        /*0460*/ 	.short	0x010a
        /*0462*/ 	.byte	0xff
	.zero		1


	//   ....[48]....
        /*0464*/ 	.word	0x00003540
        /*0468*/ 	.word	0x00000000
        /*046c*/ 	.word	0x00000000
        /*0470*/ 	.short	0x0101
        /*0472*/ 	.byte	0xff
	.zero		1


	//   ....[49]....
        /*0474*/ 	.word	0x000035d0
        /*0478*/ 	.word	0x000000ff
        /*047c*/ 	.word	0x00000080
        /*0480*/ 	.short	0x0106
        /*0482*/ 	.byte	0x04
	.zero		1


	//   ....[50]....
        /*0484*/ 	.word	0x000035f0
        /*0488*/ 	.word	0x000000ff
        /*048c*/ 	.word	0x00000080
        /*0490*/ 	.short	0x010a
        /*0492*/ 	.byte	0x04
	.zero		1


	//   ....[51]....
        /*0494*/ 	.word	0x00003680
        /*0498*/ 	.word	0x000000ff
        /*049c*/ 	.word	0x00000080
        /*04a0*/ 	.short	0x0106
        /*04a2*/ 	.byte	0x07
	.zero		1


	//   ....[52]....
        /*04a4*/ 	.word	0x000036c0
        /*04a8*/ 	.word	0x00000000
        /*04ac*/ 	.word	0x00000080
        /*04b0*/ 	.short	0x010a
        /*04b2*/ 	.byte	0xff
	.zero		1


	//   ....[53]....
        /*04b4*/ 	.word	0x00003930
        /*04b8*/ 	.word	0x000000ff
        /*04bc*/ 	.word	0x00000008
        /*04c0*/ 	.short	0x010a
        /*04c2*/ 	.byte	0x05
	.zero		1


	//   ....[54]....
        /*04c4*/ 	.word	0x00003950
        /*04c8*/ 	.word	0x000000ff
        /*04cc*/ 	.word	0x00000008
        /*04d0*/ 	.short	0x010a
        /*04d2*/ 	.byte	0x05
	.zero		1


	//   ....[55]....
        /*04d4*/ 	.word	0x00003af0
        /*04d8*/ 	.word	0x000000ff
        /*04dc*/ 	.word	0x00000008
        /*04e0*/ 	.short	0x010a
        /*04e2*/ 	.byte	0x05
	.zero		1


	//   ....[56]....
        /*04e4*/ 	.word	0x00003b10
        /*04e8*/ 	.word	0x000000ff
        /*04ec*/ 	.word	0x00000008
        /*04f0*/ 	.short	0x010a
        /*04f2*/ 	.byte	0x05
	.zero		1


	//   ....[57]....
        /*04f4*/ 	.word	0x00003be0
        /*04f8*/ 	.word	0x000000ff
        /*04fc*/ 	.word	0x00000000
        /*0500*/ 	.short	0x0101
        /*0502*/ 	.byte	0x04
	.zero		1


	//   ....[58]....
        /*0504*/ 	.word	0x00003fa0
        /*0508*/ 	.word	0x00000003
        /*050c*/ 	.word	0x00000070
        /*0510*/ 	.short	0x010a
        /*0512*/ 	.byte	0xff
	.zero		1


	//   ....[59]....
        /*0514*/ 	.word	0x00004060
        /*0518*/ 	.word	0x00000003
        /*051c*/ 	.word	0x00000000
        /*0520*/ 	.short	0x0101
        /*0522*/ 	.byte	0xff
	.zero		1


	//   ....[60]....
        /*0524*/ 	.word	0x00004150
        /*0528*/ 	.word	0x000000ff
        /*052c*/ 	.word	0x00000000
        /*0530*/ 	.short	0x010a
        /*0532*/ 	.byte	0x04
	.zero		1


	//   ....[61]....
        /*0534*/ 	.word	0x00004160
        /*0538*/ 	.word	0x000000ff
        /*053c*/ 	.word	0x000000b0
        /*0540*/ 	.short	0x010a
        /*0542*/ 	.byte	0x07
	.zero		1


	//   ....[62]....
        /*0544*/ 	.word	0x00004220
        /*0548*/ 	.word	0x000000ff
        /*054c*/ 	.word	0x00000000
        /*0550*/ 	.short	0x010a
        /*0552*/ 	.byte	0x05
	.zero		1


	//   ....[63]....
        /*0554*/ 	.word	0x00004370
        /*0558*/ 	.word	0x000000ff
        /*055c*/ 	.word	0x00000000
        /*0560*/ 	.short	0x010a
        /*0562*/ 	.byte	0x07
	.zero		1


	//   ....[64]....
        /*0564*/ 	.word	0x00004ae0
        /*0568*/ 	.word	0x000000ff
        /*056c*/ 	.word	0x00000000
        /*0570*/ 	.short	0x010a
        /*0572*/ 	.byte	0x04
	.zero		1


	//   ....[65]....
        /*0574*/ 	.word	0x00004b80
        /*0578*/ 	.word	0x000000ff
        /*057c*/ 	.word	0x00000000
        /*0580*/ 	.short	0x010a
        /*0582*/ 	.byte	0x05
	.zero		1


	//   ....[66]....
        /*0584*/ 	.word	0x00004c10
        /*0588*/ 	.word	0x000000ff
        /*058c*/ 	.word	0x00000000
        /*0590*/ 	.short	0x010a
        /*0592*/ 	.byte	0x05
	.zero		1


	//   ....[67]....
        /*0594*/ 	.word	0x00004cb0
        /*0598*/ 	.word	0x00000002
        /*059c*/ 	.word	0x00000000
        /*05a0*/ 	.short	0x010a
        /*05a2*/ 	.byte	0xff
	.zero		1


	//   ....[68]....
        /*05a4*/ 	.word	0x00004cf0
        /*05a8*/ 	.word	0x00000002
        /*05ac*/ 	.word	0x00000000
        /*05b0*/ 	.short	0x010a
        /*05b2*/ 	.byte	0xff
	.zero		1


	//   ....[69]....
        /*05b4*/ 	.word	0x00004d70
        /*05b8*/ 	.word	0x000000ff
        /*05bc*/ 	.word	0x00000000
        /*05c0*/ 	.short	0x0101
        /*05c2*/ 	.byte	0x04
	.zero		1


	//   ....[70]....
        /*05c4*/ 	.word	0x00004db0
        /*05c8*/ 	.word	0x000000ff
        /*05cc*/ 	.word	0x000000f0
        /*05d0*/ 	.short	0x010a
        /*05d2*/ 	.byte	0x3e
	.zero		1


	//   ....[71]....
        /*05d4*/ 	.word	0x00004e10
        /*05d8*/ 	.word	0x000000ff
        /*05dc*/ 	.word	0x00000000
        /*05e0*/ 	.short	0x0101
        /*05e2*/ 	.byte	0x04
	.zero		1


	//   ....[72]....
        /*05e4*/ 	.word	0x000052b0
        /*05e8*/ 	.word	0x0000000c
        /*05ec*/ 	.word	0x00000070
        /*05f0*/ 	.short	0x010a
        /*05f2*/ 	.byte	0xff
	.zero		1


	//   ....[73]....
        /*05f4*/ 	.word	0x00005420
        /*05f8*/ 	.word	0x00000000
        /*05fc*/ 	.word	0x00000000
        /*0600*/ 	.short	0x0101
        /*0602*/ 	.byte	0xff
	.zero		1


	//   ....[74]....
        /*0604*/ 	.word	0x000058c0
        /*0608*/ 	.word	0x000000ff
        /*060c*/ 	.word	0x00000068
        /*0610*/ 	.short	0x010a
        /*0612*/ 	.byte	0x15
	.zero		1


	//   ....[75]....
        /*0614*/ 	.word	0x00005a40
        /*0618*/ 	.word	0x000000ff
        /*061c*/ 	.word	0x00000040
        /*0620*/ 	.short	0x010a
        /*0622*/ 	.byte	0x15
	.zero		1


	//   ....[76]....
        /*0624*/ 	.word	0x00005c40
        /*0628*/ 	.word	0x000000ff
        /*062c*/ 	.word	0x00000020
        /*0630*/ 	.short	0x010b
        /*0632*/ 	.byte	0x15
	.zero		1


	//   ....[77]....
        /*0634*/ 	.word	0x00005c50
        /*0638*/ 	.word	0x000000ff
        /*063c*/ 	.word	0x00000000
        /*0640*/ 	.short	0x0101
        /*0642*/ 	.byte	0x06
	.zero		1


	//   ....[78]....
        /*0644*/ 	.word	0x00005c60
        /*0648*/ 	.word	0x000000ff
        /*064c*/ 	.word	0x00000048
        /*0650*/ 	.short	0x010a
        /*0652*/ 	.byte	0x15
	.zero		1


	//   ....[79]....
        /*0654*/ 	.word	0x00005e30
        /*0658*/ 	.word	0x000000ff
        /*065c*/ 	.word	0x00000028
        /*0660*/ 	.short	0x010b
        /*0662*/ 	.byte	0x15
	.zero		1


	//   ....[80]....
        /*0664*/ 	.word	0x00005e40
        /*0668*/ 	.word	0x000000ff
        /*066c*/ 	.word	0x00000000
        /*0670*/ 	.short	0x0101
        /*0672*/ 	.byte	0x07
	.zero		1


	//   ....[81]....
        /*0674*/ 	.word	0x00005e50
        /*0678*/ 	.word	0x000000ff
        /*067c*/ 	.word	0x00000050
        /*0680*/ 	.short	0x010a
        /*0682*/ 	.byte	0x15
	.zero		1


	//   ....[82]....
        /*0684*/ 	.word	0x00006020
        /*0688*/ 	.word	0x000000ff
        /*068c*/ 	.word	0x00000030
        /*0690*/ 	.short	0x010b
        /*0692*/ 	.byte	0x15
	.zero		1


	//   ....[83]....
        /*0694*/ 	.word	0x00006030
        /*0698*/ 	.word	0x000000ff
        /*069c*/ 	.word	0x00000000
        /*06a0*/ 	.short	0x0101
        /*06a2*/ 	.byte	0x1d
	.zero		1


	//   ....[84]....
        /*06a4*/ 	.word	0x00006040
        /*06a8*/ 	.word	0x000000ff
        /*06ac*/ 	.word	0x00000058
        /*06b0*/ 	.short	0x010a
        /*06b2*/ 	.byte	0x15
	.zero		1


	//   ....[85]....
        /*06b4*/ 	.word	0x00006220
        /*06b8*/ 	.word	0x000000ff
        /*06bc*/ 	.word	0x00000038
        /*06c0*/ 	.short	0x010b
        /*06c2*/ 	.byte	0x15
	.zero		1


	//   ....[86]....
        /*06c4*/ 	.word	0x00006230
        /*06c8*/ 	.word	0x000000ff
        /*06cc*/ 	.word	0x00000000
        /*06d0*/ 	.short	0x0101
        /*06d2*/ 	.byte	0x1e
	.zero		1


	//   ....[87]....
        /*06d4*/ 	.word	0x00006240
        /*06d8*/ 	.word	0x000000ff
        /*06dc*/ 	.word	0x00000040
        /*06e0*/ 	.short	0x010a
        /*06e2*/ 	.byte	0x15
	.zero		1


	//   ....[88]....
        /*06e4*/ 	.word	0x00006400
        /*06e8*/ 	.word	0x000000ff
        /*06ec*/ 	.word	0x00000020
        /*06f0*/ 	.short	0x010b
        /*06f2*/ 	.byte	0x15
	.zero		1


	//   ....[89]....
        /*06f4*/ 	.word	0x00006410
        /*06f8*/ 	.word	0x000000ff
        /*06fc*/ 	.word	0x00000000
        /*0700*/ 	.short	0x0101
        /*0702*/ 	.byte	0x06
	.zero		1


	//   ....[90]....
        /*0704*/ 	.word	0x00006420
        /*0708*/ 	.word	0x000000ff
        /*070c*/ 	.word	0x00000048
        /*0710*/ 	.short	0x010a
        /*0712*/ 	.byte	0x15
	.zero		1


	//   ....[91]....
        /*0714*/ 	.word	0x000065e0
        /*0718*/ 	.word	0x000000ff
        /*071c*/ 	.word	0x00000028
        /*0720*/ 	.short	0x010b
        /*0722*/ 	.byte	0x15
	.zero		1


	//   ....[92]....
        /*0724*/ 	.word	0x000065f0
        /*0728*/ 	.word	0x000000ff
        /*072c*/ 	.word	0x00000000
        /*0730*/ 	.short	0x0101
        /*0732*/ 	.byte	0x07
	.zero		1


	//   ....[93]....
        /*0734*/ 	.word	0x00006600
        /*0738*/ 	.word	0x000000ff
        /*073c*/ 	.word	0x00000050
        /*0740*/ 	.short	0x010a
        /*0742*/ 	.byte	0x15
	.zero		1


	//   ....[94]....
        /*0744*/ 	.word	0x000067b0
        /*0748*/ 	.word	0x000000ff
        /*074c*/ 	.word	0x00000030
        /*0750*/ 	.short	0x010b
        /*0752*/ 	.byte	0x15
	.zero		1


	//   ....[95]....
        /*0754*/ 	.word	0x000067c0
        /*0758*/ 	.word	0x000000ff
        /*075c*/ 	.word	0x00000000
        /*0760*/ 	.short	0x0101
        /*0762*/ 	.byte	0x1d
	.zero		1


	//   ....[96]....
        /*0764*/ 	.word	0x000067d0
        /*0768*/ 	.word	0x000000ff
        /*076c*/ 	.word	0x00000058
        /*0770*/ 	.short	0x010a
        /*0772*/ 	.byte	0x15
	.zero		1


	//   ....[97]....
        /*0774*/ 	.word	0x00006a10
        /*0778*/ 	.word	0x000000ff
        /*077c*/ 	.word	0x00000038
        /*0780*/ 	.short	0x010b
        /*0782*/ 	.byte	0x15
	.zero		1


	//   ....[98]....
        /*0784*/ 	.word	0x00006a20
        /*0788*/ 	.word	0x000000ff
        /*078c*/ 	.word	0x00000000
        /*0790*/ 	.short	0x0101
        /*0792*/ 	.byte	0x1e
	.zero		1


	//   ....[99]....
        /*0794*/ 	.word	0x00006a50
        /*0798*/ 	.word	0x000000ff
        /*079c*/ 	.word	0x00000040
        /*07a0*/ 	.short	0x010a
        /*07a2*/ 	.byte	0x15
	.zero		1


	//   ....[100]....
        /*07a4*/ 	.word	0x00006a70
        /*07a8*/ 	.word	0x000000ff
        /*07ac*/ 	.word	0x00000048
        /*07b0*/ 	.short	0x010a
        /*07b2*/ 	.byte	0x15
	.zero		1


	//   ....[101]....
        /*07b4*/ 	.word	0x00006a90
        /*07b8*/ 	.word	0x000000ff
        /*07bc*/ 	.word	0x00000050
        /*07c0*/ 	.short	0x010a
        /*07c2*/ 	.byte	0x15
	.zero		1


	//   ....[102]....
        /*07c4*/ 	.word	0x00006ae0
        /*07c8*/ 	.word	0x00000002
        /*07cc*/ 	.word	0x00000058
        /*07d0*/ 	.short	0x010a
        /*07d2*/ 	.byte	0xff
	.zero		1


	//   ....[103]....
        /*07d4*/ 	.word	0x00006e60
        /*07d8*/ 	.word	0x00000003
        /*07dc*/ 	.word	0x00000070
        /*07e0*/ 	.short	0x010a
        /*07e2*/ 	.byte	0xff
	.zero		1


	//   ....[104]....
        /*07e4*/ 	.word	0x00006fe0
        /*07e8*/ 	.word	0x00000000
        /*07ec*/ 	.word	0x00000000
        /*07f0*/ 	.short	0x0101
        /*07f2*/ 	.byte	0xff
	.zero		1


	//   ....[105]....
        /*07f4*/ 	.word	0x00007ad0
        /*07f8*/ 	.word	0x000000ff
        /*07fc*/ 	.word	0x00000020
        /*0800*/ 	.short	0x010a
        /*0802*/ 	.byte	0x2b
	.zero		1


	//   ....[106]....
        /*0804*/ 	.word	0x00007b00
        /*0808*/ 	.word	0x00000049
        /*080c*/ 	.word	0x00000090
        /*0810*/ 	.short	0x010a
        /*0812*/ 	.byte	0xff
	.zero		1


	//   ....[107]....
        /*0814*/ 	.word	0x00007bf0
        /*0818*/ 	.word	0x000000ff
        /*081c*/ 	.word	0x00000020
        /*0820*/ 	.short	0x010a
        /*0822*/ 	.byte	0x2b
	.zero		1


	//   ....[108]....
        /*0824*/ 	.word	0x00007ce0
        /*0828*/ 	.word	0x00000049
        /*082c*/ 	.word	0x00000090
        /*0830*/ 	.short	0x010a
        /*0832*/ 	.byte	0xff
	.zero		1


	//   ....[109]....
        /*0834*/ 	.word	0x000084f0
        /*0838*/ 	.word	0x00000000
        /*083c*/ 	.word	0x00000000
        /*0840*/ 	.short	0x0101
        /*0842*/ 	.byte	0xff
	.zero		1


	//   ....[110]....
        /*0844*/ 	.word	0x00008510
        /*0848*/ 	.word	0x00000002
        /*084c*/ 	.word	0x00000020
        /*0850*/ 	.short	0x010a
        /*0852*/ 	.byte	0xff
	.zero		1


	//   ....[111]....
        /*0854*/ 	.word	0x000085f0
        /*0858*/ 	.word	0x00000002
        /*085c*/ 	.word	0x00000020
        /*0860*/ 	.short	0x010a
        /*0862*/ 	.byte	0xff
	.zero		1


	//   ....[112]....
        /*0864*/ 	.word	0x00008eb0
        /*0868*/ 	.word	0x00000015
        /*086c*/ 	.word	0x00000000
        /*0870*/ 	.short	0x0101
        /*0872*/ 	.byte	0xff
	.zero		1


	//   ....[113]....
        /*0874*/ 	.word	0x00008ed0
        /*0878*/ 	.word	0x00000000
        /*087c*/ 	.word	0x00000020
        /*0880*/ 	.short	0x010a
        /*0882*/ 	.byte	0xff
	.zero		1


	//   ....[114]....
        /*0884*/ 	.word	0x00008fa0
        /*0888*/ 	.word	0x00000000
        /*088c*/ 	.word	0x00000020
        /*0890*/ 	.short	0x010a
        /*0892*/ 	.byte	0xff
	.zero		1


	//   ....[115]....
        /*0894*/ 	.word	0x00009870
        /*0898*/ 	.word	0x00000015
        /*089c*/ 	.word	0x00000000
        /*08a0*/ 	.short	0x0101
        /*08a2*/ 	.byte	0xff
	.zero		1


	//   ....[116]....
        /*08a4*/ 	.word	0x00009890
        /*08a8*/ 	.word	0x00000000
        /*08ac*/ 	.word	0x00000020
        /*08b0*/ 	.short	0x010a
        /*08b2*/ 	.byte	0xff
	.zero		1


	//   ....[117]....
        /*08b4*/ 	.word	0x00009960
        /*08b8*/ 	.word	0x00000000
        /*08bc*/ 	.word	0x00000020
        /*08c0*/ 	.short	0x010a
        /*08c2*/ 	.byte	0xff
	.zero		1


	//   ....[118]....
        /*08c4*/ 	.word	0x0000a260
        /*08c8*/ 	.word	0x00000015
        /*08cc*/ 	.word	0x00000000
        /*08d0*/ 	.short	0x0101
        /*08d2*/ 	.byte	0xff
	.zero		1


	//   ....[119]....
        /*08d4*/ 	.word	0x0000a280
        /*08d8*/ 	.word	0x00000000
        /*08dc*/ 	.word	0x00000020
        /*08e0*/ 	.short	0x010a
        /*08e2*/ 	.byte	0xff
	.zero		1


	//   ....[120]....
        /*08e4*/ 	.word	0x0000a350
        /*08e8*/ 	.word	0x00000000
        /*08ec*/ 	.word	0x00000020
        /*08f0*/ 	.short	0x010a
        /*08f2*/ 	.byte	0xff
	.zero		1


	//   ....[121]....
        /*08f4*/ 	.word	0x0000ac80
        /*08f8*/ 	.word	0x00000015
        /*08fc*/ 	.word	0x00000000
        /*0900*/ 	.short	0x0101
        /*0902*/ 	.byte	0xff
	.zero		1


	//   ....[122]....
        /*0904*/ 	.word	0x0000aca0
        /*0908*/ 	.word	0x00000000
        /*090c*/ 	.word	0x00000020
        /*0910*/ 	.short	0x010a
        /*0912*/ 	.byte	0xff
	.zero		1


	//   ....[123]....
        /*0914*/ 	.word	0x0000ad70
        /*0918*/ 	.word	0x00000000
        /*091c*/ 	.word	0x00000020
        /*0920*/ 	.short	0x010a
        /*0922*/ 	.byte	0xff
	.zero		1


	//   ....[124]....
        /*0924*/ 	.word	0x0000b680
        /*0928*/ 	.word	0x00000015
        /*092c*/ 	.word	0x00000000
        /*0930*/ 	.short	0x0101
        /*0932*/ 	.byte	0xff
	.zero		1


	//   ....[125]....
        /*0934*/ 	.word	0x0000b6a0
        /*0938*/ 	.word	0x00000000
        /*093c*/ 	.word	0x00000020
        /*0940*/ 	.short	0x010a
        /*0942*/ 	.byte	0xff
	.zero		1


	//   ....[126]....
        /*0944*/ 	.word	0x0000b770
        /*0948*/ 	.word	0x00000000
        /*094c*/ 	.word	0x00000020
        /*0950*/ 	.short	0x010a
        /*0952*/ 	.byte	0xff
	.zero		1


	//   ....[127]....
        /*0954*/ 	.word	0x0000c080
        /*0958*/ 	.word	0x00000015
        /*095c*/ 	.word	0x00000000
        /*0960*/ 	.short	0x0101
        /*0962*/ 	.byte	0xff
	.zero		1


	//   ....[128]....
        /*0964*/ 	.word	0x0000c0a0
        /*0968*/ 	.word	0x00000000
        /*096c*/ 	.word	0x00000020
        /*0970*/ 	.short	0x010a
        /*0972*/ 	.byte	0xff
	.zero		1


	//   ....[129]....
        /*0974*/ 	.word	0x0000c170
        /*0978*/ 	.word	0x00000000
        /*097c*/ 	.word	0x00000020
        /*0980*/ 	.short	0x010a
        /*0982*/ 	.byte	0xff
	.zero		1


	//   ....[130]....
        /*0984*/ 	.word	0x0000c480
        /*0988*/ 	.word	0x00000049
        /*098c*/ 	.word	0x00000000
        /*0990*/ 	.short	0x0101
        /*0992*/ 	.byte	0xff
	.zero		1


	//   ....[131]....
        /*0994*/ 	.word	0x0000ca80
        /*0998*/ 	.word	0x00000000
        /*099c*/ 	.word	0x00000000
        /*09a0*/ 	.short	0x0101
        /*09a2*/ 	.byte	0xff
	.zero		1


	//   ....[132]....
        /*09a4*/ 	.word	0x0000cd40
        /*09a8*/ 	.word	0x000000ff
        /*09ac*/ 	.word	0x00000000
        /*09b0*/ 	.short	0x0101
        /*09b2*/ 	.byte	0x06
	.zero		1


	//   ....[133]....
        /*09b4*/ 	.word	0x0000cd60
        /*09b8*/ 	.word	0x00000000
        /*09bc*/ 	.word	0x000000e0
        /*09c0*/ 	.short	0x010a
        /*09c2*/ 	.byte	0xff
	.zero		1


	//   ....[134]....
        /*09c4*/ 	.word	0x0000cdc0
        /*09c8*/ 	.word	0x00000000
        /*09cc*/ 	.word	0x00000010
        /*09d0*/ 	.short	0x010a
        /*09d2*/ 	.byte	0xff
	.zero		1


	//   ....[135]....
        /*09d4*/ 	.word	0x0000ce20
        /*09d8*/ 	.word	0x00000000
        /*09dc*/ 	.word	0x00000010
        /*09e0*/ 	.short	0x010a
        /*09e2*/ 	.byte	0xff
	.zero		1


	//   ....[136]....
        /*09e4*/ 	.word	0x0000ce70
        /*09e8*/ 	.word	0x00000003
        /*09ec*/ 	.word	0x00000070
        /*09f0*/ 	.short	0x010a
        /*09f2*/ 	.byte	0xff
	.zero		1


	//   ....[137]....
        /*09f4*/ 	.word	0x0000ced0
        /*09f8*/ 	.word	0x00000000
        /*09fc*/ 	.word	0x00000000
        /*0a00*/ 	.short	0x010a
        /*0a02*/ 	.byte	0xff
	.zero		1


	//   ....[138]....
        /*0a04*/ 	.word	0x0000cf20
        /*0a08*/ 	.word	0x00000000
        /*0a0c*/ 	.word	0x000000d0
        /*0a10*/ 	.short	0x010a
        /*0a12*/ 	.byte	0xff
	.zero		1


	//   ....[139]....
        /*0a14*/ 	.word	0x0000cf80
        /*0a18*/ 	.word	0x00000000
        /*0a1c*/ 	.word	0x00000080
        /*0a20*/ 	.short	0x010a
        /*0a22*/ 	.byte	0xff
	.zero		1


	//   ....[140]....
        /*0a24*/ 	.word	0x0000cfd0
        /*0a28*/ 	.word	0x00000000
        /*0a2c*/ 	.word	0x00000070
        /*0a30*/ 	.short	0x010a
        /*0a32*/ 	.byte	0xff
	.zero		1


	//   ....[141]....
        /*0a34*/ 	.word	0x0000d030
        /*0a38*/ 	.word	0x00000000
        /*0a3c*/ 	.word	0x00000080
        /*0a40*/ 	.short	0x010a
        /*0a42*/ 	.byte	0xff
	.zero		1


	//   ....[142]....
        /*0a44*/ 	.word	0x0000d090
        /*0a48*/ 	.word	0x00000007
        /*0a4c*/ 	.word	0x00000008
        /*0a50*/ 	.short	0x010a
        /*0a52*/ 	.byte	0xff
	.zero		1


	//   ....[143]....
        /*0a54*/ 	.word	0x0000d180
        /*0a58*/ 	.word	0x00000005
        /*0a5c*/ 	.word	0x00000008
        /*0a60*/ 	.short	0x010a
        /*0a62*/ 	.byte	0xff
	.zero		1


	//   ....[144]....
        /*0a64*/ 	.word	0x0000d1d0
        /*0a68*/ 	.word	0x00000003
        /*0a6c*/ 	.word	0x00000070
        /*0a70*/ 	.short	0x010a
        /*0a72*/ 	.byte	0xff
	.zero		1


	//   ....[145]....
        /*0a74*/ 	.word	0x0000d240
        /*0a78*/ 	.word	0x00000003
        /*0a7c*/ 	.word	0x000000b0
        /*0a80*/ 	.short	0x010a
        /*0a82*/ 	.byte	0xff
	.zero		1


	//   ....[146]....
        /*0a84*/ 	.word	0x0000d2a0
        /*0a88*/ 	.word	0x00000003
        /*0a8c*/ 	.word	0x00000000
        /*0a90*/ 	.short	0x010a
        /*0a92*/ 	.byte	0xff
	.zero		1


	//   ....[147]....
        /*0a94*/ 	.word	0x0000d300
        /*0a98*/ 	.word	0x00000002
        /*0a9c*/ 	.word	0x00000000
        /*0aa0*/ 	.short	0x010a
        /*0aa2*/ 	.byte	0xff
	.zero		1


	//   ....[148]....
        /*0aa4*/ 	.word	0x0000d360
        /*0aa8*/ 	.word	0x00000002
        /*0aac*/ 	.word	0x00000000
        /*0ab0*/ 	.short	0x010a
        /*0ab2*/ 	.byte	0xff
	.zero		1


	//   ....[149]....
        /*0ab4*/ 	.word	0x0000d3c0
        /*0ab8*/ 	.word	0x00000002
        /*0abc*/ 	.word	0x00000000
        /*0ac0*/ 	.short	0x010a
        /*0ac2*/ 	.byte	0xff
	.zero		1


	//   ....[150]....
        /*0ac4*/ 	.word	0x0000d420
        /*0ac8*/ 	.word	0x00000002
        /*0acc*/ 	.word	0x000000f0
        /*0ad0*/ 	.short	0x010a
        /*0ad2*/ 	.byte	0xff
	.zero		1


	//   ....[151]....
        /*0ad4*/ 	.word	0x0000d470
        /*0ad8*/ 	.word	0x0000000c
        /*0adc*/ 	.word	0x00000070
        /*0ae0*/ 	.short	0x010a
        /*0ae2*/ 	.byte	0xff
	.zero		1


	//   ....[152]....
        /*0ae4*/ 	.word	0x0000d4d0
        /*0ae8*/ 	.word	0x00000000
        /*0aec*/ 	.word	0x00000068
        /*0af0*/ 	.short	0x010a
        /*0af2*/ 	.byte	0xff
	.zero		1


	//   ....[153]....
        /*0af4*/ 	.word	0x0000d530
        /*0af8*/ 	.word	0x00000000
        /*0afc*/ 	.word	0x00000040
        /*0b00*/ 	.short	0x010a
        /*0b02*/ 	.byte	0xff
	.zero		1


	//   ....[154]....
        /*0b04*/ 	.word	0x0000d590
        /*0b08*/ 	.word	0x00000000
        /*0b0c*/ 	.word	0x00000048
        /*0b10*/ 	.short	0x010a
        /*0b12*/ 	.byte	0xff
	.zero		1


	//   ....[155]....
        /*0b14*/ 	.word	0x0000d5f0
        /*0b18*/ 	.word	0x00000000
        /*0b1c*/ 	.word	0x00000050
        /*0b20*/ 	.short	0x010a
        /*0b22*/ 	.byte	0xff
	.zero		1


	//   ....[156]....
        /*0b24*/ 	.word	0x0000d650
        /*0b28*/ 	.word	0x00000000
        /*0b2c*/ 	.word	0x00000058
        /*0b30*/ 	.short	0x010a
        /*0b32*/ 	.byte	0xff
	.zero		1


	//   ....[157]....
        /*0b34*/ 	.word	0x0000d6b0
        /*0b38*/ 	.word	0x00000000
        /*0b3c*/ 	.word	0x00000040
        /*0b40*/ 	.short	0x010a
        /*0b42*/ 	.byte	0xff
	.zero		1


	//   ....[158]....
        /*0b44*/ 	.word	0x0000d710
        /*0b48*/ 	.word	0x00000000
        /*0b4c*/ 	.word	0x00000048
        /*0b50*/ 	.short	0x010a
        /*0b52*/ 	.byte	0xff
	.zero		1


	//   ....[159]....
        /*0b54*/ 	.word	0x0000d770
        /*0b58*/ 	.word	0x00000000
        /*0b5c*/ 	.word	0x00000050
        /*0b60*/ 	.short	0x010a
        /*0b62*/ 	.byte	0xff
	.zero		1


	//   ....[160]....
        /*0b64*/ 	.word	0x0000d7d0
        /*0b68*/ 	.word	0x00000000
        /*0b6c*/ 	.word	0x00000058
        /*0b70*/ 	.short	0x010a
        /*0b72*/ 	.byte	0xff
	.zero		1


	//   ....[161]....
        /*0b74*/ 	.word	0x0000d830
        /*0b78*/ 	.word	0x00000000
        /*0b7c*/ 	.word	0x00000040
        /*0b80*/ 	.short	0x010a
        /*0b82*/ 	.byte	0xff
	.zero		1


	//   ....[162]....
        /*0b84*/ 	.word	0x0000d890
        /*0b88*/ 	.word	0x00000000
        /*0b8c*/ 	.word	0x00000048
        /*0b90*/ 	.short	0x010a
        /*0b92*/ 	.byte	0xff
	.zero		1


	//   ....[163]....
        /*0b94*/ 	.word	0x0000d8f0
        /*0b98*/ 	.word	0x00000002
        /*0b9c*/ 	.word	0x00000050
        /*0ba0*/ 	.short	0x010a
        /*0ba2*/ 	.byte	0xff
	.zero		1


	//   ....[164]....
        /*0ba4*/ 	.word	0x0000d940
        /*0ba8*/ 	.word	0x00000003
        /*0bac*/ 	.word	0x00000070
        /*0bb0*/ 	.short	0x010a
        /*0bb2*/ 	.byte	0xff
	.zero		1


	//   ....[165]....
        /*0bb4*/ 	.word	0x0000d9a0
        /*0bb8*/ 	.word	0x00000002
        /*0bbc*/ 	.word	0x00000020
        /*0bc0*/ 	.short	0x010a
        /*0bc2*/ 	.byte	0xff
	.zero		1


	//   ....[166]....
        /*0bc4*/ 	.word	0x0000d9f0
        /*0bc8*/ 	.word	0x00000049
        /*0bcc*/ 	.word	0x00000090
        /*0bd0*/ 	.short	0x010a
        /*0bd2*/ 	.byte	0xff
	.zero		1


	//   ....[167]....
        /*0bd4*/ 	.word	0x0000da40
        /*0bd8*/ 	.word	0x00000002
        /*0bdc*/ 	.word	0x00000020
        /*0be0*/ 	.short	0x010a
        /*0be2*/ 	.byte	0xff
	.zero		1


	//   ....[168]....
        /*0be4*/ 	.word	0x0000da90
        /*0be8*/ 	.word	0x00000000
        /*0bec*/ 	.word	0x00000020
        /*0bf0*/ 	.short	0x010a
        /*0bf2*/ 	.byte	0xff
	.zero		1


	//   ....[169]....
        /*0bf4*/ 	.word	0x0000dae0
        /*0bf8*/ 	.word	0x00000000
        /*0bfc*/ 	.word	0x00000020
        /*0c00*/ 	.short	0x010a
        /*0c02*/ 	.byte	0xff
	.zero		1


	//   ....[170]....
        /*0c04*/ 	.word	0x0000db30
        /*0c08*/ 	.word	0x00000000
        /*0c0c*/ 	.word	0x00000020
        /*0c10*/ 	.short	0x010a
        /*0c12*/ 	.byte	0xff
	.zero		1


	//   ....[171]....
        /*0c14*/ 	.word	0x0000db80
        /*0c18*/ 	.word	0x00000000
        /*0c1c*/ 	.word	0x00000020
        /*0c20*/ 	.short	0x010a
        /*0c22*/ 	.byte	0xff
	.zero		1


	//   ....[172]....
        /*0c24*/ 	.word	0x0000dbd0
        /*0c28*/ 	.word	0x00000000
        /*0c2c*/ 	.word	0x00000020
        /*0c30*/ 	.short	0x010a
        /*0c32*/ 	.byte	0xff
	.zero		1


	//   ....[173]....
        /*0c34*/ 	.word	0x0000dc20
        /*0c38*/ 	.word	0x00000000
        /*0c3c*/ 	.word	0x00000020
        /*0c40*/ 	.short	0x010a
        /*0c42*/ 	.byte	0xff
	.zero		1


	//----- nvinfo : EIATTR_NUM_MBARRIERS
	.align		4
.L_47:
        /*0c44*/ 	.byte	0x03, 0x38
        /*0c46*/ 	.short	0x001f


	//----- nvinfo : EIATTR_EXIT_INSTR_OFFSETS
	.align		4
        /*0c48*/ 	.byte	0x04, 0x1c
        /*0c4a*/ 	.short	(.L_49 - .L_48)


	//   ....[0]....
.L_48:
        /*0c4c*/ 	.word	0x00003170


	//   ....[1]....
        /*0c50*/ 	.word	0x00003690


	//   ....[2]....
        /*0c54*/ 	.word	0x000036f0


	//   ....[3]....
        /*0c58*/ 	.word	0x00005050


	//   ....[4]....
        /*0c5c*/ 	.word	0x00006b10


	//   ....[5]....
        /*0c60*/ 	.word	0x00006b50


	//   ....[6]....
        /*0c64*/ 	.word	0x0000cc30


	//   ....[7]....
        /*0c68*/ 	.word	0x0000cca0


	//   ....[8]....
        /*0c6c*/ 	.word	0x0000ccd0


	//   ....[9]....
        /*0c70*/ 	.word	0x0000cd50


	//----- nvinfo : EIATTR_MAX_THREADS
	.align		4
.L_49:
        /*0c74*/ 	.byte	0x04, 0x05
        /*0c76*/ 	.short	(.L_51 - .L_50)
.L_50:
        /*0c78*/ 	.word	0x00000100
        /*0c7c*/ 	.word	0x00000001
        /*0c80*/ 	.word	0x00000001


	//----- nvinfo : EIATTR_CRS_STACK_SIZE
	.align		4
.L_51:
        /*0c84*/ 	.byte	0x04, 0x1e
        /*0c86*/ 	.short	(.L_53 - .L_52)
.L_52:
        /*0c88*/ 	.word	0x00000000


	//----- nvinfo : EIATTR_CBANK_PARAM_SIZE
	.align		4
.L_53:
        /*0c8c*/ 	.byte	0x03, 0x19
        /*0c8e*/ 	.short	0x0800


	//----- nvinfo : EIATTR_PARAM_CBANK
	.align		4
        /*0c90*/ 	.byte	0x04, 0x0a
        /*0c92*/ 	.short	(.L_55 - .L_54)
	.align		4
.L_54:
        /*0c94*/ 	.word	index@(.nv.constant0._ZN7cutlass13device_kernelINS_4gemm6kernel13GemmUniversalIN4cute5tupleIJiiiiEEENS1_10collective13CollectiveMmaINS1_35MainloopSm100TmaUmmaWarpSpecializedILi2ELi2ELi4ENS5_IJNS4_1CILi4EEENSA_ILi2EEENSA_ILi1EEEEEEEENS5_IJNSA_ILi128EEENSA_ILi256EEESG_EEENS_10tfloat32_tENS5_IJlSD_lEEESJ_SK_NS4_8TiledMMAINS4_8MMA_AtomIJNS4_23SM100_MMA_TF32_2x1SM_SSISJ_SJ_fLi128ELi256ELNS4_4UMMA5MajorE0ELSP_0ELNSO_7ScaleInE0ELSQ_0EEEEEENS4_6LayoutINS5_IJSD_SD_SD_EEENS5_IJNSA_ILi0EEESV_SV_EEEEENS5_IJNS4_10UnderscoreESY_SY_EEEEENS4_28SM100_TMA_2SM_LOAD_MULTICASTENS4_14ComposedLayoutINS4_7SwizzleILi3ELi4ELi3EEENS4_18smem_ptr_flag_bitsILi32EEENST_INS5_IJNSA_ILi8EEENSA_ILi32EEEEEENS5_IJS18_SD_EEEEEEEvNS4_8identityES11_S1C_vS1D_EENS_8epilogue10collective18CollectiveEpilogueINS1F_23Sm100TmaWarpSpecializedILi4ELi2ELi16ELb1ELb0EEEJNS5_IJNSA_ILi64EEESH_SG_EEENS5_IJNST_IS1K_SD_EENST_INS5_IJNSA_ILi16EEESC_EEENS5_IJSD_SG_EEEEEEEESJ_SK_SJ_SK_NS1F_6fusion15FusionCallbacksIS1J_NS1S_17LinearCombinationISJ_fSJ_fLNS_15FloatRoundStyleE2EEES1L_S1R_JEEENS4_5SM1004TMEM4LOAD26SM100_TMEM_LOAD_32dp32b16xENS4_13SM90_TMA_LOADENS12_INS13_ILi2ELi4ELi3EEES16_NST_INS5_IJS17_S1N_EEENS5_IJS1N_SD_EEEEEEENS4_39AutoVectorizingCopyWithAssumedAlignmentILi128EEENS4_14SM90_TMA_STOREES27_S29_S29_EEEvvEEEEvNT_6ParamsE)
        /*0c98*/ 	.short	0x0380
        /*0c9a*/ 	.short	0x0800


	//----- nvinfo : EIATTR_SW_WAR
	.align		4
.L_55:
        /*0c9c*/ 	.byte	0x04, 0x36
        /*0c9e*/ 	.short	(.L_57 - .L_56)
.L_56:
        /*0ca0*/ 	.word	0x00000008
.L_57:


//--------------------- .nv.callgraph             --------------------------
	.section	.nv.callgraph,"",@"SHT_CUDA_CALLGRAPH"
	.align	4
	.sectionentsize	8
	.align		4
        /*0000*/ 	.word	0x00000000
	.align		4
        /*0004*/ 	.word	0xffffffff
	.align		4
        /*0008*/ 	.word	index@(_ZN7cutlass13device_kernelINS_4gemm6kernel13GemmUniversalIN4cute5tupleIJiiiiEEENS1_10collective13CollectiveMmaINS1_35MainloopSm100TmaUmmaWarpSpecializedILi2ELi2ELi4ENS5_IJNS4_1CILi4EEENSA_ILi2EEENSA_ILi1EEEEEEEENS5_IJNSA_ILi128EEENSA_ILi256EEESG_EEENS_10tfloat32_tENS5_IJlSD_lEEESJ_SK_NS4_8TiledMMAINS4_8MMA_AtomIJNS4_23SM100_MMA_TF32_2x1SM_SSISJ_SJ_fLi128ELi256ELNS4_4UMMA5MajorE0ELSP_0ELNSO_7ScaleInE0ELSQ_0EEEEEENS4_6LayoutINS5_IJSD_SD_SD_EEENS5_IJNSA_ILi0EEESV_SV_EEEEENS5_IJNS4_10UnderscoreESY_SY_EEEEENS4_28SM100_TMA_2SM_LOAD_MULTICASTENS4_14ComposedLayoutINS4_7SwizzleILi3ELi4ELi3EEENS4_18smem_ptr_flag_bitsILi32EEENST_INS5_IJNSA_ILi8EEENSA_ILi32EEEEEENS5_IJS18_SD_EEEEEEEvNS4_8identityES11_S1C_vS1D_EENS_8epilogue10collective18CollectiveEpilogueINS1F_23Sm100TmaWarpSpecializedILi4ELi2ELi16ELb1ELb0EEEJNS5_IJNSA_ILi64EEESH_SG_EEENS5_IJNST_IS1K_SD_EENST_INS5_IJNSA_ILi16EEESC_EEENS5_IJSD_SG_EEEEEEEESJ_SK_SJ_SK_NS1F_6fusion15FusionCallbacksIS1J_NS1S_17LinearCombinationISJ_fSJ_fLNS_15FloatRoundStyleE2EEES1L_S1R_JEEENS4_5SM1004TMEM4LOAD26SM100_TMEM_LOAD_32dp32b16xENS4_13SM90_TMA_LOADENS12_INS13_ILi2ELi4ELi3EEES16_NST_INS5_IJS17_S1N_EEENS5_IJS1N_SD_EEEEEEENS4_39AutoVectorizingCopyWithAssumedAlignmentILi128EEENS4_14SM90_TMA_STOREES27_S29_S29_EEEvvEEEEvNT_6ParamsE)
	.align		4
        /*000c*/ 	.word	index@(__assertfail)
	.align		4
        /*0010*/ 	.word	0x00000000
	.align		4
        /*0014*/ 	.word	0xfffffffe
	.align		4
        /*0018*/ 	.word	0x00000000
	.align		4
        /*001c*/ 	.word	0xfffffffd
	.align		4
        /*0020*/ 	.word	0x00000000
	.align		4
        /*0024*/ 	.word	0xfffffffc


//--------------------- .nv.constant4             --------------------------
	.section	.nv.constant4,"a",@progbits
	.align	8
	.align		8
.nv.constant4:
        /*0000*/ 	.dword	__assertfail
	.align		8
        /*0008*/ 	.dword	__unnamed_1
	.align		8
        /*0010*/ 	.dword	__unnamed_2
	.align		8
        /*0018*/ 	.dword	_ZN40_INTERNAL_44b1221e_4_k_cu_62eedaf5_381714cuda3std3__45__cpo5beginE
	.align		8
        /*0020*/ 	.dword	_ZN40_INTERNAL_44b1221e_4_k_cu_62eedaf5_381714cuda3std3__45__cpo3endE
	.align		8
        /*0028*/ 	.dword	_ZN40_INTERNAL_44b1221e_4_k_cu_62eedaf5_381714cuda3std3__45__cpo6cbeginE
	.align		8
        /*0030*/ 	.dword	_ZN40_INTERNAL_44b1221e_4_k_cu_62eedaf5_381714cuda3std3__45__cpo4cendE
	.align		8
        /*0038*/ 	.dword	_ZN40_INTERNAL_44b1221e_4_k_cu_62eedaf5_381714cuda3std3__442_GLOBAL__N__44b1221e_4_k_cu_62eedaf5_381716ignoreE
	.align		8
        /*0040*/ 	.dword	_ZN40_INTERNAL_44b1221e_4_k_cu_62eedaf5_381714cuda3std3__419piecewise_constructE
	.align		8
        /*0048*/ 	.dword	_ZN40_INTERNAL_44b1221e_4_k_cu_62eedaf5_381714cuda3std3__48in_placeE
	.align		8
        /*0050*/ 	.dword	_ZN40_INTERNAL_44b1221e_4_k_cu_62eedaf5_381714cuda3std6ranges3__45__cpo4swapE
	.align		8
        /*0058*/ 	.dword	_ZN40_INTERNAL_44b1221e_4_k_cu_62eedaf5_381714cuda3std6ranges3__45__cpo9iter_moveE
	.align		8
        /*0060*/ 	.dword	_ZN40_INTERNAL_44b1221e_4_k_cu_62eedaf5_381714cute7productE
	.align		8
        /*0068*/ 	.dword	_ZN40_INTERNAL_44b1221e_4_k_cu_62eedaf5_381714cute1_E
	.align		8
        /*0070*/ 	.dword	$str$25
	.align		8
        /*0078*/ 	.dword	$str$26
	.align		8
        /*0080*/ 	.dword	$str$27
	.align		8
        /*0088*/ 	.dword	$str$28


//--------------------- .text._ZN7cutlass13device_kernelINS_4gemm6kernel13GemmUniversalIN4cute5tupleIJiiiiEEENS1_10collective13CollectiveMmaINS1_35MainloopSm100TmaUmmaWarpSpecializedILi2ELi2ELi4ENS5_IJNS4_1CILi4EEENSA_ILi2EEENSA_ILi1EEEEEEEENS5_IJNSA_ILi128EEENSA_ILi256EEESG_EEENS_10tfloat32_tENS5_IJlSD_lEEESJ_SK_NS4_8TiledMMAINS4_8MMA_AtomIJNS4_23SM100_MMA_TF32_2x1SM_SSISJ_SJ_fLi128ELi256ELNS4_4UMMA5MajorE0ELSP_0ELNSO_7ScaleInE0ELSQ_0EEEEEENS4_6LayoutINS5_IJSD_SD_SD_EEENS5_IJNSA_ILi0EEESV_SV_EEEEENS5_IJNS4_10UnderscoreESY_SY_EEEEENS4_28SM100_TMA_2SM_LOAD_MULTICASTENS4_14ComposedLayoutINS4_7SwizzleILi3ELi4ELi3EEENS4_18smem_ptr_flag_bitsILi32EEENST_INS5_IJNSA_ILi8EEENSA_ILi32EEEEEENS5_IJS18_SD_EEEEEEEvNS4_8identityES11_S1C_vS1D_EENS_8epilogue10collective18CollectiveEpilogueINS1F_23Sm100TmaWarpSpecializedILi4ELi2ELi16ELb1ELb0EEEJNS5_IJNSA_ILi64EEESH_SG_EEENS5_IJNST_IS1K_SD_EENST_INS5_IJNSA_ILi16EEESC_EEENS5_IJSD_SG_EEEEEEEESJ_SK_SJ_SK_NS1F_6fusion15FusionCallbacksIS1J_NS1S_17LinearCombinationISJ_fSJ_fLNS_15FloatRoundStyleE2EEES1L_S1R_JEEENS4_5SM1004TMEM4LOAD26SM100_TMEM_LOAD_32dp32b16xENS4_13SM90_TMA_LOADENS12_INS13_ILi2ELi4ELi3EEES16_NST_INS5_IJS17_S1N_EEENS5_IJS1N_SD_EEEEEEENS4_39AutoVectorizingCopyWithAssumedAlignmentILi128EEENS4_14SM90_TMA_STOREES27_S29_S29_EEEvvEEEEvNT_6ParamsE --------------------------
	.section	.text._ZN7cutlass13device_kernelINS_4gemm6kernel13GemmUniversalIN4cute5tupleIJiiiiEEENS1_10collective13CollectiveMmaINS1_35MainloopSm100TmaUmmaWarpSpecializedILi2ELi2ELi4ENS5_IJNS4_1CILi4EEENSA_ILi2EEENSA_ILi1EEEEEEEENS5_IJNSA_ILi128EEENSA_ILi256EEESG_EEENS_10tfloat32_tENS5_IJlSD_lEEESJ_SK_NS4_8TiledMMAINS4_8MMA_AtomIJNS4_23SM100_MMA_TF32_2x1SM_SSISJ_SJ_fLi128ELi256ELNS4_4UMMA5MajorE0ELSP_0ELNSO_7ScaleInE0ELSQ_0EEEEEENS4_6LayoutINS5_IJSD_SD_SD_EEENS5_IJNSA_ILi0EEESV_SV_EEEEENS5_IJNS4_10UnderscoreESY_SY_EEEEENS4_28SM100_TMA_2SM_LOAD_MULTICASTENS4_14ComposedLayoutINS4_7SwizzleILi3ELi4ELi3EEENS4_18smem_ptr_flag_bitsILi32EEENST_INS5_IJNSA_ILi8EEENSA_ILi32EEEEEENS5_IJS18_SD_EEEEEEEvNS4_8identityES11_S1C_vS1D_EENS_8epilogue10collective18CollectiveEpilogueINS1F_23Sm100TmaWarpSpecializedILi4ELi2ELi16ELb1ELb0EEEJNS5_IJNSA_ILi64EEESH_SG_EEENS5_IJNST_IS1K_SD_EENST_INS5_IJNSA_ILi16EEESC_EEENS5_IJSD_SG_EEEEEEEESJ_SK_SJ_SK_NS1F_6fusion15FusionCallbacksIS1J_NS1S_17LinearCombinationISJ_fSJ_fLNS_15FloatRoundStyleE2EEES1L_S1R_JEEENS4_5SM1004TMEM4LOAD26SM100_TMEM_LOAD_32dp32b16xENS4_13SM90_TMA_LOADENS12_INS13_ILi2ELi4ELi3EEES16_NST_INS5_IJS17_S1N_EEENS5_IJS1N_SD_EEEEEEENS4_39AutoVectorizingCopyWithAssumedAlignmentILi128EEENS4_14SM90_TMA_STOREES27_S29_S29_EEEvvEEEEvNT_6ParamsE,"ax",@progbits
	.align	128
.text._ZN7cutlass13device_kernelINS_4gemm6kernel13GemmUniversalIN4cute5tupleIJiiiiEEENS1_10collective13CollectiveMmaINS1_35MainloopSm100TmaUmmaWarpSpecializedILi2ELi2ELi4ENS5_IJNS4_1CILi4EEENSA_ILi2EEENSA_ILi1EEEEEEEENS5_IJNSA_ILi128EEENSA_ILi256EEESG_EEENS_10tfloat32_tENS5_IJlSD_lEEESJ_SK_NS4_8TiledMMAINS4_8MMA_AtomIJNS4_23SM100_MMA_TF32_2x1SM_SSISJ_SJ_fLi128ELi256ELNS4_4UMMA5MajorE0ELSP_0ELNSO_7ScaleInE0ELSQ_0EEEEEENS4_6LayoutINS5_IJSD_SD_SD_EEENS5_IJNSA_ILi0EEESV_SV_EEEEENS5_IJNS4_10UnderscoreESY_SY_EEEEENS4_28SM100_TMA_2SM_LOAD_MULTICASTENS4_14ComposedLayoutINS4_7SwizzleILi3ELi4ELi3EEENS4_18smem_ptr_flag_bitsILi32EEENST_INS5_IJNSA_ILi8EEENSA_ILi32EEEEEENS5_IJS18_SD_EEEEEEEvNS4_8identityES11_S1C_vS1D_EENS_8epilogue10collective18CollectiveEpilogueINS1F_23Sm100TmaWarpSpecializedILi4ELi2ELi16ELb1ELb0EEEJNS5_IJNSA_ILi64EEESH_SG_EEENS5_IJNST_IS1K_SD_EENST_INS5_IJNSA_ILi16EEESC_EEENS5_IJSD_SG_EEEEEEEESJ_SK_SJ_SK_NS1F_6fusion15FusionCallbacksIS1J_NS1S_17LinearCombinationISJ_fSJ_fLNS_15FloatRoundStyleE2EEES1L_S1R_JEEENS4_5SM1004TMEM4LOAD26SM100_TMEM_LOAD_32dp32b16xENS4_13SM90_TMA_LOADENS12_INS13_ILi2ELi4ELi3EEES16_NST_INS5_IJS17_S1N_EEENS5_IJS1N_SD_EEEEEEENS4_39AutoVectorizingCopyWithAssumedAlignmentILi128EEENS4_14SM90_TMA_STOREES27_S29_S29_EEEvvEEEEvNT_6ParamsE:
        .type           _ZN7cutlass13device_kernelINS_4gemm6kernel13GemmUniversalIN4cute5tupleIJiiiiEEENS1_10collective13CollectiveMmaINS1_35MainloopSm100TmaUmmaWarpSpecializedILi2ELi2ELi4ENS5_IJNS4_1CILi4EEENSA_ILi2EEENSA_ILi1EEEEEEEENS5_IJNSA_ILi128EEENSA_ILi256EEESG_EEENS_10tfloat32_tENS5_IJlSD_lEEESJ_SK_NS4_8TiledMMAINS4_8MMA_AtomIJNS4_23SM100_MMA_TF32_2x1SM_SSISJ_SJ_fLi128ELi256ELNS4_4UMMA5MajorE0ELSP_0ELNSO_7ScaleInE0ELSQ_0EEEEEENS4_6LayoutINS5_IJSD_SD_SD_EEENS5_IJNSA_ILi0EEESV_SV_EEEEENS5_IJNS4_10UnderscoreESY_SY_EEEEENS4_28SM100_TMA_2SM_LOAD_MULTICASTENS4_14ComposedLayoutINS4_7SwizzleILi3ELi4ELi3EEENS4_18smem_ptr_flag_bitsILi32EEENST_INS5_IJNSA_ILi8EEENSA_ILi32EEEEEENS5_IJS18_SD_EEEEEEEvNS4_8identityES11_S1C_vS1D_EENS_8epilogue10collective18CollectiveEpilogueINS1F_23Sm100TmaWarpSpecializedILi4ELi2ELi16ELb1ELb0EEEJNS5_IJNSA_ILi64EEESH_SG_EEENS5_IJNST_IS1K_SD_EENST_INS5_IJNSA_ILi16EEESC_EEENS5_IJSD_SG_EEEEEEEESJ_SK_SJ_SK_NS1F_6fusion15FusionCallbacksIS1J_NS1S_17LinearCombinationISJ_fSJ_fLNS_15FloatRoundStyleE2EEES1L_S1R_JEEENS4_5SM1004TMEM4LOAD26SM100_TMEM_LOAD_32dp32b16xENS4_13SM90_TMA_LOADENS12_INS13_ILi2ELi4ELi3EEES16_NST_INS5_IJS17_S1N_EEENS5_IJS1N_SD_EEEEEEENS4_39AutoVectorizingCopyWithAssumedAlignmentILi128EEENS4_14SM90_TMA_STOREES27_S29_S29_EEEvvEEEEvNT_6ParamsE,@function
        .size           _ZN7cutlass13device_kernelINS_4gemm6kernel13GemmUniversalIN4cute5tupleIJiiiiEEENS1_10collective13CollectiveMmaINS1_35MainloopSm100TmaUmmaWarpSpecializedILi2ELi2ELi4ENS5_IJNS4_1CILi4EEENSA_ILi2EEENSA_ILi1EEEEEEEENS5_IJNSA_ILi128EEENSA_ILi256EEESG_EEENS_10tfloat32_tENS5_IJlSD_lEEESJ_SK_NS4_8TiledMMAINS4_8MMA_AtomIJNS4_23SM100_MMA_TF32_2x1SM_SSISJ_SJ_fLi128ELi256ELNS4_4UMMA5MajorE0ELSP_0ELNSO_7ScaleInE0ELSQ_0EEEEEENS4_6LayoutINS5_IJSD_SD_SD_EEENS5_IJNSA_ILi0EEESV_SV_EEEEENS5_IJNS4_10UnderscoreESY_SY_EEEEENS4_28SM100_TMA_2SM_LOAD_MULTICASTENS4_14ComposedLayoutINS4_7SwizzleILi3ELi4ELi3EEENS4_18smem_ptr_flag_bitsILi32EEENST_INS5_IJNSA_ILi8EEENSA_ILi32EEEEEENS5_IJS18_SD_EEEEEEEvNS4_8identityES11_S1C_vS1D_EENS_8epilogue10collective18CollectiveEpilogueINS1F_23Sm100TmaWarpSpecializedILi4ELi2ELi16ELb1ELb0EEEJNS5_IJNSA_ILi64EEESH_SG_EEENS5_IJNST_IS1K_SD_EENST_INS5_IJNSA_ILi16EEESC_EEENS5_IJSD_SG_EEEEEEEESJ_SK_SJ_SK_NS1F_6fusion15FusionCallbacksIS1J_NS1S_17LinearCombinationISJ_fSJ_fLNS_15FloatRoundStyleE2EEES1L_S1R_JEEENS4_5SM1004TMEM4LOAD26SM100_TMEM_LOAD_32dp32b16xENS4_13SM90_TMA_LOADENS12_INS13_ILi2ELi4ELi3EEES16_NST_INS5_IJS17_S1N_EEENS5_IJS1N_SD_EEEEEEENS4_39AutoVectorizingCopyWithAssumedAlignmentILi128EEENS4_14SM90_TMA_STOREES27_S29_S29_EEEvvEEEEvNT_6ParamsE,(.L_x_239 - _ZN7cutlass13device_kernelINS_4gemm6kernel13GemmUniversalIN4cute5tupleIJiiiiEEENS1_10collective13CollectiveMmaINS1_35MainloopSm100TmaUmmaWarpSpecializedILi2ELi2ELi4ENS5_IJNS4_1CILi4EEENSA_ILi2EEENSA_ILi1EEEEEEEENS5_IJNSA_ILi128EEENSA_ILi256EEESG_EEENS_10tfloat32_tENS5_IJlSD_lEEESJ_SK_NS4_8TiledMMAINS4_8MMA_AtomIJNS4_23SM100_MMA_TF32_2x1SM_SSISJ_SJ_fLi128ELi256ELNS4_4UMMA5MajorE0ELSP_0ELNSO_7ScaleInE0ELSQ_0EEEEEENS4_6LayoutINS5_IJSD_SD_SD_EEENS5_IJNSA_ILi0EEESV_SV_EEEEENS5_IJNS4_10UnderscoreESY_SY_EEEEENS4_28SM100_TMA_2SM_LOAD_MULTICASTENS4_14ComposedLayoutINS4_7SwizzleILi3ELi4ELi3EEENS4_18smem_ptr_flag_bitsILi32EEENST_INS5_IJNSA_ILi8EEENSA_ILi32EEEEEENS5_IJS18_SD_EEEEEEEvNS4_8identityES11_S1C_vS1D_EENS_8epilogue10collective18CollectiveEpilogueINS1F_23Sm100TmaWarpSpecializedILi4ELi2ELi16ELb1ELb0EEEJNS5_IJNSA_ILi64EEESH_SG_EEENS5_IJNST_IS1K_SD_EENST_INS5_IJNSA_ILi16EEESC_EEENS5_IJSD_SG_EEEEEEEESJ_SK_SJ_SK_NS1F_6fusion15FusionCallbacksIS1J_NS1S_17LinearCombinationISJ_fSJ_fLNS_15FloatRoundStyleE2EEES1L_S1R_JEEENS4_5SM1004TMEM4LOAD26SM100_TMEM_LOAD_32dp32b16xENS4_13SM90_TMA_LOADENS12_INS13_ILi2ELi4ELi3EEES16_NST_INS5_IJS17_S1N_EEENS5_IJS1N_SD_EEEEEEENS4_39AutoVectorizingCopyWithAssumedAlignmentILi128EEENS4_14SM90_TMA_STOREES27_S29_S29_EEEvvEEEEvNT_6ParamsE)
        .other          _ZN7cutlass13device_kernelINS_4gemm6kernel13GemmUniversalIN4cute5tupleIJiiiiEEENS1_10collective13CollectiveMmaINS1_35MainloopSm100TmaUmmaWarpSpecializedILi2ELi2ELi4ENS5_IJNS4_1CILi4EEENSA_ILi2EEENSA_ILi1EEEEEEEENS5_IJNSA_ILi128EEENSA_ILi256EEESG_EEENS_10tfloat32_tENS5_IJlSD_lEEESJ_SK_NS4_8TiledMMAINS4_8MMA_AtomIJNS4_23SM100_MMA_TF32_2x1SM_SSISJ_SJ_fLi128ELi256ELNS4_4UMMA5MajorE0ELSP_0ELNSO_7ScaleInE0ELSQ_0EEEEEENS4_6LayoutINS5_IJSD_SD_SD_EEENS5_IJNSA_ILi0EEESV_SV_EEEEENS5_IJNS4_10UnderscoreESY_SY_EEEEENS4_28SM100_TMA_2SM_LOAD_MULTICASTENS4_14ComposedLayoutINS4_7SwizzleILi3ELi4ELi3EEENS4_18smem_ptr_flag_bitsILi32EEENST_INS5_IJNSA_ILi8EEENSA_ILi32EEEEEENS5_IJS18_SD_EEEEEEEvNS4_8identityES11_S1C_vS1D_EENS_8epilogue10collective18CollectiveEpilogueINS1F_23Sm100TmaWarpSpecializedILi4ELi2ELi16ELb1ELb0EEEJNS5_IJNSA_ILi64EEESH_SG_EEENS5_IJNST_IS1K_SD_EENST_INS5_IJNSA_ILi16EEESC_EEENS5_IJSD_SG_EEEEEEEESJ_SK_SJ_SK_NS1F_6fusion15FusionCallbacksIS1J_NS1S_17LinearCombinationISJ_fSJ_fLNS_15FloatRoundStyleE2EEES1L_S1R_JEEENS4_5SM1004TMEM4LOAD26SM100_TMEM_LOAD_32dp32b16xENS4_13SM90_TMA_LOADENS12_INS13_ILi2ELi4ELi3EEES16_NST_INS5_IJS17_S1N_EEENS5_IJS1N_SD_EEEEEEENS4_39AutoVectorizingCopyWithAssumedAlignmentILi128EEENS4_14SM90_TMA_STOREES27_S29_S29_EEEvvEEEEvNT_6ParamsE,@"STO_CUDA_ENTRY STV_DEFAULT"
_ZN7cutlass13device_kernelINS_4gemm6kernel13GemmUniversalIN4cute5tupleIJiiiiEEENS1_10collective13CollectiveMmaINS1_35MainloopSm100TmaUmmaWarpSpecializedILi2ELi2ELi4ENS5_IJNS4_1CILi4EEENSA_ILi2EEENSA_ILi1EEEEEEEENS5_IJNSA_ILi128EEENSA_ILi256EEESG_EEENS_10tfloat32_tENS5_IJlSD_lEEESJ_SK_NS4_8TiledMMAINS4_8MMA_AtomIJNS4_23SM100_MMA_TF32_2x1SM_SSISJ_SJ_fLi128ELi256ELNS4_4UMMA5MajorE0ELSP_0ELNSO_7ScaleInE0ELSQ_0EEEEEENS4_6LayoutINS5_IJSD_SD_SD_EEENS5_IJNSA_ILi0EEESV_SV_EEEEENS5_IJNS4_10UnderscoreESY_SY_EEEEENS4_28SM100_TMA_2SM_LOAD_MULTICASTENS4_14ComposedLayoutINS4_7SwizzleILi3ELi4ELi3EEENS4_18smem_ptr_flag_bitsILi32EEENST_INS5_IJNSA_ILi8EEENSA_ILi32EEEEEENS5_IJS18_SD_EEEEEEEvNS4_8identityES11_S1C_vS1D_EENS_8epilogue10collective18CollectiveEpilogueINS1F_23Sm100TmaWarpSpecializedILi4ELi2ELi16ELb1ELb0EEEJNS5_IJNSA_ILi64EEESH_SG_EEENS5_IJNST_IS1K_SD_EENST_INS5_IJNSA_ILi16EEESC_EEENS5_IJSD_SG_EEEEEEEESJ_SK_SJ_SK_NS1F_6fusion15FusionCallbacksIS1J_NS1S_17LinearCombinationISJ_fSJ_fLNS_15FloatRoundStyleE2EEES1L_S1R_JEEENS4_5SM1004TMEM4LOAD26SM100_TMEM_LOAD_32dp32b16xENS4_13SM90_TMA_LOADENS12_INS13_ILi2ELi4ELi3EEES16_NST_INS5_IJS17_S1N_EEENS5_IJS1N_SD_EEEEEEENS4_39AutoVectorizingCopyWithAssumedAlignmentILi128EEENS4_14SM90_TMA_STOREES27_S29_S29_EEEvvEEEEvNT_6ParamsE:
[----:B------:R-:W1:Y:S01]  /*0000*/  LDC R1, c[0x0][0x37c] ;  /* 0x0000df00ff017b82 */ /* 0x000e620000000800 */
[----:B------:R-:W2:Y:S01]  /*0010*/  S2R R70, SR_TID.X ;  /* 0x0000000000467919 */ /* 0x000ea20000002100 */
[----:B------:R-:W3:Y:S06]  /*0020*/  LDCU.64 UR8, c[0x0][0x890] ;  /* 0x00011200ff0877ac */ /* 0x000eec0008000a00 */
[----:B------:R-:W4:Y:S01]  /*0030*/  S2UR UR4, SR_CgaCtaId ;  /* 0x00000000000479c3 */ /* 0x000f220000008800 */
[----:B------:R-:W-:Y:S02]  /*0040*/  PRMT R56, RZ, 0x7610, R56 ;  /* 0x00007610ff387816 */ /* 0x000fe40000000038 */
[----:B------:R-:W-:-:S02]  /*0050*/  ELECT P0, URZ, PT ;  /* 0x0000000000ff782f */ /* 0x000fc40003800000 */
[----:B---3--:R-:W-:-:S04]  /*0060*/  ISETP.NE.U32.AND P1, PT, RZ, UR8, PT ;  /* 0x00000008ff007c0c */ /* 0x008fc8000bf25070 */
[----:B------:R-:W-:Y:S01]  /*0070*/  ISETP.NE.AND.EX P2, PT, RZ, UR9, PT, P1 ;  /* 0x00000009ff007c0c */ /* 0x000fe2000bf45310 */
[----:B----4-:R-:W-:Y:S01]  /*0080*/  IMAD.U32 R60, RZ, RZ, UR4 ;  /* 0x00000004ff3c7e24 */ /* 0x010fe2000f8e00ff */
[----:B------:R-:W-:Y:S02]  /*0090*/  ULOP3.LUT UR5, UR4, 0x1, URZ, 0xc0, !UPT ;  /* 0x0000000104057892 */ /* 0x000fe4000f8ec0ff */
[----:B------:R-:W-:Y:S01]  /*00a0*/  ULOP3.LUT UR4, UR4, 0x1, URZ, 0x3c, !UPT ;  /* 0x0000000104047892 */ /* 0x000fe2000f8e3cff */
[----:B--2---:R-:W-:-:S03]  /*00b0*/  SHF.R.U32.HI R57, RZ, 0x5, R70 ;  /* 0x00000005ff397819 */ /* 0x004fc60000011646 */
[----:B------:R-:W-:Y:S02]  /*00c0*/  IMAD.U32 R2, RZ, RZ, UR5 ;  /* 0x00000005ff027e24 */ /* 0x000fe4000f8e00ff */
[----:B------:R-:W2:Y:S02]  /*00d0*/  SHFL.IDX PT, R0, R57, RZ, 0x1f ;  /* 0x00001fff39007589 */ /* 0x000ea400000e0000 */
[----:B--2---:R-:W-:Y:S01]  /*00e0*/  R2UR UR22, R0 ;  /* 0x00000000001672ca */ /* 0x004fe200000e0000 */
[----:B------:R-:W-:Y:S01]  /*00f0*/  IMAD.U32 R0, RZ, RZ, UR4 ;  /* 0x00000004ff007e24 */ /* 0x000fe2000f8e00ff */
[----:B-1----:R-:W-:-:S13]  /*0100*/  @P2 BRA `(.L_x_0) ;  /* 0x0000000000302947 */ /* 0x002fda0003800000 */
[----:B------:R-:W1:Y:S02]  /*0110*/  LDCU.64 UR4, c[0x0][0x888] ;  /* 0x00011100ff0477ac */ /* 0x000e640008000a00 */
[----:B-1----:R-:W-:-:S04]  /*0120*/  UISETP.NE.U32.AND UP0, UPT, UR4, URZ, UPT ;  /* 0x000000ff0400728c */ /* 0x002fc8000bf05070 */
[----:B------:R-:W-:-:S09]  /*0130*/  UISETP.NE.AND.EX UP0, UPT, UR5, URZ, UPT, UP0 ;  /* 0x000000ff0500728c */ /* 0x000fd2000bf05300 */
[----:B------:R-:W-:Y:S05]  /*0140*/  BRA.U !UP0, `(.L_x_1) ;  /* 0x0000000108147547 */ /* 0x000fea000b800000 */
[----:B------:R-:W1:Y:S01]  /*0150*/  LDC.64 R4, c[0x0][0x888] ;  /* 0x00022200ff047b82 */ /* 0x000e620000000a00 */
[----:B------:R-:W1:Y:S02]  /*0160*/  LDCU.64 UR4, c[0x0][0x358] ;  /* 0x00006b00ff0477ac */ /* 0x000e640008000a00 */
[----:B-1----:R1:W5:Y:S01]  /*0170*/  LDG.E R27, desc[UR4][R4.64] ;  /* 0x00000004041b7981 */ /* 0x002362000c1e1900 */
[----:B------:R-:W-:Y:S01]  /*0180*/  HFMA2 R56, -RZ, RZ, 0, 5.9604644775390625e-08 ;  /* 0x00000001ff387431 */ /* 0x000fe200000001ff */
[----:B------:R-:W-:Y:S05]  /*0190*/  BRA `(.L_x_0) ;  /* 0x00000000000c7947 */ /* 0x000fea0003800000 */
.L_x_1:
[----:B------:R-:W1:Y:S01]  /*01a0*/  LDCU UR4, c[0x0][0x880] ;  /* 0x00011000ff0477ac */ /* 0x000e620008000800 */
[----:B------:R-:W-:Y:S01]  /*01b0*/  HFMA2 R56, -RZ, RZ, 0, 5.9604644775390625e-08 ;  /* 0x00000001ff387431 */ /* 0x000fe200000001ff */
[----:B-1----:R-:W-:-:S07]  /*01c0*/  MOV R27, UR4 ;  /* 0x00000004001b7c02 */ /* 0x002fce0008000f00 */
.L_x_0:
[----:B------:R-:W2:Y:S02]  /*01d0*/  LDCU.64 UR4, c[0x0][0x8b0] ;  /* 0x00011600ff0477ac */ /* 0x000ea40008000a00 */
[----:B--2---:R-:W-:-:S04]  /*01e0*/  UISETP.NE.U32.AND UP0, UPT, UR4, URZ, UPT ;  /* 0x000000ff0400728c */ /* 0x004fc8000bf05070 */
[----:B------:R-:W-:-:S09]  /*01f0*/  UISETP.NE.AND.EX UP0, UPT, UR5, URZ, UPT, UP0 ;  /* 0x000000ff0500728c */ /* 0x000fd2000bf05300 */
[----:B------:R-:W-:Y:S05]  /*0200*/  BRA.U UP0, `(.L_x_2) ;  /* 0x0000000100287547 */ /* 0x000fea000b800000 */
[----:B------:R-:W2:Y:S02]  /*0210*/  LDCU.64 UR4, c[0x0][0x8a8] ;  /* 0x00011500ff0477ac */ /* 0x000ea40008000a00 */
[----:B--2---:R-:W-:-:S04]  /*0220*/  UISETP.NE.U32.AND UP0, UPT, UR4, URZ, UPT ;  /* 0x000000ff0400728c */ /* 0x004fc8000bf05070 */
[----:B------:R-:W-:-:S09]  /*0230*/  UISETP.NE.AND.EX UP0, UPT, UR5, URZ, UPT, UP0 ;  /* 0x000000ff0500728c */ /* 0x000fd2000bf05300 */
[----:B------:R-:W-:Y:S05]  /*0240*/  BRA.U !UP0, `(.L_x_3) ;  /* 0x0000000108107547 */ /* 0x000fea000b800000 */
[----:B------:R-:W2:Y:S01]  /*0250*/  LDC.64 R24, c[0x0][0x8a8] ;  /* 0x00022a00ff187b82 */ /* 0x000ea20000000a00 */
[----:B------:R-:W2:Y:S02]  /*0260*/  LDCU.64 UR4, c[0x0][0x358] ;  /* 0x00006b00ff0477ac */ /* 0x000ea40008000a00 */
[----:B--2---:R2:W5:Y:S01]  /*0270*/  LDG.E R24, desc[UR4][R24.64] ;  /* 0x0000000418187981 */ /* 0x004562000c1e1900 */
[----:B------:R-:W-:Y:S05]  /*0280*/  BRA `(.L_x_2) ;  /* 0x0000000000087947 */ /* 0x000fea0003800000 */
.L_x_3:
[----:B------:R-:W2:Y:S02]  /*0290*/  LDCU UR4, c[0x0][0x8a0] ;  /* 0x00011400ff0477ac */ /* 0x000ea40008000800 */
[----:B--2---:R-:W-:Y:S02]  /*02a0*/  MOV R24, UR4 ;  /* 0x0000000400187c02 */ /* 0x004fe40008000f00 */
.L_x_2:
[----:B------:R-:W-:Y:S01]  /*02b0*/  IMAD.U32 R3, RZ, RZ, UR22 ;  /* 0x00000016ff037e24 */ /* 0x000fe2000f8e00ff */
[----:B------:R-:W-:Y:S04]  /*02c0*/  BSSY.RECONVERGENT B0, `(.L_x_4) ;  /* 0x000000c000007945 */ /* 0x000fe80003800200 */
[C---:B------:R-:W-:Y:S02]  /*02d0*/  ISETP.NE.OR P3, PT, R3.reuse, 0x1, !P0 ;  /* 0x000000010300780c */ /* 0x040fe40004765670 */
[----:B------:R-:W-:-:S11]  /*02e0*/  ISETP.NE.OR P2, PT, R3, 0x3, !P0 ;  /* 0x000000030300780c */ /* 0x000fd60004745670 */
[----:B------:R-:W-:Y:S05]  /*02f0*/  @P3 BRA `(.L_x_5) ;  /* 0x0000000000203947 */ /* 0x000fea0003800000 */
[----:B------:R-:W3:Y:S02]  /*0300*/  LDCU.64 UR4, c[0x0][0x348] ;  /* 0x00006900ff0477ac */ /* 0x000ee40008000a00 */
[----:B---3--:R-:W-:Y:S02]  /*0310*/  UIADD3 UR6, UP1, UPT, UR4, 0x80, URZ ;  /* 0x0000008004067890 */ /* 0x008fe4000ff3e0ff */
[----:B------:R-:W-:Y:S02]  /*0320*/  UIADD3 UR4, UP0, UPT, UR4, 0x180, URZ ;  /* 0x0000018004047890 */ /* 0x000fe4000ff1e0ff */
[----:B------:R-:W-:Y:S02]  /*0330*/  UIADD3.X UR7, UPT, UPT, URZ, UR5, URZ, UP1, !UPT ;  /* 0x00000005ff077290 */ /* 0x000fe40008ffe4ff */
[----:B------:R-:W-:-:S07]  /*0340*/  UIADD3.X UR5, UPT, UPT, URZ, UR5, URZ, UP0, !UPT ;  /* 0x00000005ff057290 */ /* 0x000fce00087fe4ff */
[----:B------:R3:W-:Y:S02]  /*0350*/  UTMACCTL.PF [UR6] ;  /* 0x00000000060079b9 */ /* 0x0007e40008040000 */
[----:B------:R3:W-:Y:S02]  /*0360*/  UTMACCTL.PF [UR4] ;  /* 0x00000000040079b9 */ /* 0x0007e40008040000 */
[----:B---3--:R-:W-:Y:S01]  /*0370*/  NOP ;  /* 0x0000000000007918 */ /* 0x008fe20000000000 */
.L_x_5:
[----:B------:R-:W-:Y:S05]  /*0380*/  BSYNC.RECONVERGENT B0 ;  /* 0x0000000000007941 */ /* 0x000fea0003800200 */
.L_x_4:
[----:B------:R-:W-:Y:S04]  /*0390*/  BSSY.RECONVERGENT B0, `(.L_x_6) ;  /* 0x000000a000007945 */ /* 0x000fe80003800200 */
        /* <DEDUP_REMOVED lines=9> */
.L_x_7:
[----:B------:R-:W-:Y:S05]  /*0430*/  BSYNC.RECONVERGENT B0 ;  /* 0x0000000000007941 */ /* 0x000fea0003800200 */
.L_x_6:
[----:B------:R-:W3:Y:S01]  /*0440*/  LDCU.64 UR4, c[0x0][0x888] ;  /* 0x00011100ff0477ac */ /* 0x000ee20008000a00 */
[----:B------:R-:W-:Y:S01]  /*0450*/  ISETP.NE.AND.EX P1, PT, RZ, UR9, PT, P1 ;  /* 0x00000009ff007c0c */ /* 0x000fe2000bf25310 */
[----:B------:R-:W-:Y:S01]  /*0460*/  UPLOP3.LUT UP5, UPT, UPT, UPT, UPT, 0x80, 0x8 ;  /* 0x000000000008789c */ /* 0x000fe20003faf070 */
[----:B---3--:R-:W-:-:S04]  /*0470*/  ISETP.NE.U32.AND P2, PT, RZ, UR4, PT ;  /* 0x00000004ff007c0c */ /* 0x008fc8000bf45070 */
[----:B------:R-:W-:-:S13]  /*0480*/  ISETP.NE.AND.EX P2, PT, RZ, UR5, PT, P2 ;  /* 0x00000005ff007c0c */ /* 0x000fda000bf45320 */
[----:B------:R-:W-:Y:S05]  /*0490*/  @P2 BRA P1, `(.L_x_8) ;  /* 0x0000000000282947 */ /* 0x000fea0000800000 */
[----:B------:R-:W-:Y:S01]  /*04a0*/  UISETP.NE.U32.AND UP0, UPT, UR8, URZ, UPT ;  /* 0x000000ff0800728c */ /* 0x000fe2000bf05070 */
[----:B-----5:R-:W-:Y:S01]  /*04b0*/  FSETP.NEU.AND P1, PT, R27, RZ, PT ;  /* 0x000000ff1b00720b */ /* 0x020fe20003f2d000 */
[----:B------:R-:W-:Y:S02]  /*04c0*/  UISETP.NE.U32.AND UP2, UPT, UR4, URZ, UPT ;  /* 0x000000ff0400728c */ /* 0x000fe4000bf45070 */
[----:B------:R-:W-:Y:S02]  /*04d0*/  UISETP.NE.AND.EX UP1, UPT, UR9, URZ, UPT, UP0 ;  /* 0x000000ff0900728c */ /* 0x000fe4000bf25300 */
[----:B------:R-:W-:-:S04]  /*04e0*/  UISETP.NE.AND.EX UP0, UPT, UR5, URZ, UPT, UP2 ;  /* 0x000000ff0500728c */ /* 0x000fc8000bf05320 */
[----:B------:R-:W-:-:S04]  /*04f0*/  USEL UR4, URZ, 0xffffffff, UP0 ;  /* 0xffffffffff047887 */ /* 0x000fc80008000000 */
[----:B------:R-:W-:Y:S01]  /*0500*/  VOTEU.ANY UP0, P1 ;  /* 0x0000000000ff7886 */ /* 0x000fe20000800100 */
[----:B------:R-:W-:-:S04]  /*0510*/  @!UP1 USEL UR4, URZ, 0xffffffff, UP0 ;  /* 0xffffffffff049887 */ /* 0x000fc80008000000 */
[----:B------:R-:W-:-:S04]  /*0520*/  ULOP3.LUT UR4, UR4, 0x1, URZ, 0xc0, !UPT ;  /* 0x0000000104047892 */ /* 0x000fc8000f8ec0ff */
[----:B------:R-:W-:-:S11]  /*0530*/  UISETP.NE.U32.AND UP5, UPT, UR4, 0x1, UPT ;  /* 0x000000010400788c */ /* 0x000fd6000bfa5070 */
.L_x_8:
[----:B------:R-:W3:Y:S01]  /*0540*/  SHFL.IDX PT, R3, R57, RZ, 0x1f ;  /* 0x00001fff39037589 */ /* 0x000ee200000e0000 */
[----:B------:R-:W-:Y:S01]  /*0550*/  R2UR UR4, R2 ;  /* 0x00000000020472ca */ /* 0x000fe200000e0000 */
[----:B------:R-:W-:-:S04]  /*0560*/  UISETP.NE.AND UP0, UPT, UR22, 0x2, UPT ;  /* 0x000000021600788c */ /* 0x000fc8000bf05270 */
[----:B------:R-:W-:-:S08]  /*0570*/  USEL UR53, URZ, 0x1, UP0 ;  /* 0x00000001ff357887 */ /* 0x000fd00008000000 */
[----:B------:R-:W-:-:S06]  /*0580*/  UISETP.EQ.AND UP1, UPT, UR4, URZ, !UP0 ;  /* 0x000000ff0400728c */ /* 0x000fcc000c722270 */
[----:B------:R-:W-:Y:S02]  /*0590*/  PLOP3.LUT P4, PT, P0, PT, UP1, 0x80, 0x8 ;  /* 0x000000000008781c */ /* 0x000fe4000078f018 */
[----:B---3--:R-:W-:-:S13]  /*05a0*/  ISETP.NE.AND P1, PT, R3, RZ, PT ;  /* 0x000000ff0300720c */ /* 0x008fda0003f25270 */
[----:B------:R-:W-:Y:S05]  /*05b0*/  @P1 BRA `(.L_x_9) ;  /* 0x0000000000481947 */ /* 0x000fea0003800000 */
[----:B------:R-:W-:Y:S01]  /*05c0*/  R2UR UR5, R60 ;  /* 0x000000003c0572ca */ /* 0x000fe200000e0000 */
[----:B------:R-:W-:Y:S01]  /*05d0*/  UMOV UR4, 0x400 ;  /* 0x0000040000047882 */ /* 0x000fe20000000000 */
[----:B------:R-:W-:Y:S01]  /*05e0*/  UMOV UR8, 0x1 ;  /* 0x0000000100087882 */ /* 0x000fe20000000000 */
[----:B------:R-:W-:Y:S01]  /*05f0*/  UMOV UR6, 0x3 ;  /* 0x0000000300067882 */ /* 0x000fe20000000000 */
[----:B------:R-:W-:-:S04]  /*0600*/  UIADD3 UR8, UPT, UPT, -UR8, 0x100000, URZ ;  /* 0x0010000008087890 */ /* 0x000fc8000fffe1ff */
[----:B------:R-:W-:Y:S02]  /*0610*/  USHF.L.U32 UR9, UR8, 0xb, URZ ;  /* 0x0000000b08097899 */ /* 0x000fe400080006ff */
[----:B------:R-:W-:Y:S02]  /*0620*/  USHF.L.U32 UR8, UR8, 0x1, URZ ;  /* 0x0000000108087899 */ /* 0x000fe400080006ff */
[----:B------:R-:W-:-:S04]  /*0630*/  UIADD3 UR6, UPT, UPT, -UR6, 0x100000, URZ ;  /* 0x0010000006067890 */ /* 0x000fc8000fffe1ff */
[----:B------:R-:W-:Y:S02]  /*0640*/  USHF.L.U32 UR7, UR6, 0xb, URZ ;  /* 0x0000000b06077899 */ /* 0x000fe400080006ff */
[----:B------:R-:W-:Y:S01]  /*0650*/  USHF.L.U32 UR6, UR6, 0x1, URZ ;  /* 0x0000000106067899 */ /* 0x000fe200080006ff */
[----:B------:R-:W-:Y:S01]  /*0660*/  ELECT P1, URZ, PT ;  /* 0x0000000000ff782f */ /* 0x000fe20003820000 */
[----:B------:R-:W-:Y:S01]  /*0670*/  ULEA UR4, UR5, UR4, 0x18 ;  /* 0x0000000405047291 */ /* 0x000fe2000f8ec0ff */
[----:B------:R-:W3:Y:S11]  /*0680*/  FENCE.VIEW.ASYNC.S ;  /* 0x00000000000073c6 */ /* 0x000ef60000000000 */
[----:B---3--:R3:W4:Y:S01]  /*0690*/  SYNCS.EXCH.64 URZ, [UR4], UR8 ;  /* 0x0000000804ff75b2 */ /* 0x0087220008000100 */
[----:B------:R3:W1:Y:S01]  /*06a0*/  SYNCS.EXCH.64 URZ, [UR4+0x10], UR6 ;  /* 0x0000100604ff75b2 */ /* 0x0006620008000100 */
[----:B------:R3:W1:Y:S01]  /*06b0*/  SYNCS.EXCH.64 URZ, [UR4+0x8], UR8 ;  /* 0x0000080804ff75b2 */ /* 0x0006620008000100 */
[----:B------:R3:W1:Y:S01]  /*06c0*/  SYNCS.EXCH.64 URZ, [UR4+0x18], UR6 ;  /* 0x0000180604ff75b2 */ /* 0x0006620008000100 */
[----:B------:R-:W-:Y:S01]  /*06d0*/  NOP ;  /* 0x0000000000007918 */ /* 0x000fe20000000000 */
.L_x_9:
[----:B------:R-:W2:Y:S01]  /*06e0*/  SHFL.IDX PT, R3, R57, RZ, 0x1f ;  /* 0x00001fff39037589 */ /* 0x000ea200000e0000 */
[----:B------:R-:W-:Y:S01]  /*06f0*/  NOP ;  /* 0x0000000000007918 */ /* 0x000fe20000000000 */
[----:B--2---:R-:W-:-:S13]  /*0700*/  ISETP.NE.AND P1, PT, R3, 0x1, PT ;  /* 0x000000010300780c */ /* 0x004fda0003f25270 */
[----:B------:R-:W-:Y:S05]  /*0710*/  @P1 BRA `(.L_x_10) ;  /* 0x0000000000581947 */ /* 0x000fea0003800000 */
[----:B------:R-:W-:Y:S01]  /*0720*/  R2UR UR5, R60 ;  /* 0x000000003c0572ca */ /* 0x000fe200000e0000 */
[----:B---3--:R-:W-:Y:S01]  /*0730*/  UMOV UR4, 0x400 ;  /* 0x0000040000047882 */ /* 0x008fe20000000000 */
        /* <DEDUP_REMOVED lines=10> */
[----:B------:R-:W2:Y:S11]  /*07e0*/  FENCE.VIEW.ASYNC.S ;  /* 0x00000000000073c6 */ /* 0x000eb60000000000 */
[----:B--2---:R2:W3:Y:S01]  /*07f0*/  SYNCS.EXCH.64 URZ, [UR4+0x20], UR8 ;  /* 0x0000200804ff75b2 */ /* 0x0044e20008000100 */
[----:B------:R2:W1:Y:S01]  /*0800*/  SYNCS.EXCH.64 URZ, [UR4+0x40], UR6 ;  /* 0x0000400604ff75b2 */ /* 0x0004620008000100 */
[----:B------:R2:W1:Y:S01]  /*0810*/  SYNCS.EXCH.64 URZ, [UR4+0x28], UR8 ;  /* 0x0000280804ff75b2 */ /* 0x0004620008000100 */
[----:B------:R2:W1:Y:S01]  /*0820*/  SYNCS.EXCH.64 URZ, [UR4+0x48], UR6 ;  /* 0x0000480604ff75b2 */ /* 0x0004620008000100 */
[----:B------:R2:W1:Y:S01]  /*0830*/  SYNCS.EXCH.64 URZ, [UR4+0x30], UR8 ;  /* 0x0000300804ff75b2 */ /* 0x0004620008000100 */
[----:B------:R2:W1:Y:S01]  /*0840*/  SYNCS.EXCH.64 URZ, [UR4+0x50], UR6 ;  /* 0x0000500604ff75b2 */ /* 0x0004620008000100 */
[----:B------:R2:W1:Y:S01]  /*0850*/  SYNCS.EXCH.64 URZ, [UR4+0x38], UR8 ;  /* 0x0000380804ff75b2 */ /* 0x0004620008000100 */
[----:B------:R2:W1:Y:S01]  /*0860*/  SYNCS.EXCH.64 URZ, [UR4+0x58], UR6 ;  /* 0x0000580604ff75b2 */ /* 0x0004620008000100 */
[----:B------:R-:W-:Y:S01]  /*0870*/  NOP ;  /* 0x0000000000007918 */ /* 0x000fe20000000000 */
.L_x_10:
[----:B------:R-:W4:Y:S01]  /*0880*/  SHFL.IDX PT, R3, R57, RZ, 0x1f ;  /* 0x00001fff39037589 */ /* 0x000f2200000e0000 */
[----:B------:R-:W-:Y:S01]  /*0890*/  NOP ;  /* 0x0000000000007918 */ /* 0x000fe20000000000 */
[----:B----4-:R-:W-:-:S13]  /*08a0*/  ISETP.NE.AND P1, PT, R3, 0x3, PT ;  /* 0x000000030300780c */ /* 0x010fda0003f25270 */
[----:B------:R-:W-:Y:S05]  /*08b0*/  @P1 BRA `(.L_x_11) ;  /* 0x0000000000301947 */ /* 0x000fea0003800000 */
[----:B------:R-:W-:Y:S01]  /*08c0*/  R2UR UR5, R60 ;  /* 0x000000003c0572ca */ /* 0x000fe200000e0000 */
[----:B--23--:R-:W-:Y:S01]  /*08d0*/  UMOV UR6, 0x400 ;  /* 0x0000040000067882 */ /* 0x00cfe20000000000 */
[----:B------:R-:W-:Y:S01]  /*08e0*/  UMOV UR4, 0x20 ;  /* 0x0000002000047882 */ /* 0x000fe20000000000 */
[----:B------:R-:W-:-:S10]  /*08f0*/  ELECT P1, URZ, PT ;  /* 0x0000000000ff782f */ /* 0x000fd40003820000 */
[----:B------:R-:W-:Y:S02]  /*0900*/  ULEA UR6, UR5, UR6, 0x18 ;  /* 0x0000000605067291 */ /* 0x000fe4000f8ec0ff */
[----:B------:R-:W-:-:S04]  /*0910*/  UIADD3 UR4, UPT, UPT, -UR4, 0x100000, URZ ;  /* 0x0010000004047890 */ /* 0x000fc8000fffe1ff */
[----:B------:R-:W-:Y:S02]  /*0920*/  USHF.L.U32 UR5, UR4, 0xb, URZ ;  /* 0x0000000b04057899 */ /* 0x000fe400080006ff */
[----:B------:R-:W-:Y:S01]  /*0930*/  USHF.L.U32 UR4, UR4, 0x1, URZ ;  /* 0x0000000104047899 */ /* 0x000fe200080006ff */
[----:B------:R-:W2:Y:S11]  /*0940*/  FENCE.VIEW.ASYNC.S ;  /* 0x00000000000073c6 */ /* 0x000eb60000000000 */
[----:B--2---:R4:W2:Y:S01]  /*0950*/  SYNCS.EXCH.64 URZ, [UR6+0x60], UR4 ;  /* 0x0000600406ff75b2 */ /* 0x0048a20008000100 */
[----:B------:R4:W3:Y:S02]  /*0960*/  SYNCS.EXCH.64 URZ, [UR6+0x68], UR4 ;  /* 0x0000680406ff75b2 */ /* 0x0008e40008000100 */
[----:B----4-:R-:W-:Y:S01]  /*0970*/  NOP ;  /* 0x0000000000007918 */ /* 0x010fe20000000000 */
.L_x_11:
[----:B------:R-:W4:Y:S01]  /*0980*/  SHFL.IDX PT, R3, R57, RZ, 0x1f ;  /* 0x00001fff39037589 */ /* 0x000f2200000e0000 */
[----:B------:R-:W-:Y:S01]  /*0990*/  NOP ;  /* 0x0000000000007918 */ /* 0x000fe20000000000 */
[----:B----4-:R-:W-:-:S13]  /*09a0*/  ISETP.NE.AND P1, PT, R3, 0x4, PT ;  /* 0x000000040300780c */ /* 0x010fda0003f25270 */
[----:B------:R-:W-:Y:S05]  /*09b0*/  @P1 BRA `(.L_x_12) ;  /* 0x00000000004c1947 */ /* 0x000fea0003800000 */
[----:B------:R-:W-:Y:S01]  /*09c0*/  R2UR UR5, R60 ;  /* 0x000000003c0572ca */ /* 0x000fe200000e0000 */
[----:B--23--:R-:W-:Y:S01]  /*09d0*/  UMOV UR4, 0x720 ;  /* 0x0000072000047882 */ /* 0x00cfe20000000000 */
[----:B------:R-:W-:Y:S01]  /*09e0*/  UMOV UR6, 0x400 ;  /* 0x0000040000067882 */ /* 0x000fe20000000000 */
[----:B------:R-:W-:Y:S01]  /*09f0*/  USEL UR4, UR4, 0x620, UP5 ;  /* 0x0000062004047887 */ /* 0x000fe2000a800000 */
[----:B------:R-:W-:Y:S01]  /*0a00*/  UMOV UR8, 0x1 ;  /* 0x0000000100087882 */ /* 0x000fe20000000000 */
[----:B------:R-:W-:Y:S01]  /*0a10*/  ELECT P1, URZ, PT ;  /* 0x0000000000ff782f */ /* 0x000fe20003820000 */
[----:B------:R-:W-:-:S04]  /*0a20*/  UIADD3 UR8, UPT, UPT, -UR8, 0x100000, URZ ;  /* 0x0010000008087890 */ /* 0x000fc8000fffe1ff */
[----:B------:R-:W-:Y:S02]  /*0a30*/  USHF.L.U32 UR9, UR8, 0xb, URZ ;  /* 0x0000000b08097899 */ /* 0x000fe400080006ff */
[----:B------:R-:W-:Y:S02]  /*0a40*/  USHF.L.U32 UR8, UR8, 0x1, URZ ;  /* 0x0000000108087899 */ /* 0x000fe400080006ff */
[----:B------:R-:W-:Y:S02]  /*0a50*/  ULEA UR6, UR5, UR6, 0x18 ;  /* 0x0000000605067291 */ /* 0x000fe4000f8ec0ff */
[----:B------:R-:W-:-:S04]  /*0a60*/  UIADD3 UR4, UPT, UPT, -UR4, 0x100000, URZ ;  /* 0x0010000004047890 */ /* 0x000fc8000fffe1ff */
[----:B------:R-:W-:Y:S02]  /*0a70*/  USHF.L.U32 UR5, UR4, 0xb, URZ ;  /* 0x0000000b04057899 */ /* 0x000fe400080006ff */
[----:B------:R-:W-:Y:S01]  /*0a80*/  USHF.L.U32 UR4, UR4, 0x1, URZ ;  /* 0x0000000104047899 */ /* 0x000fe200080006ff */
[----:B------:R-:W2:Y:S03]  /*0a90*/  FENCE.VIEW.ASYNC.S ;  /* 0x00000000000073c6 */ /* 0x000ea60000000000 */
[----:B--2---:R4:W2:Y:S08]  /*0aa0*/  SYNCS.EXCH.64 URZ, [UR6+0x70], UR8 ;  /* 0x0000700806ff75b2 */ /* 0x0048b00008000100 */
[----:B------:R4:W3:Y:S01]  /*0ab0*/  SYNCS.EXCH.64 URZ, [UR6+0x80], UR4 ;  /* 0x0000800406ff75b2 */ /* 0x0008e20008000100 */
[----:B------:R4:W1:Y:S01]  /*0ac0*/  SYNCS.EXCH.64 URZ, [UR6+0x78], UR8 ;  /* 0x0000780806ff75b2 */ /* 0x0008620008000100 */
[----:B------:R4:W1:Y:S02]  /*0ad0*/  SYNCS.EXCH.64 URZ, [UR6+0x88], UR4 ;  /* 0x0000880406ff75b2 */ /* 0x0008640008000100 */
[----:B----4-:R-:W-:Y:S01]  /*0ae0*/  NOP ;  /* 0x0000000000007918 */ /* 0x010fe20000000000 */
.L_x_12:
[----:B------:R-:W4:Y:S01]  /*0af0*/  SHFL.IDX PT, R3, R57, RZ, 0x1f ;  /* 0x00001fff39037589 */ /* 0x000f2200000e0000 */
[----:B------:R-:W-:Y:S01]  /*0b00*/  NOP ;  /* 0x0000000000007918 */ /* 0x000fe20000000000 */
[----:B----4-:R-:W-:-:S13]  /*0b10*/  ISETP.NE.AND P1, PT, R3, 0x5, PT ;  /* 0x000000050300780c */ /* 0x010fda0003f25270 */
[----:B------:R-:W-:Y:S05]  /*0b20*/  @P1 BRA `(.L_x_13) ;  /* 0x0000000000581947 */ /* 0x000fea0003800000 */
[----:B------:R-:W-:Y:S01]  /*0b30*/  R2UR UR5, R60 ;  /* 0x000000003c0572ca */ /* 0x000fe200000e0000 */
[----:B--23--:R-:W-:Y:S01]  /*0b40*/  UMOV UR4, 0x400 ;  /* 0x0000040000047882 */ /* 0x00cfe20000000000 */
        /* <DEDUP_REMOVED lines=11> */
[----:B--2---:R4:W2:Y:S01]  /*0c00*/  SYNCS.EXCH.64 URZ, [UR4+0x90], UR6 ;  /* 0x0000900604ff75b2 */ /* 0x0048a20008000100 */
[----:B------:R4:W3:Y:S01]  /*0c10*/  SYNCS.EXCH.64 URZ, [UR4+0xb0], UR8 ;  /* 0x0000b00804ff75b2 */ /* 0x0008e20008000100 */
[----:B------:R4:W1:Y:S01]  /*0c20*/  SYNCS.EXCH.64 URZ, [UR4+0x98], UR6 ;  /* 0x0000980604ff75b2 */ /* 0x0008620008000100 */
[----:B------:R4:W1:Y:S01]  /*0c30*/  SYNCS.EXCH.64 URZ, [UR4+0xb8], UR8 ;  /* 0x0000b80804ff75b2 */ /* 0x0008620008000100 */
[----:B------:R4:W1:Y:S01]  /*0c40*/  SYNCS.EXCH.64 URZ, [UR4+0xa0], UR6 ;  /* 0x0000a00604ff75b2 */ /* 0x0008620008000100 */
[----:B------:R4:W1:Y:S01]  /*0c50*/  SYNCS.EXCH.64 URZ, [UR4+0xc0], UR8 ;  /* 0x0000c00804ff75b2 */ /* 0x0008620008000100 */
[----:B------:R4:W1:Y:S01]  /*0c60*/  SYNCS.EXCH.64 URZ, [UR4+0xa8], UR6 ;  /* 0x0000a80604ff75b2 */ /* 0x0008620008000100 */
[----:B------:R4:W1:Y:S02]  /*0c70*/  SYNCS.EXCH.64 URZ, [UR4+0xc8], UR8 ;  /* 0x0000c80804ff75b2 */ /* 0x0008640008000100 */
[----:B----4-:R-:W-:Y:S01]  /*0c80*/  NOP ;  /* 0x0000000000007918 */ /* 0x010fe20000000000 */
.L_x_13:
[----:B------:R-:W4:Y:S01]  /*0c90*/  SHFL.IDX PT, R3, R57, RZ, 0x1f ;  /* 0x00001fff39037589 */ /* 0x000f2200000e0000 */
[----:B------:R-:W-:Y:S01]  /*0ca0*/  ISETP.NE.OR P0, PT, RZ, UR22, !P0 ;  /* 0x00000016ff007c0c */ /* 0x000fe2000c705670 */
[----:B------:R-:W-:Y:S01]  /*0cb0*/  NOP ;  /* 0x0000000000007918 */ /* 0x000fe20000000000 */
[----:B----4-:R-:W-:-:S13]  /*0cc0*/  ISETP.NE.AND P1, PT, R3, 0x3, PT ;  /* 0x000000030300780c */ /* 0x010fda0003f25270 */
[----:B------:R-:W-:Y:S05]  /*0cd0*/  @P1 BRA `(.L_x_14) ;  /* 0x0000000000381947 */ /* 0x000fea0003800000 */
[----:B------:R-:W-:Y:S01]  /*0ce0*/  R2UR UR5, R60 ;  /* 0x000000003c0572ca */ /* 0x000fe200000e0000 */
[----:B--23--:R-:W-:Y:S01]  /*0cf0*/  UMOV UR4, 0x400 ;  /* 0x0000040000047882 */ /* 0x00cfe20000000000 */
[----:B------:R-:W-:Y:S01]  /*0d00*/  UMOV UR6, 0x20 ;  /* 0x0000002000067882 */ /* 0x000fe20000000000 */
[----:B------:R-:W-:Y:S01]  /*0d10*/  ELECT P1, URZ, PT ;  /* 0x0000000000ff782f */ /* 0x000fe20003820000 */
[----:B------:R-:W-:-:S04]  /*0d20*/  UIADD3 UR6, UPT, UPT, -UR6, 0x100000, URZ ;  /* 0x0010000006067890 */ /* 0x000fc8000fffe1ff */
[----:B------:R-:W-:Y:S02]  /*0d30*/  USHF.L.U32 UR7, UR6, 0xb, URZ ;  /* 0x0000000b06077899 */ /* 0x000fe400080006ff */
[----:B------:R-:W-:-:S03]  /*0d40*/  USHF.L.U32 UR6, UR6, 0x1, URZ ;  /* 0x0000000106067899 */ /* 0x000fc600080006ff */
[----:B------:R-:W-:Y:S01]  /*0d50*/  ULEA UR4, UR5, UR4, 0x18 ;  /* 0x0000000405047291 */ /* 0x000fe2000f8ec0ff */
[----:B------:R-:W2:Y:S11]  /*0d60*/  FENCE.VIEW.ASYNC.S ;  /* 0x00000000000073c6 */ /* 0x000eb60000000000 */
[----:B--2---:R4:W2:Y:S01]  /*0d70*/  SYNCS.EXCH.64 URZ, [UR4+0xd0], UR6 ;  /* 0x0000d00604ff75b2 */ /* 0x0048a20008000100 */
[----:B------:R4:W3:Y:S01]  /*0d80*/  SYNCS.EXCH.64 URZ, [UR4+0xe0], UR6 ;  /* 0x0000e00604ff75b2 */ /* 0x0008e20008000100 */
[----:B------:R4:W1:Y:S01]  /*0d90*/  SYNCS.EXCH.64 URZ, [UR4+0xd8], UR6 ;  /* 0x0000d80604ff75b2 */ /* 0x0008620008000100 */
[----:B------:R4:W1:Y:S02]  /*0da0*/  SYNCS.EXCH.64 URZ, [UR4+0xe8], UR6 ;  /* 0x0000e80604ff75b2 */ /* 0x0008640008000100 */
[----:B----4-:R-:W-:Y:S01]  /*0db0*/  NOP ;  /* 0x0000000000007918 */ /* 0x010fe20000000000 */
.L_x_14:
[----:B--23--:R-:W-:Y:S01]  /*0dc0*/  R2UR UR7, R60 ;  /* 0x000000003c0772ca */ /* 0x00cfe200000e0000 */
[----:B------:R-:W-:Y:S01]  /*0dd0*/  VOTEU.ALL UP0, P0 ;  /* 0x0000000000ff7886 */ /* 0x000fe20000000000 */
[----:B------:R-:W-:Y:S01]  /*0de0*/  UMOV UR4, 0x20 ;  /* 0x0000002000047882 */ /* 0x000fe20000000000 */
[----:B------:R-:W2:Y:S01]  /*0df0*/  LDCU UR28, c[0x0][0x36c] ;  /* 0x00006d80ff1c77ac */ /* 0x000ea20008000800 */
[----:B------:R-:W-:Y:S01]  /*0e00*/  NOP ;  /* 0x0000000000007918 */ /* 0x000fe20000000000 */
[----:B-1----:R-:W-:Y:S01]  /*0e10*/  LOP3.LUT R5, R70, 0x1f, RZ, 0xc0, !PT ;  /* 0x0000001f46057812 */ /* 0x002fe200078ec0ff */
[----:B------:R-:W-:Y:S01]  /*0e20*/  @!UP0 UMOV UR6, 0x400 ;  /* 0x0000040000068882 */ /* 0x000fe20000000000 */
[----:B------:R-:W-:-:S04]  /*0e30*/  @!UP0 UIADD3 UR4, UPT, UPT, -UR4, 0x100000, URZ ;  /* 0x0010000004048890 */ /* 0x000fc8000fffe1ff */
[----:B------:R-:W-:Y:S02]  /*0e40*/  @!UP0 USHF.L.U32 UR5, UR4, 0xb, URZ ;  /* 0x0000000b04058899 */ /* 0x000fe400080006ff */
[----:B------:R-:W-:Y:S02]  /*0e50*/  @!UP0 USHF.L.U32 UR4, UR4, 0x1, URZ ;  /* 0x0000000104048899 */ /* 0x000fe400080006ff */
[----:B------:R-:W-:Y:S02]  /*0e60*/  UISETP.NE.AND UP6, UPT, UR22, URZ, UPT ;  /* 0x000000ff1600728c */ /* 0x000fe4000bfc5270 */
[----:B------:R-:W-:Y:S01]  /*0e70*/  @!UP0 ULEA UR6, UR7, UR6, 0x18 ;  /* 0x0000000607068291 */ /* 0x000fe2000f8ec0ff */
[----:B------:R-:W-:Y:S01]  /*0e80*/  VOTEU.ALL UP0, P0 ;  /* 0x0000000000ff7886 */ /* 0x000fe20000000000 */
[----:B--2---:R-:W-:Y:S01]  /*0e90*/  UISETP.EQ.U32.AND UP1, UPT, UR28, 0x1, UPT ;  /* 0x000000011c00788c */ /* 0x004fe2000bf22070 */
[----:B------:R-:W1:Y:S09]  /*0ea0*/  FENCE.VIEW.ASYNC.S ;  /* 0x00000000000073c6 */ /* 0x000e720000000000 */
[----:B-1----:R1:W2:Y:S01]  /*0eb0*/  @!UP0 SYNCS.EXCH.64 URZ, [UR6+0xf0], UR4 ;  /* 0x0000f00406ff85b2 */ /* 0x0022a20008000100 */
[----:B------:R-:W-:Y:S05]  /*0ec0*/  BRA.U !UP1, `(.L_x_15) ;  /* 0x0000000109087547 */ /* 0x000fea000b800000 */
[----:B--2---:R-:W-:Y:S01]  /*0ed0*/  UCGABAR_ARV ;  /* 0x00000000000079c7 */ /* 0x004fe20008000000 */
[----:B------:R-:W-:Y:S05]  /*0ee0*/  BRA `(.L_x_16) ;  /* 0x0000000000047947 */ /* 0x000fea0003800000 */
.L_x_15:
[----:B--2---:R-:W-:Y:S01]  /*0ef0*/  NOP ;  /* 0x0000000000007918 */ /* 0x004fe20000000000 */
.L_x_16:
[----:B------:R-:W2:Y:S01]  /*0f00*/  S2UR UR24, SR_CTAID.X ;  /* 0x00000000001879c3 */ /* 0x000ea20000002500 */
[----:B------:R-:W-:-:S05]  /*0f10*/  CS2R.32 R59, SR_CgaSize ;  /* 0x00000000003b7805 */ /* 0x000fca0000008a00 */
[----:B------:R-:W-:-:S05]  /*0f20*/  IMAD R59, R59, -0xa0, RZ ;  /* 0xffffff603b3b7824 */ /* 0x000fca00078e02ff */
[----:B-1----:R-:W-:-:S14]  /*0f30*/  R2UR UR5, R59 ;  /* 0x000000003b0572ca */ /* 0x002fdc00000e0000 */
[----:B------:R-:W1:Y:S01]  /*0f40*/  LDCU UR5, c[0x0][UR5+0x2b0] ;  /* 0x00005600050577ac */ /* 0x000e620008000800 */
[----:B------:R-:W-:Y:S02]  /*0f50*/  R2UR UR7, R60 ;  /* 0x000000003c0772ca */ /* 0x000fe400000e0000 */
[----:B------:R-:W-:Y:S02]  /*0f60*/  R2UR UR6, R2 ;  /* 0x00000000020672ca */ /* 0x000fe400000e0000 */
[----:B------:R-:W-:-:S05]  /*0f70*/  CS2R.32 R59, SR_CgaSize ;  /* 0x00000000003b7805 */ /* 0x000fca0000008a00 */
[----:B------:R-:W-:-:S05]  /*0f80*/  IMAD R59, R59, -0xa0, RZ ;  /* 0xffffff603b3b7824 */ /* 0x000fca00078e02ff */
[----:B------:R-:W-:-:S14]  /*0f90*/  R2UR UR4, R59 ;  /* 0x000000003b0472ca */ /* 0x000fdc00000e0000 */
[----:B------:R-:W3:Y:S01]  /*0fa0*/  LDCU UR4, c[0x0][UR4+0x2b4] ;  /* 0x00005680040477ac */ /* 0x000ee20008000800 */
[----:B------:R-:W4:Y:S01]  /*0fb0*/  S2UR UR27, SR_CTAID.Y ;  /* 0x00000000001b79c3 */ /* 0x000f220000002600 */
[----:B------:R-:W-:-:S05]  /*0fc0*/  CS2R.32 R59, SR_CgaSize ;  /* 0x00000000003b7805 */ /* 0x000fca0000008a00 */
[----:B------:R-:W-:-:S05]  /*0fd0*/  IMAD R59, R59, -0xa0, RZ ;  /* 0xffffff603b3b7824 */ /* 0x000fca00078e02ff */
[----:B------:R-:W-:-:S14]  /*0fe0*/  R2UR UR8, R59 ;  /* 0x000000003b0872ca */ /* 0x000fdc00000e0000 */
[----:B------:R-:W3:Y:S01]  /*0ff0*/  LDCU UR8, c[0x0][UR8+0x2a0] ;  /* 0x00005400080877ac */ /* 0x000ee20008000800 */
[----:B------:R-:W-:-:S05]  /*1000*/  CS2R.32 R59, SR_CgaSize ;  /* 0x00000000003b7805 */ /* 0x000fca0000008a00 */
[----:B------:R-:W-:-:S05]  /*1010*/  IMAD R59, R59, -0xa0, RZ ;  /* 0xffffff603b3b7824 */ /* 0x000fca00078e02ff */
[----:B------:R-:W-:-:S14]  /*1020*/  R2UR UR9, R59 ;  /* 0x000000003b0972ca */ /* 0x000fdc00000e0000 */
[----:B------:R-:W3:Y:S01]  /*1030*/  LDCU UR9, c[0x0][UR9+0x2a4] ;  /* 0x00005480090977ac */ /* 0x000ee20008000800 */
[----:B------:R-:W-:Y:S02]  /*1040*/  USHF.R.U32.HI UR12, URZ, 0x1, UR7 ;  /* 0x00000001ff0c7899 */ /* 0x000fe40008011607 */
[----:B------:R-:W-:Y:S02]  /*1050*/  USHF.R.U32.HI UR11, URZ, 0x2, UR7 ;  /* 0x00000002ff0b7899 */ /* 0x000fe40008011607 */
[----:B------:R-:W-:Y:S02]  /*1060*/  USHF.L.U32 UR38, UR7, 0x8, URZ ;  /* 0x0000000807267899 */ /* 0x000fe400080006ff */
[----:B------:R-:W-:Y:S01]  /*1070*/  USHF.L.U32 UR37, UR7, 0xa, URZ ;  /* 0x0000000a07257899 */ /* 0x000fe200080006ff */
[----:B--2---:R-:W-:Y:S01]  /*1080*/  I2FP.F32.U32 R4, UR24 ;  /* 0x0000001800047c45 */ /* 0x004fe20008201000 */
[----:B------:R-:W2:Y:S04]  /*1090*/  LDCU UR23, c[0x0][0xb24] ;  /* 0x00016480ff1777ac */ /* 0x000ea80008000800 */
[----:B-1----:R-:W-:Y:S01]  /*10a0*/  FMUL R4, R4, UR5 ;  /* 0x0000000504047c20 */ /* 0x002fe20008400000 */
[----:B------:R-:W-:Y:S01]  /*10b0*/  ULOP3.LUT UR5, UR7, 0x3, URZ, 0xc0, !UPT ;  /* 0x0000000307057892 */ /* 0x000fe2000f8ec0ff */
[----:B----4-:R-:W-:Y:S01]  /*10c0*/  I2FP.F32.U32 R3, UR27 ;  /* 0x0000001b00037c45 */ /* 0x010fe20008201000 */
[----:B------:R-:W1:Y:S03]  /*10d0*/  LDCU UR39, c[0x0][0xb24] ;  /* 0x00016480ff2777ac */ /* 0x000e660008000800 */
[----:B------:R-:W4:Y:S01]  /*10e0*/  F2I.U32.TRUNC.NTZ R4, R4 ;  /* 0x0000000400047305 */ /* 0x000f22000020f000 */
[----:B---3--:R-:W-:Y:S01]  /*10f0*/  FMUL R3, R3, UR4 ;  /* 0x0000000403037c20 */ /* 0x008fe20008400000 */
[----:B------:R-:W-:-:S02]  /*1100*/  ULOP3.LUT UR4, UR6, 0x4, UR7, 0xf8, !UPT ;  /* 0x0000000406047892 */ /* 0x000fc4000f8ef807 */
[----:B------:R-:W-:Y:S02]  /*1110*/  UISETP.GT.U32.AND UP1, UPT, UR5, 0xffff, UPT ;  /* 0x0000ffff0500788c */ /* 0x000fe4000bf24070 */
[----:B------:R-:W-:Y:S02]  /*1120*/  UISETP.GT.U32.AND UP0, UPT, UR4, 0xffff, UPT ;  /* 0x0000ffff0400788c */ /* 0x000fe4000bf04070 */
[----:B------:R-:W3:Y:S01]  /*1130*/  F2I.U32.TRUNC.NTZ R3, R3 ;  /* 0x0000000300037305 */ /* 0x000ee2000020f000 */
[----:B------:R-:W-:Y:S02]  /*1140*/  USEL UR31, UR5, 0xffff, !UP1 ;  /* 0x0000ffff051f7887 */ /* 0x000fe4000c800000 */
[----:B------:R-:W-:Y:S01]  /*1150*/  USEL UR30, UR4, 0xffff, !UP0 ;  /* 0x0000ffff041e7887 */ /* 0x000fe2000c000000 */
[----:B------:R-:W1:Y:S01]  /*1160*/  LDCU UR26, c[0x0][0xb30] ;  /* 0x00016600ff1a77ac */ /* 0x000e620008000800 */
[----:B----4-:R-:W-:Y:S02]  /*1170*/  R2UR UR6, R4 ;  /* 0x00000000040672ca */ /* 0x010fe400000e0000 */
[----:B------:R-:W-:Y:S01]  /*1180*/  PRMT R4, RZ, 0x7610, R4 ;  /* 0x00007610ff047816 */ /* 0x000fe20000000004 */
[----:B------:R-:W-:Y:S01]  /*1190*/  UMOV UR13, 0x11 ;  /* 0x00000011000d7882 */ /* 0x000fe20000000000 */
[----:B------:R-:W-:Y:S01]  /*11a0*/  UMOV UR14, 0x5 ;  /* 0x00000005000e7882 */ /* 0x000fe20000000000 */
[----:B---3--:R-:W-:-:S02]  /*11b0*/  R2UR UR7, R3 ;  /* 0x00000000030772ca */ /* 0x008fc400000e0000 */
[----:B------:R-:W-:-:S06]  /*11c0*/  PRMT R3, RZ, 0x7610, R3 ;  /* 0x00007610ff037816 */ /* 0x000fcc0000000003 */
[----:B------:R-:W-:-:S04]  /*11d0*/  UIADD3 UR5, UPT, UPT, -UR6, URZ, URZ ;  /* 0x000000ff06057290 */ /* 0x000fc8000fffe1ff */
[----:B------:R-:W-:Y:S02]  /*11e0*/  UIMAD UR5, UR8, UR5, UR24 ;  /* 0x00000005080572a4 */ /* 0x000fe4000f8e0218 */
[----:B------:R-:W-:-:S04]  /*11f0*/  UIADD3 UR4, UPT, UPT, -UR7, URZ, URZ ;  /* 0x000000ff07047290 */ /* 0x000fc8000fffe1ff */
[----:B------:R-:W-:Y:S01]  /*1200*/  IMAD.U32 R59, RZ, RZ, UR5 ;  /* 0x00000005ff3b7e24 */ /* 0x000fe2000f8e00ff */
[----:B------:R-:W-:-:S06]  /*1210*/  UIMAD UR4, UR9, UR4, UR27 ;  /* 0x00000004090472a4 */ /* 0x000fcc000f8e021b */
[----:B------:R-:W-:Y:S01]  /*1220*/  IMAD.U32 R58, RZ, RZ, UR4 ;  /* 0x00000004ff3a7e24 */ /* 0x000fe2000f8e00ff */
[----:B-12---:R-:W-:Y:S06]  /*1230*/  BRA.U UP6, `(.L_x_17) ;  /* 0x00000001066c7547 */ /* 0x006fec000b800000 */
[----:B------:R-:W-:Y:S02]  /*1240*/  R2UR UR15, R58 ;  /* 0x000000003a0f72ca */ /* 0x000fe400000e0000 */
[----:B------:R-:W-:-:S11]  /*1250*/  R2UR UR5, R59 ;  /* 0x000000003b0572ca */ /* 0x000fd600000e0000 */
[----:B------:R-:W-:Y:S02]  /*1260*/  UISETP.NE.AND UP0, UPT, UR15, URZ, UPT ;  /* 0x000000ff0f00728c */ /* 0x000fe4000bf05270 */
[----:B------:R-:W-:Y:S02]  /*1270*/  UISETP.NE.AND UP2, UPT, UR15, 0x1, UPT ;  /* 0x000000010f00788c */ /* 0x000fe4000bf45270 */
[----:B------:R-:W-:Y:S02]  /*1280*/  ULOP3.LUT UR4, UR5, 0x2, URZ, 0x3c, !UPT ;  /* 0x0000000205047892 */ /* 0x000fe4000f8e3cff */
[----:B------:R-:W-:Y:S02]  /*1290*/  UISETP.GT.U32.AND UP4, UPT, UR5, 0x1, UP0 ;  /* 0x000000010500788c */ /* 0x000fe40008784070 */
[----:B------:R-:W-:Y:S02]  /*12a0*/  UISETP.GT.U32.AND UP3, UPT, UR5, 0x1, UP2 ;  /* 0x000000010500788c */ /* 0x000fe40009764070 */
[----:B------:R-:W-:-:S02]  /*12b0*/  UISETP.GT.U32.AND UP1, UPT, UR4, 0x1, UP0 ;  /* 0x000000010400788c */ /* 0x000fc40008724070 */
[----:B------:R-:W-:Y:S02]  /*12c0*/  ULOP3.LUT UR10, UR5, 0xfffffffe, URZ, 0xc0, !UPT ;  /* 0xfffffffe050a7892 */ /* 0x000fe4000f8ec0ff */
[----:B------:R-:W-:Y:S02]  /*12d0*/  UISETP.GT.U32.AND UP0, UPT, UR4, 0x1, UP2 ;  /* 0x000000010400788c */ /* 0x000fe40009704070 */
[----:B------:R-:W-:Y:S02]  /*12e0*/  USEL UR6, URZ, 0x1, UP4 ;  /* 0x00000001ff067887 */ /* 0x000fe4000a000000 */
[----:B------:R-:W-:Y:S02]  /*12f0*/  USEL UR5, URZ, 0x10, UP3 ;  /* 0x00000010ff057887 */ /* 0x000fe40009800000 */
[----:B------:R-:W-:Y:S02]  /*1300*/  USEL UR4, URZ, 0x2, UP4 ;  /* 0x00000002ff047887 */ /* 0x000fe4000a000000 */
[----:B------:R-:W-:-:S02]  /*1310*/  USEL UR9, URZ, 0x20, UP3 ;  /* 0x00000020ff097887 */ /* 0x000fc40009800000 */
[----:B------:R-:W-:Y:S02]  /*1320*/  USEL UR8, URZ, 0x4, UP1 ;  /* 0x00000004ff087887 */ /* 0x000fe40008800000 */
[----:B------:R-:W-:Y:S02]  /*1330*/  UIADD3 UR4, UPT, UPT, UR4, UR5, UR6 ;  /* 0x0000000504047290 */ /* 0x000fe4000fffe006 */
[----:B------:R-:W-:Y:S02]  /*1340*/  USEL UR6, URZ, 0x8, UP1 ;  /* 0x00000008ff067887 */ /* 0x000fe40008800000 */
[----:B------:R-:W-:Y:S02]  /*1350*/  USEL UR7, URZ, 0x40, UP0 ;  /* 0x00000040ff077887 */ /* 0x000fe40008000000 */
[----:B------:R-:W-:Y:S02]  /*1360*/  UIADD3 UR5, UPT, UPT, UR8, UR9, UR4 ;  /* 0x0000000908057290 */ /* 0x000fe4000fffe004 */
[----:B------:R-:W-:-:S02]  /*1370*/  ULEA UR4, UR15, UR10, 0x2 ;  /* 0x0000000a0f047291 */ /* 0x000fc4000f8e10ff */
[----:B------:R-:W-:Y:S02]  /*1380*/  USEL UR8, URZ, 0x80, UP0 ;  /* 0x00000080ff087887 */ /* 0x000fe40008000000 */
[----:B------:R-:W-:-:S03]  /*1390*/  UIADD3 UR5, UPT, UPT, UR6, UR7, UR5 ;  /* 0x0000000706057290 */ /* 0x000fc6000fffe005 */
[----:B------:R-:W-:Y:S01]  /*13a0*/  UMOV UR6, 0x3 ;  /* 0x0000000300067882 */ /* 0x000fe20000000000 */
[----:B------:R-:W-:Y:S02]  /*13b0*/  UIADD3 UR5, UPT, UPT, UR5, UR8, URZ ;  /* 0x0000000805057290 */ /* 0x000fe4000fffe0ff */
[----:B------:R-:W-:-:S04]  /*13c0*/  USHF.L.U32 UR4, UR6, UR4, URZ ;  /* 0x0000000406047299 */ /* 0x000fc800080006ff */
[----:B------:R-:W-:Y:S02]  /*13d0*/  IMAD.U32 R4, RZ, RZ, UR5 ;  /* 0x00000005ff047e24 */ /* 0x000fe4000f8e00ff */
[----:B------:R-:W-:-:S07]  /*13e0*/  IMAD.U32 R3, RZ, RZ, UR4 ;  /* 0x00000004ff037e24 */ /* 0x000fce000f8e00ff */
.L_x_17:
[----:B------:R-:W1:Y:S01]  /*13f0*/  S2UR UR60, SR_CTAID.Z ;  /* 0x00000000003c79c3 */ /* 0x000e620000002700 */
[----:B------:R-:W-:Y:S02]  /*1400*/  UISETP.GE.AND UP0, UPT, UR23, 0x1, UPT ;  /* 0x000000011700788c */ /* 0x000fe4000bf06270 */
[----:B------:R-:W-:Y:S02]  /*1410*/  ULOP3.LUT UR31, UR31, 0xffff, URZ, 0xc0, !UPT ;  /* 0x0000ffff1f1f7892 */ /* 0x000fe4000f8ec0ff */
[----:B------:R-:W-:Y:S02]  /*1420*/  ULOP3.LUT UR30, UR30, 0xffff, URZ, 0xc0, !UPT ;  /* 0x0000ffff1e1e7892 */ /* 0x000fe4000f8ec0ff */
[----:B------:R-:W-:Y:S02]  /*1430*/  UISETP.NE.AND UP3, UPT, UR22, 0x2, UPT ;  /* 0x000000021600788c */ /* 0x000fe4000bf65270 */
[----:B------:R-:W-:Y:S02]  /*1440*/  ULOP3.LUT UR71, UR12, 0x1, URZ, 0xc0, !UPT ;  /* 0x000000010c477892 */ /* 0x000fe4000f8ec0ff */
[----:B------:R-:W-:-:S02]  /*1450*/  ULOP3.LUT UR69, UR11, 0x1, URZ, 0xc0, !UPT ;  /* 0x000000010b457892 */ /* 0x000fc4000f8ec0ff */
[----:B------:R-:W-:Y:S02]  /*1460*/  ULOP3.LUT UR38, UR38, 0x400, URZ, 0xc0, !UPT ;  /* 0x0000040026267892 */ /* 0x000fe4000f8ec0ff */
[----:B------:R-:W-:Y:S02]  /*1470*/  ULOP3.LUT UR37, UR37, 0x800, URZ, 0xc0, !UPT ;  /* 0x0000080025257892 */ /* 0x000fe4000f8ec0ff */
[----:B------:R-:W-:Y:S02]  /*1480*/  USHF.L.U32 UR31, UR13, UR31, URZ ;  /* 0x0000001f0d1f7299 */ /* 0x000fe400080006ff */
[----:B------:R-:W-:Y:S01]  /*1490*/  USHF.L.U32 UR30, UR14, UR30, URZ ;  /* 0x0000001e0e1e7299 */ /* 0x000fe200080006ff */
[----:B------:R-:W-:Y:S01]  /*14a0*/  UMOV UR20, UR24 ;  /* 0x0000001800147c82 */ /* 0x000fe20008000000 */
[----:B------:R-:W-:Y:S10]  /*14b0*/  BRA.U !UP0, `(.L_x_18) ;  /* 0x0000000108d47547 */ /* 0x000ff4000b800000 */
[----:B------:R-:W2:Y:S01]  /*14c0*/  LDCU.128 UR12, c[0x0][0xb10] ;  /* 0x00016200ff0c77ac */ /* 0x000ea20008000c00 */
[----:B------:R-:W3:Y:S01]  /*14d0*/  LDCU UR6, c[0x0][0x370] ;  /* 0x00006e00ff0677ac */ /* 0x000ee20008000800 */
[----:B------:R-:W4:Y:S01]  /*14e0*/  LDCU UR5, c[0x0][0x374] ;  /* 0x00006e80ff0577ac */ /* 0x000f220008000800 */
[----:B------:R-:W1:Y:S01]  /*14f0*/  LDCU UR25, c[0x0][0xb0c] ;  /* 0x00016180ff1977ac */ /* 0x000e620008000800 */
[----:B------:R-:W1:Y:S01]  /*1500*/  LDCU UR4, c[0x0][0xb20] ;  /* 0x00016400ff0477ac */ /* 0x000e620008000800 */
[----:B------:R-:W1:Y:S01]  /*1510*/  LDCU.64 UR8, c[0x0][0xb28] ;  /* 0x00016500ff0877ac */ /* 0x000e620008000a00 */
[----:B--2---:R-:W-:Y:S02]  /*1520*/  UISETP.NE.AND UP0, UPT, UR14, 0x1, UPT ;  /* 0x000000010e00788c */ /* 0x004fe4000bf05270 */
[----:B----4-:R-:W-:Y:S02]  /*1530*/  UIMAD.WIDE.U32 UR10, UR5, UR15, URZ ;  /* 0x0000000f050a72a5 */ /* 0x010fe4000f8e00ff */
[----:B---3--:R-:W-:-:S02]  /*1540*/  UIMAD.WIDE.U32 UR18, UR6, UR12, URZ ;  /* 0x0000000c061272a5 */ /* 0x008fc4000f8e00ff */
[----:B-1----:R-:W-:Y:S02]  /*1550*/  UISETP.NE.AND UP1, UPT, UR25, 0x1, UPT ;  /* 0x000000011900788c */ /* 0x002fe4000bf25270 */
[----:B------:R-:W-:Y:S01]  /*1560*/  UISETP.NE.AND UP2, UPT, UR23, 0x1, UPT ;  /* 0x000000011700788c */ /* 0x000fe2000bf45270 */
[----:B------:R-:W-:Y:S02]  /*1570*/  UMOV UR10, UR11 ;  /* 0x0000000b000a7c82 */ /* 0x000fe40008000000 */
[----:B------:R-:W-:Y:S01]  /*1580*/  UMOV UR18, UR19 ;  /* 0x0000001300127c82 */ /* 0x000fe20008000000 */
[----:B------:R-:W-:Y:S02]  /*1590*/  @UP0 USHF.R.U32.HI UR5, URZ, UR4, UR10 ;  /* 0x00000004ff050299 */ /* 0x000fe4000801160a */
[----:B------:R-:W-:Y:S02]  /*15a0*/  UIMAD.WIDE.U32 UR20, UR27, UR15, URZ ;  /* 0x0000000f1b1472a5 */ /* 0x000fe4000f8e00ff */
[----:B------:R-:W-:-:S02]  /*15b0*/  UIMAD.WIDE.U32 UR10, UR5, UR8, URZ ;  /* 0x00000008050a72a5 */ /* 0x000fc4000f8e00ff */
[----:B------:R-:W-:Y:S02]  /*15c0*/  @UP1 USHF.R.U32.HI UR6, URZ, UR13, UR18 ;  /* 0x0000000dff061299 */ /* 0x000fe40008011612 */
[----:B------:R-:W-:Y:S02]  /*15d0*/  UIMAD.WIDE.U32 UR16, UR24, UR12, URZ ;  /* 0x0000000c181072a5 */ /* 0x000fe4000f8e00ff */
[----:B------:R-:W-:Y:S01]  /*15e0*/  UIMAD.WIDE.U32 UR18, UR6, UR8, URZ ;  /* 0x00000008061272a5 */ /* 0x000fe2000f8e00ff */
[----:B------:R-:W-:Y:S01]  /*15f0*/  UMOV UR20, UR21 ;  /* 0x0000001500147c82 */ /* 0x000fe20008000000 */
[----:B------:R-:W-:Y:S01]  /*1600*/  UMOV UR10, UR11 ;  /* 0x0000000b000a7c82 */ /* 0x000fe20008000000 */
[----:B------:R-:W-:Y:S02]  /*1610*/  USHF.R.U32.HI UR20, URZ, UR4, UR20 ;  /* 0x00000004ff147299 */ /* 0x000fe40008011614 */
[----:B------:R-:W-:Y:S02]  /*1620*/  @UP2 USHF.R.U32.HI UR5, URZ, UR9, UR10 ;  /* 0x00000009ff052299 */ /* 0x000fe4000801160a */
[----:B------:R-:W-:Y:S01]  /*1630*/  UMOV UR7, UR19 ;  /* 0x0000001300077c82 */ /* 0x000fe20008000000 */
[----:B------:R-:W-:Y:S01]  /*1640*/  UMOV UR16, UR17 ;  /* 0x0000001100107c82 */ /* 0x000fe20008000000 */
[----:B------:R-:W-:-:S02]  /*1650*/  @UP2 USHF.R.U32.HI UR6, URZ, UR9, UR7 ;  /* 0x00000009ff062299 */ /* 0x000fc40008011607 */
[----:B------:R-:W-:Y:S02]  /*1660*/  USHF.R.U32.HI UR16, URZ, UR13, UR16 ;  /* 0x0000000dff107299 */ /* 0x000fe40008011610 */
[----:B------:R-:W-:Y:S02]  /*1670*/  USEL UR4, UR27, UR20, !UP0 ;  /* 0x000000141b047287 */ /* 0x000fe4000c000000 */
[----:B------:R-:W-:Y:S02]  /*1680*/  UIMAD UR7, UR5, UR23, URZ ;  /* 0x00000017050772a4 */ /* 0x000fe4000f8e02ff */
[----:B------:R-:W-:Y:S02]  /*1690*/  USEL UR5, UR24, UR16, !UP1 ;  /* 0x0000001018057287 */ /* 0x000fe4000c800000 */
[----:B------:R-:W-:Y:S02]  /*16a0*/  UIMAD UR12, UR6, UR23, URZ ;  /* 0x00000017060c72a4 */ /* 0x000fe4000f8e02ff */
[----:B------:R-:W-:-:S02]  /*16b0*/  UISETP.GE.AND UP0, UPT, UR4, UR7, UPT ;  /* 0x000000070400728c */ /* 0x000fc4000bf06270 */
[----:B------:R-:W-:Y:S02]  /*16c0*/  UIMAD.WIDE.U32 UR10, UR4, UR8, URZ ;  /* 0x00000008040a72a5 */ /* 0x000fe4000f8e00ff */
[----:B------:R-:W-:Y:S02]  /*16d0*/  UISETP.GE.OR UP0, UPT, UR5, UR12, UP0 ;  /* 0x0000000c0500728c */ /* 0x000fe40008706670 */
[----:B------:R-:W-:Y:S02]  /*16e0*/  UIMAD.WIDE.U32 UR12, UR5, UR8, URZ ;  /* 0x00000008050c72a5 */ /* 0x000fe4000f8e00ff */
[----:B------:R-:W-:Y:S01]  /*16f0*/  UIADD3 UR10, UPT, UPT, -UR4, URZ, URZ ;  /* 0x000000ff040a7290 */ /* 0x000fe2000fffe1ff */
[----:B------:R-:W-:Y:S01]  /*1700*/  UMOV UR8, UR11 ;  /* 0x0000000b00087c82 */ /* 0x000fe20008000000 */
[----:B------:R-:W-:Y:S02]  /*1710*/  UIADD3 UR20, UPT, UPT, -UR5, URZ, URZ ;  /* 0x000000ff05147290 */ /* 0x000fe4000fffe1ff */
[----:B------:R-:W-:-:S03]  /*1720*/  USHF.R.U32.HI UR8, URZ, UR9, UR8 ;  /* 0x00000009ff087299 */ /* 0x000fc60008011608 */
[----:B------:R-:W-:Y:S01]  /*1730*/  @!UP0 UMOV UR7, UR13 ;  /* 0x0000000d00078c82 */ /* 0x000fe20008000000 */
[----:B------:R-:W-:Y:S02]  /*1740*/  UIMAD UR27, UR14, UR10, UR27 ;  /* 0x0000000a0e1b72a4 */ /* 0x000fe4000f8e021b */
[----:B------:R-:W-:Y:S02]  /*1750*/  USEL UR8, UR4, UR8, !UP2 ;  /* 0x0000000804087287 */ /* 0x000fe4000d000000 */
[----:B------:R-:W-:Y:S02]  /*1760*/  @!UP0 USHF.R.U32.HI UR7, URZ, UR9, UR7 ;  /* 0x00000009ff078299 */ /* 0x000fe40008011607 */
[----:B------:R-:W-:Y:S02]  /*1770*/  UIADD3 UR9, UPT, UPT, -UR8, URZ, URZ ;  /* 0x000000ff08097290 */ /* 0x000fe4000fffe1ff */
[----:B------:R-:W-:Y:S02]  /*1780*/  @!UP0 USEL UR7, UR5, UR7, !UP2 ;  /* 0x0000000705078287 */ /* 0x000fe4000d000000 */
[----:B------:R-:W-:-:S02]  /*1790*/  UIMAD UR9, UR23, UR9, UR4 ;  /* 0x00000009170972a4 */ /* 0x000fc4000f8e0204 */
[----:B------:R-:W-:Y:S02]  /*17a0*/  @!UP0 UIADD3 UR8, UPT, UPT, UR8, -UR7, URZ ;  /* 0x8000000708088290 */ /* 0x000fe4000fffe0ff */
[----:B------:R-:W-:Y:S02]  /*17b0*/  @!UP0 UIMAD UR6, UR9, UR6, UR7 ;  /* 0x00000006090682a4 */ /* 0x000fe4000f8e0207 */
[----:B------:R-:W-:Y:S02]  /*17c0*/  @!UP0 UIMAD UR4, UR8, UR23, UR5 ;  /* 0x00000017080482a4 */ /* 0x000fe4000f8e0205 */
[----:B------:R-:W-:Y:S02]  /*17d0*/  UIMAD UR20, UR25, UR20, UR24 ;  /* 0x00000014191472a4 */ /* 0x000fe4000f8e0218 */
[----:B------:R-:W-:Y:S01]  /*17e0*/  UIMAD UR27, UR4, UR14, UR27 ;  /* 0x0000000e041b72a4 */ /* 0x000fe2000f8e021b */
[----:B------:R-:W-:Y:S02]  /*17f0*/  @!UP0 UMOV UR5, UR6 ;  /* 0x0000000600058c82 */ /* 0x000fe40008000000 */
[----:B------:R-:W-:-:S12]  /*1800*/  UIMAD UR20, UR5, UR25, UR20 ;  /* 0x00000019051472a4 */ /* 0x000fd8000f8e0214 */
.L_x_18:
[----:B------:R-:W-:-:S09]  /*1810*/  UISETP.NE.AND UP0, UPT, UR26, 0x1, UPT ;  /* 0x000000011a00788c */ /* 0x000fd2000bf05270 */
[----:B------:R-:W-:Y:S05]  /*1820*/  BRA.U UP0, `(.L_x_19) ;  /* 0x0000000100447547 */ /* 0x000fea000b800000 */
[----:B------:R-:W2:Y:S01]  /*1830*/  LDCU.128 UR8, c[0x0][0xb10] ;  /* 0x00016200ff0877ac */ /* 0x000ea20008000c00 */
[----:B------:R-:W3:Y:S01]  /*1840*/  LDCU UR12, c[0x0][0xb0c] ;  /* 0x00016180ff0c77ac */ /* 0x000ee20008000800 */
[----:B------:R-:W4:Y:S01]  /*1850*/  LDCU UR13, c[0x0][0xb20] ;  /* 0x00016400ff0d77ac */ /* 0x000f220008000800 */
[----:B--2---:R-:W-:Y:S02]  /*1860*/  UIMAD.WIDE.U32 UR6, UR20, UR8, URZ ;  /* 0x00000008140672a5 */ /* 0x004fe4000f8e00ff */
[----:B------:R-:W-:Y:S02]  /*1870*/  UIMAD.WIDE.U32 UR4, UR27, UR11, URZ ;  /* 0x0000000b1b0472a5 */ /* 0x000fe4000f8e00ff */
[----:B---3--:R-:W-:Y:S02]  /*1880*/  UISETP.NE.AND UP1, UPT, UR12, 0x1, UPT ;  /* 0x000000010c00788c */ /* 0x008fe4000bf25270 */
[----:B------:R-:W-:Y:S01]  /*1890*/  UISETP.NE.AND UP0, UPT, UR10, 0x1, UPT ;  /* 0x000000010a00788c */ /* 0x000fe2000bf05270 */
[----:B------:R-:W-:-:S02]  /*18a0*/  UMOV UR6, UR7 ;  /* 0x0000000700067c82 */ /* 0x000fc40008000000 */
[----:B------:R-:W-:Y:S01]  /*18b0*/  UMOV UR4, UR5 ;  /* 0x0000000500047c82 */ /* 0x000fe20008000000 */
[----:B------:R-:W-:Y:S02]  /*18c0*/  USHF.R.U32.HI UR9, URZ, UR9, UR6 ;  /* 0x00000009ff097299 */ /* 0x000fe40008011606 */
[----:B----4-:R-:W-:Y:S02]  /*18d0*/  USHF.R.U32.HI UR4, URZ, UR13, UR4 ;  /* 0x0000000dff047299 */ /* 0x010fe40008011604 */
[----:B------:R-:W-:Y:S02]  /*18e0*/  USEL UR5, UR20, UR9, !UP1 ;  /* 0x0000000914057287 */ /* 0x000fe4000c800000 */
[----:B------:R-:W-:-:S04]  /*18f0*/  USEL UR4, UR27, UR4, !UP0 ;  /* 0x000000041b047287 */ /* 0x000fc8000c000000 */
[----:B------:R-:W-:Y:S02]  /*1900*/  UIADD3 UR6, UPT, UPT, -UR4, UR5, URZ ;  /* 0x0000000504067290 */ /* 0x000fe4000fffe1ff */
[----:B------:R-:W-:Y:S02]  /*1910*/  UIADD3 UR4, UPT, UPT, UR4, -UR5, URZ ;  /* 0x8000000504047290 */ /* 0x000fe4000fffe0ff */
[----:B------:R-:W-:Y:S02]  /*1920*/  UIMAD UR27, UR6, UR10, UR27 ;  /* 0x0000000a061b72a4 */ /* 0x000fe4000f8e021b */
[----:B------:R-:W-:-:S12]  /*1930*/  UIMAD UR20, UR4, UR12, UR20 ;  /* 0x0000000c041472a4 */ /* 0x000fd8000f8e0214 */
.L_x_19:
[----:B------:R-:W-:-:S09]  /*1940*/  UISETP.EQ.U32.AND UP0, UPT, UR28, 0x1, UPT ;  /* 0x000000011c00788c */ /* 0x000fd2000bf02070 */
[----:B------:R-:W-:Y:S05]  /*1950*/  BRA.U !UP0, `(.L_x_20) ;  /* 0x00000001080c7547 */ /* 0x000fea000b800000 */
[----:B------:R-:W-:Y:S01]  /*1960*/  UCGABAR_WAIT ;  /* 0x0000000000007dc7 */ /* 0x000fe20008000000 */
[----:B------:R-:W-:Y:S01]  /*1970*/  CCTL.IVALL ;  /* 0x00000000ff00798f */ /* 0x000fe20002000000 */
[----:B------:R-:W-:Y:S05]  /*1980*/  BRA `(.L_x_21) ;  /* 0x0000000000047947 */ /* 0x000fea0003800000 */
.L_x_20:
[----:B------:R-:W-:Y:S06]  /*1990*/  BAR.SYNC.DEFER_BLOCKING 0x0 ;  /* 0x0000000000007b1d */ /* 0x000fec0000010000 */
.L_x_21:
[----:B------:R-:W-:Y:S05]  /*19a0*/  BRA.U UP3, `(.L_x_22) ;  /* 0x0000001503f87547 */ /* 0x000fea000b800000 */
[----:B------:R-:W2:Y:S01]  /*19b0*/  LDCU UR6, c[0x0][0x38c] ;  /* 0x00007180ff0677ac */ /* 0x000ea20008000800 */
[----:B------:R-:W-:Y:S01]  /*19c0*/  PLOP3.LUT P2, PT, PT, PT, UP5, 0x80, 0x8 ;  /* 0x000000000008781c */ /* 0x000fe20003f4f058 */
[----:B------:R-:W-:Y:S01]  /*19d0*/  IMAD.MOV.U32 R12, RZ, RZ, 0x1 ;  /* 0x00000001ff0c7424 */ /* 0x000fe200078e00ff */
[----:B------:R-:W-:Y:S01]  /*19e0*/  ISETP.NE.AND P3, PT, R5, RZ, P4 ;  /* 0x000000ff0500720c */ /* 0x000fe20002765270 */
[----:B------:R-:W-:Y:S01]  /*19f0*/  USHF.L.U32 UR7, UR24, 0x7, URZ ;  /* 0x0000000718077899 */ /* 0x000fe200080006ff */
[----:B------:R-:W-:Y:S01]  /*1a00*/  PLOP3.LUT P2, PT, P2, PT, PT, 0x8, 0x80 ;  /* 0x000000000080781c */ /* 0x000fe2000174e170 */
[----:B------:R-:W-:Y:S01]  /*1a10*/  USHF.L.U32 UR8, UR24, 0x6, URZ ;  /* 0x0000000618087899 */ /* 0x000fe200080006ff */
[----:B------:R-:W-:Y:S01]  /*1a20*/  CS2R R10, SRZ ;  /* 0x00000000000a7805 */ /* 0x000fe2000001ff00 */
[----:B------:R-:W-:Y:S01]  /*1a30*/  UISETP.NE.AND UP1, UPT, UR22, URZ, UPT ;  /* 0x000000ff1600728c */ /* 0x000fe2000bf25270 */
[----:B------:R-:W-:Y:S01]  /*1a40*/  IMAD.MOV.U32 R9, RZ, RZ, RZ ;  /* 0x000000ffff097224 */ /* 0x000fe200078e00ff */
[----:B------:R-:W3:Y:S01]  /*1a50*/  LDCU UR65, c[0x0][0x370] ;  /* 0x00006e00ff4177ac */ /* 0x000ee20008000800 */
[----:B------:R-:W-:Y:S01]  /*1a60*/  IMAD.MOV.U32 R8, RZ, RZ, 0x1 ;  /* 0x00000001ff087424 */ /* 0x000fe200078e00ff */
[----:B------:R-:W4:Y:S01]  /*1a70*/  LDCU.64 UR54, c[0x0][0x348] ;  /* 0x00006900ff3677ac */ /* 0x000f220008000a00 */
[----:B--2---:R-:W-:-:S02]  /*1a80*/  UIADD3 UR5, UPT, UPT, UR6, 0x7f, URZ ;  /* 0x0000007f06057890 */ /* 0x004fc4000fffe0ff */
[----:B------:R-:W-:Y:S02]  /*1a90*/  UIADD3 UR72, UPT, UPT, UR6, 0xfe, URZ ;  /* 0x000000fe06487890 */ /* 0x000fe4000fffe0ff */
[----:B------:R-:W-:Y:S01]  /*1aa0*/  USHF.R.S32.HI UR4, URZ, 0x1f, UR5 ;  /* 0x0000001fff047899 */ /* 0x000fe20008011405 */
[----:B------:R-:W2:Y:S03]  /*1ab0*/  LDCU UR64, c[0x0][0x374] ;  /* 0x00006e80ff4077ac */ /* 0x000ea60008000800 */
[----:B------:R-:W-:Y:S02]  /*1ac0*/  ULEA.HI UR4, UR4, UR5, URZ, 0x7 ;  /* 0x0000000504047291 */ /* 0x000fe4000f8f38ff */
[----:B------:R-:W-:Y:S02]  /*1ad0*/  UIADD3 UR5, UPT, UPT, UR6, -0x1, URZ ;  /* 0xffffffff06057890 */ /* 0x000fe4000fffe0ff */
[----:B------:R-:W-:-:S02]  /*1ae0*/  USHF.R.S32.HI UR67, URZ, 0x7, UR4 ;  /* 0x00000007ff437899 */ /* 0x000fc40008011404 */
[----:B------:R-:W-:Y:S02]  /*1af0*/  UISETP.GE.U32.AND UP2, UPT, UR5, -0xff, UPT ;  /* 0xffffff010500788c */ /* 0x000fe4000bf46070 */
[----:B------:R-:W-:Y:S02]  /*1b00*/  UISETP.LT.U32.AND UP0, UPT, UR67, 0x2, UPT ;  /* 0x000000024300788c */ /* 0x000fe4000bf01070 */
[----:B------:R-:W-:Y:S02]  /*1b10*/  ULOP3.LUT UR6, UR7, 0x80, URZ, 0xc0, !UPT ;  /* 0x0000008007067892 */ /* 0x000fe4000f8ec0ff */
[----:B------:R-:W-:Y:S02]  /*1b20*/  USEL UR66, UR67, 0x2, UP0 ;  /* 0x0000000243427887 */ /* 0x000fe40008000000 */
[----:B------:R-:W-:Y:S02]  /*1b30*/  ULOP3.LUT UR5, UR8, 0x40, URZ, 0xc0, !UPT ;  /* 0x0000004008057892 */ /* 0x000fe4000f8ec0ff */
[----:B------:R-:W-:-:S02]  /*1b40*/  UIADD3 UR4, UPT, UPT, UR66, -0x1, URZ ;  /* 0xffffffff42047890 */ /* 0x000fc4000fffe0ff */
[----:B------:R-:W-:Y:S02]  /*1b50*/  @UP2 UIADD3 UR4, UPT, UPT, UR66, URZ, URZ ;  /* 0x000000ff42042290 */ /* 0x000fe4000fffe0ff */
[----:B------:R-:W-:Y:S02]  /*1b60*/  USEL UR53, UR53, 0x2, UP1 ;  /* 0x0000000235357887 */ /* 0x000fe40008800000 */
[----:B------:R-:W-:Y:S02]  /*1b70*/  ULEA UR71, UR71, UR6, 0x6 ;  /* 0x0000000647477291 */ /* 0x000fe4000f8e30ff */
[----:B------:R-:W-:Y:S02]  /*1b80*/  ULEA UR69, UR69, UR5, 0x5 ;  /* 0x0000000545457291 */ /* 0x000fe4000f8e28ff */
[----:B------:R-:W-:Y:S02]  /*1b90*/  UIADD3 UR70, UPT, UPT, UR67, -UR66, URZ ;  /* 0x8000004243467290 */ /* 0x000fe4000fffe0ff */
[----:B------:R-:W-:-:S02]  /*1ba0*/  UIADD3 UR61, UPT, UPT, UR4, 0x1, URZ ;  /* 0x00000001043d7890 */ /* 0x000fc4000fffe0ff */
[----:B------:R-:W-:Y:S01]  /*1bb0*/  UIADD3 UR68, UPT, UPT, -UR4, URZ, URZ ;  /* 0x000000ff04447290 */ /* 0x000fe2000fffe1ff */
[----:B--234-:R-:W-:-:S11]  /*1bc0*/  UMOV UR29, URZ ;  /* 0x000000ff001d7c82 */ /* 0x01cfd60008000000 */
.L_x_46:
[----:B------:R-:W-:-:S13]  /*1bd0*/  R2UR UR4, R60 ;  /* 0x000000003c0472ca */ /* 0x000fda00000e0000 */
[----:B------:R-:W-:Y:S01]  /*1be0*/  UISETP.NE.AND UP0, UPT, UR4, URZ, UPT ;  /* 0x000000ff0400728c */ /* 0x000fe2000bf05270 */
[----:B------:R-:W2:Y:S02]  /*1bf0*/  S2UR UR4, SR_CgaCtaId ;  /* 0x00000000000479c3 */ /* 0x000ea40000008800 */
[----:B--2---:R-:W-:-:S06]  /*1c00*/  MOV R60, UR4 ;  /* 0x00000004003c7c02 */ /* 0x004fcc0008000f00 */
[----:B---3--:R-:W-:Y:S05]  /*1c10*/  BRA.U UP0, `(.L_x_23) ;  /* 0x0000000100347547 */ /* 0x008fea000b800000 */
[----:B------:R-:W2:Y:S01]  /*1c20*/  S2R R0, SR_CgaCtaId ;  /* 0x0000000000007919 */ /* 0x000ea20000008800 */
[----:B------:R-:W-:-:S04]  /*1c30*/  MOV R2, 0x400 ;  /* 0x0000040000027802 */ /* 0x000fc80000000f00 */
[----:B--2---:R-:W-:Y:S02]  /*1c40*/  LEA R0, R0, R2, 0x18 ;  /* 0x0000000200007211 */ /* 0x004fe400078ec0ff */
[----:B------:R-:W-:-:S03]  /*1c50*/  SHF.L.U32 R2, R8, 0x1f, RZ ;  /* 0x0000001f08027819 */ /* 0x000fc600000006ff */
[----:B------:R-:W-:-:S04]  /*1c60*/  IMAD R0, R9, 0x8, R0 ;  /* 0x0000000809007824 */ /* 0x000fc800078e0200 */
[----:B------:R-:W2:Y:S02]  /*1c70*/  SYNCS.PHASECHK.TRANS64.TRYWAIT P0, [R0+URZ+0xe0], R2 ;  /* 0x0000e002000075a7 */ /* 0x000ea400080011ff */
[----:B--2---:R-:W-:Y:S05]  /*1c80*/  @!P0 BRA `(.L_x_24) ;  /* 0x000000b000348947 */ /* 0x004fea0003800000 */
.L_x_187:
[----:B------:R-:W-:Y:S01]  /*1c90*/  VIADD R9, R9, 0x1 ;  /* 0x0000000109097836 */ /* 0x000fe20000000000 */
[----:B------:R2:W-:Y:S04]  /*1ca0*/  SYNCS.ARRIVE.TRANS64.A1T0 RZ, [R0+URZ+0xd0], RZ ;  /* 0x0000d0ff00ff79a7 */ /* 0x0005e800081000ff */
[----:B------:R-:W-:-:S04]  /*1cb0*/  ISETP.NE.AND P0, PT, R9, 0x2, PT ;  /* 0x000000020900780c */ /* 0x000fc80003f05270 */
[----:B------:R-:W-:Y:S02]  /*1cc0*/  SEL R9, R9, RZ, P0 ;  /* 0x000000ff09097207 */ /* 0x000fe40000000000 */
[----:B--2---:R-:W-:-:S04]  /*1cd0*/  SEL R0, RZ, 0x1, P0 ;  /* 0x00000001ff007807 */ /* 0x004fc80000000000 */
[----:B------:R-:W-:-:S07]  /*1ce0*/  LOP3.LUT R8, R8, R0, RZ, 0x3c, !PT ;  /* 0x0000000008087212 */ /* 0x000fce00078e3cff */
.L_x_23:
[----:B------:R-:W-:Y:S01]  /*1cf0*/  R2UR UR4, R60 ;  /* 0x000000003c0472ca */ /* 0x000fe200000e0000 */
[----:B------:R-:W-:Y:S01]  /*1d00*/  UMOV UR22, 0x400 ;  /* 0x0000040000167882 */ /* 0x000fe20000000000 */
[----:B------:R-:W-:Y:S01]  /*1d10*/  SHF.L.U32 R0, R12, 0x1f, RZ ;  /* 0x0000001f0c007819 */ /* 0x000fe200000006ff */
[----:B------:R-:W-:Y:S02]  /*1d20*/  UISETP.GE.U32.AND UP0, UPT, UR72, 0xff, UPT ;  /* 0x000000ff4800788c */ /* 0x000fe4000bf06070 */
[----:B------:R-:W-:Y:S01]  /*1d30*/  ULEA UR27, UR27, UR71, 0x8 ;  /* 0x000000471b1b7291 */ /* 0x000fe2000f8e40ff */
[----:B------:R-:W-:-:S07]  /*1d40*/  UMOV UR21, URZ ;  /* 0x000000ff00157c82 */ /* 0x000fce0008000000 */
[----:B------:R-:W-:-:S04]  /*1d50*/  ULEA UR22, UR4, UR22, 0x18 ;  /* 0x0000001604167291 */ /* 0x000fc8000f8ec0ff */
[----:B------:R-:W-:-:S09]  /*1d60*/  ULEA UR4, UR29, UR22, 0x3 ;  /* 0x000000161d047291 */ /* 0x000fd2000f8e18ff */
[----:B------:R2:W3:Y:S01]  /*1d70*/  SYNCS.PHASECHK.TRANS64.TRYWAIT P1, [UR4+0x10], R0 ;  /* 0x00001000ff0075a7 */ /* 0x0004e20008021104 */
[----:B------:R-:W-:-:S04]  /*1d80*/  ULEA.HI UR4, UR20, UR20, URZ, 0x1 ;  /* 0x0000001414047291 */ /* 0x000fc8000f8f08ff */
[----:B------:R-:W-:-:S04]  /*1d90*/  USHF.L.U32 UR4, UR4, 0x6, URZ ;  /* 0x0000000604047899 */ /* 0x000fc800080006ff */
[----:B------:R-:W-:-:S04]  /*1da0*/  ULOP3.LUT UR59, UR4, 0xffffff80, URZ, 0xc0, !UPT ;  /* 0xffffff80043b7892 */ /* 0x000fc8000f8ec0ff */
[----:B------:R-:W-:Y:S01]  /*1db0*/  UIADD3 UR59, UPT, UPT, UR69, UR59, URZ ;  /* 0x0000003b453b7290 */ /* 0x000fe2000fffe0ff */
[----:B------:R-:W-:Y:S11]  /*1dc0*/  BRA.U !UP0, `(.L_x_25) ;  /* 0x0000000508687547 */ /* 0x000ff6000b800000 */
[----:B------:R-:W-:Y:S01]  /*1dd0*/  UMOV UR23, UR68 ;  /* 0x0000004400177c82 */ /* 0x000fe20008000000 */
[----:B------:R-:W-:Y:S01]  /*1de0*/  UMOV UR7, UR29 ;  /* 0x0000001d00077c82 */ /* 0x000fe20008000000 */
[----:B------:R-:W-:-:S05]  /*1df0*/  UMOV UR42, 0x40 ;  /* 0x00000040002a7882 */ /* 0x000fca0000000000 */
.L_x_33:
[----:B------:R-:W-:Y:S01]  /*1e00*/  ULEA UR6, UR7, UR22, 0x3 ;  /* 0x0000001607067291 */ /* 0x000fe2000f8e18ff */
[----:B---3--:R-:W-:Y:S01]  /*1e10*/  @P4 MOV R2, 0x30000 ;  /* 0x0003000000024802 */ /* 0x008fe20000000f00 */
[----:B-123--:R-:W-:Y:S10]  /*1e20*/  @P1 BRA `(.L_x_26) ;  /* 0x00000000000c1947 */ /* 0x00eff40003800000 */
[----:B------:R-:W-:-:S04]  /*1e30*/  SHF.L.U32 R3, R12, 0x1f, RZ ;  /* 0x0000001f0c037819 */ /* 0x000fc800000006ff */
[----:B------:R-:W3:Y:S02]  /*1e40*/  SYNCS.PHASECHK.TRANS64.TRYWAIT P0, [UR6+0x10], R3 ;  /* 0x00001003ff0075a7 */ /* 0x000ee40008001106 */
[----:B---3--:R-:W-:Y:S05]  /*1e50*/  @!P0 BRA `(.L_x_27) ;  /* 0x000000ac00d48947 */ /* 0x008fea0003800000 */
.L_x_26:
[----:B------:R3:W-:Y:S01]  /*1e60*/  @P4 SYNCS.ARRIVE.TRANS64 RZ, [UR6], R2 ;  /* 0x00000002ffff49a7 */ /* 0x0007e20008000006 */
[----:B------:R-:W-:Y:S02]  /*1e70*/  ULOP3.LUT UR4, UR53, 0x2, URZ, 0xfc, !UPT ;  /* 0x0000000235047892 */ /* 0x000fe4000f8efcff */
[----:B------:R-:W-:Y:S02]  /*1e80*/  UIADD3 UR23, UPT, UPT, UR23, 0x1, URZ ;  /* 0x0000000117177890 */ /* 0x000fe4000fffe0ff */
[----:B------:R-:W-:Y:S02]  /*1e90*/  UISETP.NE.AND UP0, UPT, UR4, 0x2, UPT ;  /* 0x000000020400788c */ /* 0x000fe4000bf05270 */
[----:B------:R-:W-:-:S07]  /*1ea0*/  UISETP.NE.AND UP2, UPT, UR23, 0x1, UPT ;  /* 0x000000011700788c */ /* 0x000fce000bf45270 */
[----:B------:R-:W-:Y:S05]  /*1eb0*/  BRA.U UP0, `(.L_x_28) ;  /* 0x0000000100047547 */ /* 0x000fea000b800000 */
[----:B-1----:R-:W-:Y:S05]  /*1ec0*/  BPT.TRAP 0x1 ;  /* 0x000000040000795c */ /* 0x002fea0000300000 */
.L_x_28:
[----:B------:R-:W-:Y:S04]  /*1ed0*/  BSSY.RECONVERGENT B0, `(.L_x_29) ;  /* 0x0000003000007945 */ /* 0x000fe80003800200 */
[----:B------:R-:W-:Y:S05]  /*1ee0*/  @!P3 BRA `(.L_x_30) ;  /* 0x000000000004b947 */ /* 0x000fea0003800000 */
[----:B-1----:R-:W-:Y:S05]  /*1ef0*/  BPT.TRAP 0x1 ;  /* 0x000000040000795c */ /* 0x002fea0000300000 */
.L_x_30:
[----:B-1----:R-:W-:Y:S05]  /*1f00*/  BSYNC.RECONVERGENT B0 ;  /* 0x0000000000007941 */ /* 0x002fea0003800200 */
.L_x_29:
[----:B------:R-:W-:Y:S01]  /*1f10*/  UIADD3 UR4, UPT, UPT, UR7, 0x1, URZ ;  /* 0x0000000107047890 */ /* 0x000fe2000fffe0ff */
[----:B------:R-:W-:Y:S01]  /*1f20*/  BSSY.RECONVERGENT B0, `(.L_x_31) ;  /* 0x0000040000007945 */ /* 0x000fe20003800200 */
[----:B------:R-:W-:Y:S02]  /*1f30*/  ELECT P0, URZ, PT ;  /* 0x0000000000ff782f */ /* 0x000fe40003800000 */
[----:B------:R-:W-:-:S04]  /*1f40*/  UISETP.NE.AND UP0, UPT, UR4, 0x2, UPT ;  /* 0x000000020400788c */ /* 0x000fc8000bf05270 */
[----:B------:R-:W-:Y:S02]  /*1f50*/  USEL UR5, URZ, 0x1, UP0 ;  /* 0x00000001ff057887 */ /* 0x000fe40008000000 */
[----:B------:R-:W-:-:S04]  /*1f60*/  USEL UR29, UR4, URZ, UP0 ;  /* 0x000000ff041d7287 */ /* 0x000fc80008000000 */
[----:B------:R-:W-:Y:S01]  /*1f70*/  ULEA UR4, UR29, UR22, 0x3 ;  /* 0x000000161d047291 */ /* 0x000fe2000f8e18ff */
[----:B------:R-:W-:-:S04]  /*1f80*/  LOP3.LUT R12, R12, UR5, RZ, 0x3c, !PT ;  /* 0x000000050c0c7c12 */ /* 0x000fc8000f8e3cff */
[----:B--2---:R-:W-:-:S04]  /*1f90*/  SHF.L.U32 R0, R12, 0x1f, RZ ;  /* 0x0000001f0c007819 */ /* 0x004fc800000006ff */
[----:B------:R1:W2:Y:S01]  /*1fa0*/  SYNCS.PHASECHK.TRANS64.TRYWAIT P1, [UR4+0x10], R0 ;  /* 0x00001000ff0075a7 */ /* 0x0002a20008021104 */
[----:B------:R-:W-:Y:S05]  /*1fb0*/  @!P0 BRA `(.L_x_32) ;  /* 0x0000000000d88947 */ /* 0x000fea0003800000 */
[----:B------:R-:W-:Y:S02]  /*1fc0*/  ULEA UR32, UR7, UR38, 0xd ;  /* 0x0000002607207291 */ /* 0x000fe4000f8e68ff */
[----:B------:R-:W-:Y:S02]  /*1fd0*/  UIADD3 UR4, UP1, UPT, UR54, 0x80, URZ ;  /* 0x0000008036047890 */ /* 0x000fe4000ff3e0ff */
[----:B------:R-:W-:Y:S02]  /*1fe0*/  ULEA UR13, UR7, UR37, 0xe ;  /* 0x00000025070d7291 */ /* 0x000fe4000f8e70ff */
[----:B------:R-:W-:Y:S02]  /*1ff0*/  ULEA UR32, UR32, UR22, 0x2 ;  /* 0x0000001620207291 */ /* 0x000fe4000f8e10ff */
[----:B------:R-:W-:Y:S02]  /*2000*/  UIADD3 UR14, UP0, UPT, UR54, 0x180, URZ ;  /* 0x00000180360e7890 */ /* 0x000fe4000ff1e0ff */
[----:B------:R-:W-:-:S02]  /*2010*/  UIADD3 UR58, UPT, UPT, UR42, -0x40, URZ ;  /* 0xffffffc02a3a7890 */ /* 0x000fc4000fffe0ff */
[----:B------:R-:W-:Y:S02]  /*2020*/  ULOP3.LUT UR57, UR6, 0xfefffff8, URZ, 0xc0, !UPT ;  /* 0xfefffff806397892 */ /* 0x000fe4000f8ec0ff */
[----:B------:R-:W-:Y:S02]  /*2030*/  UIADD3.X UR5, UPT, UPT, URZ, UR55, URZ, UP1, !UPT ;  /* 0x00000037ff057290 */ /* 0x000fe40008ffe4ff */
[----:B------:R-:W-:Y:S02]  /*2040*/  ULEA UR13, UR13, UR22, 0x2 ;  /* 0x000000160d0d7291 */ /* 0x000fe4000f8e10ff */
[----:B------:R-:W-:Y:S02]  /*2050*/  UIADD3 UR56, UPT, UPT, UR32, 0x8400, URZ ;  /* 0x0000840020387890 */ /* 0x000fe4000fffe0ff */
[----:B------:R-:W-:Y:S02]  /*2060*/  UPRMT UR17, URZ, 0x5410, UR31 ;  /* 0x00005410ff117896 */ /* 0x000fe4000800001f */
[----:B------:R-:W-:-:S02]  /*2070*/  UIADD3 UR50, UPT, UPT, UR42, -0x20, URZ ;  /* 0xffffffe02a327890 */ /* 0x000fc4000fffe0ff */
[----:B------:R-:W-:Y:S02]  /*2080*/  UIADD3 UR48, UPT, UPT, UR32, 0xa400, URZ ;  /* 0x0000a40020307890 */ /* 0x000fe4000fffe0ff */
[----:B------:R-:W-:Y:S02]  /*2090*/  UIADD3 UR40, UPT, UPT, UR32, 0xc400, URZ ;  /* 0x0000c40020287890 */ /* 0x000fe4000fffe0ff */
[----:B------:R-:W-:Y:S02]  /*20a0*/  UIADD3 UR34, UPT, UPT, UR42, 0x20, URZ ;  /* 0x000000202a227890 */ /* 0x000fe4000fffe0ff */
[----:B------:R-:W-:Y:S02]  /*20b0*/  UIADD3 UR32, UPT, UPT, UR32, 0xe400, URZ ;  /* 0x0000e40020207890 */ /* 0x000fe4000fffe0ff */
[----:B------:R-:W-:Y:S02]  /*20c0*/  UIADD3.X UR15, UPT, UPT, URZ, UR55, URZ, UP0, !UPT ;  /* 0x00000037ff0f7290 */ /* 0x000fe400087fe4ff */
[----:B------:R-:W-:-:S02]  /*20d0*/  UPRMT UR21, URZ, 0x5410, UR30 ;  /* 0x00005410ff157896 */ /* 0x000fc4000800001e */
[----:B------:R-:W-:Y:S02]  /*20e0*/  UIADD3 UR24, UPT, UPT, UR13, 0x18400, URZ ;  /* 0x000184000d187890 */ /* 0x000fe4000fffe0ff */
[----:B------:R-:W-:Y:S01]  /*20f0*/  UIADD3 UR8, UPT, UPT, UR13, 0x1c400, URZ ;  /* 0x0001c4000d087890 */ /* 0x000fe2000fffe0ff */
[----:B------:R-:W-:Y:S01]  /*2100*/  UMOV UR46, 0x0 ;  /* 0x00000000002e7882 */ /* 0x000fe20000000000 */
[----:B------:R-:W-:Y:S01]  /*2110*/  UMOV UR47, 0x10000000 ;  /* 0x10000000002f7882 */ /* 0x000fe20000000000 */
[----:B------:R-:W-:Y:S01]  /*2120*/  UMOV UR51, UR59 ;  /* 0x0000003b00337c82 */ /* 0x000fe20008000000 */
[----:B------:R-:W-:Y:S01]  /*2130*/  UMOV UR52, UR60 ;  /* 0x0000003c00347c82 */ /* 0x000fe20008000000 */
[----:B------:R-:W-:Y:S01]  /*2140*/  UMOV UR49, UR57 ;  /* 0x0000003900317c82 */ /* 0x000fe20008000000 */
[----:B------:R-:W-:Y:S01]  /*2150*/  UMOV UR43, UR59 ;  /* 0x0000003b002b7c82 */ /* 0x000fe20008000000 */
[----:B------:R-:W-:Y:S01]  /*2160*/  UMOV UR44, UR60 ;  /* 0x0000003c002c7c82 */ /* 0x000fe20008000000 */
[----:B------:R-:W-:Y:S01]  /*2170*/  UMOV UR41, UR57 ;  /* 0x0000003900297c82 */ /* 0x000fe20008000000 */
[----:B------:R-:W-:Y:S01]  /*2180*/  UTMALDG.3D.MULTICAST.2CTA [UR56], [UR4], UR17, desc[UR46] ;  /* 0x00002e38040073b4 */ /* 0x000fe20008211811 */
[----:B------:R-:W-:Y:S01]  /*2190*/  UMOV UR35, UR59 ;  /* 0x0000003b00237c82 */ /* 0x000fe20008000000 */
        /* <DEDUP_REMOVED lines=10> */
[----:B------:R-:W-:Y:S01]  /*2240*/  UIADD3 UR16, UPT, UPT, UR13, 0x20400, URZ ;  /* 0x000204000d107890 */ /* 0x000fe2000fffe0ff */
[----:B------:R-:W-:Y:S01]  /*2250*/  UMOV UR18, UR42 ;  /* 0x0000002a00127c82 */ /* 0x000fe20008000000 */
[----:B------:R-:W-:Y:S01]  /*2260*/  UMOV UR19, UR27 ;  /* 0x0000001b00137c82 */ /* 0x000fe20008000000 */
[----:B------:R-:W-:Y:S01]  /*2270*/  UTMALDG.3D.MULTICAST.2CTA [UR40], [UR4], UR17, desc[UR46] ;  /* 0x00002e28040073b4 */ /* 0x000fe20008211811 */
[----:B------:R-:W-:Y:S01]  /*2280*/  UMOV UR20, UR60 ;  /* 0x0000003c00147c82 */ /* 0x000fe20008000000 */
[----:B------:R4:W-:Y:S01]  /*2290*/  UTMALDG.3D.MULTICAST.2CTA [UR32], [UR4], UR17, desc[UR46] ;  /* 0x00002e20040073b4 */ /* 0x0009e20008211811 */
[----:B------:R-:W-:Y:S01]  /*22a0*/  UTMALDG.3D.MULTICAST.2CTA [UR24], [UR14], UR21, desc[UR46] ;  /* 0x00002e180e0073b4 */ /* 0x000fe20008211815 */
[----:B------:R3:W-:Y:S01]  /*22b0*/  UTMALDG.3D.MULTICAST.2CTA [UR8], [UR14], UR21, desc[UR46] ;  /* 0x00002e080e0073b4 */ /* 0x0007e20008211815 */
[----:B----4-:R-:W-:-:S02]  /*22c0*/  UMOV UR17, UR57 ;  /* 0x0000003900117c82 */ /* 0x010fc40008000000 */
[----:B------:R4:W-:Y:S01]  /*22d0*/  UTMALDG.3D.MULTICAST.2CTA [UR16], [UR14], UR21, desc[UR46] ;  /* 0x00002e100e0073b4 */ /* 0x0009e20008211815 */
[----:B---3--:R-:W-:Y:S01]  /*22e0*/  UIADD3 UR8, UPT, UPT, UR13, 0x24400, URZ ;  /* 0x000244000d087890 */ /* 0x008fe2000fffe0ff */
[----:B------:R-:W-:-:S08]  /*22f0*/  UMOV UR10, UR34 ;  /* 0x00000022000a7c82 */ /* 0x000fd00008000000 */
[----:B------:R4:W-:Y:S02]  /*2300*/  UTMALDG.3D.MULTICAST.2CTA [UR8], [UR14], UR21, desc[UR46] ;  /* 0x00002e080e0073b4 */ /* 0x0009e40008211815 */
[----:B----4-:R-:W-:Y:S01]  /*2310*/  NOP ;  /* 0x0000000000007918 */ /* 0x010fe20000000000 */
.L_x_32:
[----:B------:R-:W-:Y:S05]  /*2320*/  BSYNC.RECONVERGENT B0 ;  /* 0x0000000000007941 */ /* 0x000fea0003800200 */
.L_x_31:
[----:B------:R-:W-:Y:S01]  /*2330*/  UIADD3 UR42, UPT, UPT, UR42, 0x80, URZ ;  /* 0x000000802a2a7890 */ /* 0x000fe2000fffe0ff */
[----:B------:R-:W-:Y:S01]  /*2340*/  UMOV UR7, UR29 ;  /* 0x0000001d00077c82 */ /* 0x000fe20008000000 */
[----:B------:R-:W-:Y:S01]  /*2350*/  UMOV UR21, UR61 ;  /* 0x0000003d00157c82 */ /* 0x000fe20008000000 */
[----:B------:R-:W-:Y:S09]  /*2360*/  BRA.U UP2, `(.L_x_33) ;  /* 0xfffffff902a47547 */ /* 0x000ff2000b83ffff */
.L_x_25:
[----:B------:R-:W-:Y:S01]  /*2370*/  ULEA UR4, UR29, UR22, 0x3 ;  /* 0x000000161d047291 */ /* 0x000fe2000f8e18ff */
[----:B-12---:R-:W-:Y:S01]  /*2380*/  SHF.L.U32 R0, R12, 0x1f, RZ ;  /* 0x0000001f0c007819 */ /* 0x006fe200000006ff */
[----:B------:R-:W-:Y:S01]  /*2390*/  @!P2 SYNCS.ARRIVE.TRANS64.A1T0 RZ, [UR22+0x68], RZ ;  /* 0x000068ffffffa9a7 */ /* 0x000fe20008100016 */
[----:B------:R-:W-:-:S06]  /*23a0*/  UISETP.GT.AND UP0, UPT, UR67, UR66, UPT ;  /* 0x000000424300728c */ /* 0x000fcc000bf04270 */
[----:B---3--:R1:W2:Y:S03]  /*23b0*/  SYNCS.PHASECHK.TRANS64.TRYWAIT P1, [UR4+0x10], R0 ;  /* 0x00001000ff0075a7 */ /* 0x0082a60008021104 */
[----:B------:R-:W-:Y:S05]  /*23c0*/  BRA.U !UP0, `(.L_x_34) ;  /* 0x0000000508607547 */ /* 0x000fea000b800000 */
[----:B------:R-:W-:Y:S01]  /*23d0*/  UIADD3 UR45, UPT, UPT, UR70, UR21, URZ ;  /* 0x00000015462d7290 */ /* 0x000fe2000fffe0ff */
[----:B------:R-:W-:-:S11]  /*23e0*/  UMOV UR7, UR29 ;  /* 0x0000001d00077c82 */ /* 0x000fd60008000000 */
.L_x_42:
[----:B------:R-:W-:Y:S01]  /*23f0*/  ULEA UR6, UR7, UR22, 0x3 ;  /* 0x0000001607067291 */ /* 0x000fe2000f8e18ff */
[----:B--2---:R-:W-:Y:S01]  /*2400*/  @P4 MOV R2, 0x30000 ;  /* 0x0003000000024802 */ /* 0x004fe20000000f00 */
[----:B--23--:R-:W-:Y:S10]  /*2410*/  @P1 BRA `(.L_x_35) ;  /* 0x00000000000c1947 */ /* 0x00cff40003800000 */
[----:B------:R-:W-:-:S04]  /*2420*/  SHF.L.U32 R3, R12, 0x1f, RZ ;  /* 0x0000001f0c037819 */ /* 0x000fc800000006ff */
[----:B------:R-:W2:Y:S02]  /*2430*/  SYNCS.PHASECHK.TRANS64.TRYWAIT P0, [UR6+0x10], R3 ;  /* 0x00001003ff0075a7 */ /* 0x000ea40008001106 */
[----:B--2---:R-:W-:Y:S05]  /*2440*/  @!P0 BRA `(.L_x_36) ;  /* 0x000000a800708947 */ /* 0x004fea0003800000 */
.L_x_35:
[----:B------:R2:W-:Y:S01]  /*2450*/  @P4 SYNCS.ARRIVE.TRANS64 RZ, [UR6], R2 ;  /* 0x00000002ffff49a7 */ /* 0x0005e20008000006 */
[----:B------:R-:W-:-:S04]  /*2460*/  ULOP3.LUT UR4, UR53, 0x2, URZ, 0xfc, !UPT ;  /* 0x0000000235047892 */ /* 0x000fc8000f8efcff */
[----:B------:R-:W-:-:S09]  /*2470*/  UISETP.NE.AND UP0, UPT, UR4, 0x2, UPT ;  /* 0x000000020400788c */ /* 0x000fd2000bf05270 */
[----:B------:R-:W-:Y:S05]  /*2480*/  BRA.U UP0, `(.L_x_37) ;  /* 0x0000000100047547 */ /* 0x000fea000b800000 */
[----:B------:R-:W-:Y:S05]  /*2490*/  BPT.TRAP 0x1 ;  /* 0x000000040000795c */ /* 0x000fea0000300000 */
.L_x_37:
[----:B------:R-:W-:Y:S04]  /*24a0*/  BSSY.RECONVERGENT B0, `(.L_x_38) ;  /* 0x0000003000007945 */ /* 0x000fe80003800200 */
[----:B------:R-:W-:Y:S05]  /*24b0*/  @!P3 BRA `(.L_x_39) ;  /* 0x000000000004b947 */ /* 0x000fea0003800000 */
[----:B------:R-:W-:Y:S05]  /*24c0*/  BPT.TRAP 0x1 ;  /* 0x000000040000795c */ /* 0x000fea0000300000 */
.L_x_39:
[----:B------:R-:W-:Y:S05]  /*24d0*/  BSYNC.RECONVERGENT B0 ;  /* 0x0000000000007941 */ /* 0x000fea0003800200 */
.L_x_38:
        /* <DEDUP_REMOVED lines=8> */
[----:B-1----:R-:W-:-:S04]  /*2560*/  SHF.L.U32 R0, R12, 0x1f, RZ ;  /* 0x0000001f0c007819 */ /* 0x002fc800000006ff */
[----:B------:R1:W3:Y:S01]  /*2570*/  SYNCS.PHASECHK.TRANS64.TRYWAIT P1, [UR4+0x10], R0 ;  /* 0x00001000ff0075a7 */ /* 0x0002e20008021104 */
[----:B------:R-:W-:Y:S05]  /*2580*/  @!P0 BRA `(.L_x_41) ;  /* 0x0000000000dc8947 */ /* 0x000fea0003800000 */
[----:B------:R-:W-:Y:S02]  /*2590*/  ULEA UR32, UR7, UR38, 0xd ;  /* 0x0000002607207291 */ /* 0x000fe4000f8e68ff */
[----:B------:R-:W-:Y:S02]  /*25a0*/  UIADD3 UR4, UP1, UPT, UR54, 0x80, URZ ;  /* 0x0000008036047890 */ /* 0x000fe4000ff3e0ff */
[----:B------:R-:W-:Y:S02]  /*25b0*/  ULEA UR13, UR7, UR37, 0xe ;  /* 0x00000025070d7291 */ /* 0x000fe4000f8e70ff */
[----:B------:R-:W-:Y:S02]  /*25c0*/  ULEA UR32, UR32, UR22, 0x2 ;  /* 0x0000001620207291 */ /* 0x000fe4000f8e10ff */
[----:B------:R-:W-:Y:S02]  /*25d0*/  USHF.L.U32 UR58, UR21, 0x7, URZ ;  /* 0x00000007153a7899 */ /* 0x000fe400080006ff */
[----:B------:R-:W-:-:S02]  /*25e0*/  UIADD3 UR14, UP0, UPT, UR54, 0x180, URZ ;  /* 0x00000180360e7890 */ /* 0x000fc4000ff1e0ff */
[----:B------:R-:W-:Y:S02]  /*25f0*/  ULOP3.LUT UR57, UR6, 0xfefffff8, URZ, 0xc0, !UPT ;  /* 0xfefffff806397892 */ /* 0x000fe4000f8ec0ff */
[----:B------:R-:W-:Y:S02]  /*2600*/  UIADD3.X UR5, UPT, UPT, URZ, UR55, URZ, UP1, !UPT ;  /* 0x00000037ff057290 */ /* 0x000fe40008ffe4ff */
[----:B------:R-:W-:Y:S02]  /*2610*/  ULEA UR13, UR13, UR22, 0x2 ;  /* 0x000000160d0d7291 */ /* 0x000fe4000f8e10ff */
[----:B------:R-:W-:Y:S02]  /*2620*/  UIADD3 UR56, UPT, UPT, UR32, 0x8400, URZ ;  /* 0x0000840020387890 */ /* 0x000fe4000fffe0ff */
[----:B------:R-:W-:Y:S02]  /*2630*/  UPRMT UR16, URZ, 0x5410, UR31 ;  /* 0x00005410ff107896 */ /* 0x000fe4000800001f */
[----:B------:R-:W-:-:S02]  /*2640*/  UIADD3 UR50, UPT, UPT, UR58, 0x20, URZ ;  /* 0x000000203a327890 */ /* 0x000fc4000fffe0ff */
[----:B------:R-:W-:Y:S02]  /*2650*/  UIADD3 UR48, UPT, UPT, UR32, 0xa400, URZ ;  /* 0x0000a40020307890 */ /* 0x000fe4000fffe0ff */
[----:B------:R-:W-:Y:S02]  /*2660*/  UIADD3 UR42, UPT, UPT, UR58, 0x40, URZ ;  /* 0x000000403a2a7890 */ /* 0x000fe4000fffe0ff */
[----:B------:R-:W-:Y:S02]  /*2670*/  UIADD3 UR40, UPT, UPT, UR32, 0xc400, URZ ;  /* 0x0000c40020287890 */ /* 0x000fe4000fffe0ff */
[----:B------:R-:W-:Y:S02]  /*2680*/  UIADD3 UR34, UPT, UPT, UR58, 0x60, URZ ;  /* 0x000000603a227890 */ /* 0x000fe4000fffe0ff */
[----:B------:R-:W-:Y:S02]  /*2690*/  UIADD3 UR32, UPT, UPT, UR32, 0xe400, URZ ;  /* 0x0000e40020207890 */ /* 0x000fe4000fffe0ff */
[----:B------:R-:W-:-:S02]  /*26a0*/  UIADD3.X UR15, UPT, UPT, URZ, UR55, URZ, UP0, !UPT ;  /* 0x00000037ff0f7290 */ /* 0x000fc400087fe4ff */
[----:B------:R-:W-:Y:S02]  /*26b0*/  UPRMT UR23, URZ, 0x5410, UR30 ;  /* 0x00005410ff177896 */ /* 0x000fe4000800001e */
        /* <DEDUP_REMOVED lines=27> */
[----:B------:R4:W-:Y:S01]  /*2870*/  UTMALDG.3D.MULTICAST.2CTA [UR32], [UR4], UR16, desc[UR46] ;  /* 0x00002e20040073b4 */ /* 0x0009e20008211810 */
[----:B------:R-:W-:Y:S01]  /*2880*/  UTMALDG.3D.MULTICAST.2CTA [UR24], [UR14], UR23, desc[UR46] ;  /* 0x00002e180e0073b4 */ /* 0x000fe20008211817 */
[----:B------:R2:W-:Y:S01]  /*2890*/  UTMALDG.3D.MULTICAST.2CTA [UR8], [UR14], UR23, desc[UR46] ;  /* 0x00002e080e0073b4 */ /* 0x0005e20008211817 */
[----:B----4-:R-:W-:-:S09]  /*28a0*/  UIADD3 UR16, UPT, UPT, UR13, 0x20400, URZ ;  /* 0x000204000d107890 */ /* 0x010fd2000fffe0ff */
[----:B------:R4:W-:Y:S01]  /*28b0*/  UTMALDG.3D.MULTICAST.2CTA [UR16], [UR14], UR23, desc[UR46] ;  /* 0x00002e100e0073b4 */ /* 0x0009e20008211817 */
[----:B--2---:R-:W-:Y:S01]  /*28c0*/  UIADD3 UR8, UPT, UPT, UR13, 0x24400, URZ ;  /* 0x000244000d087890 */ /* 0x004fe2000fffe0ff */
[----:B------:R-:W-:-:S08]  /*28d0*/  UMOV UR10, UR34 ;  /* 0x00000022000a7c82 */ /* 0x000fd00008000000 */
[----:B------:R4:W-:Y:S02]  /*28e0*/  UTMALDG.3D.MULTICAST.2CTA [UR8], [UR14], UR23, desc[UR46] ;  /* 0x00002e080e0073b4 */ /* 0x0009e40008211817 */
[----:B----4-:R-:W-:Y:S01]  /*28f0*/  NOP ;  /* 0x0000000000007918 */ /* 0x010fe20000000000 */
.L_x_41:
[----:B------:R-:W-:Y:S05]  /*2900*/  BSYNC.RECONVERGENT B0 ;  /* 0x0000000000007941 */ /* 0x000fea0003800200 */
.L_x_40:
[----:B------:R-:W-:Y:S01]  /*2910*/  UIADD3 UR21, UPT, UPT, UR21, 0x1, URZ ;  /* 0x0000000115157890 */ /* 0x000fe2000fffe0ff */
[----:B------:R-:W-:-:S03]  /*2920*/  UMOV UR7, UR29 ;  /* 0x0000001d00077c82 */ /* 0x000fc60008000000 */
[----:B------:R-:W-:-:S09]  /*2930*/  UISETP.NE.AND UP0, UPT, UR21, UR45, UPT ;  /* 0x0000002d1500728c */ /* 0x000fd2000bf05270 */
[----:B------:R-:W-:Y:S05]  /*2940*/  BRA.U UP0, `(.L_x_42) ;  /* 0xfffffff900a87547 */ /* 0x000fea000b83ffff */
.L_x_34:
[C---:B------:R-:W-:Y:S01]  /*2950*/  LEA R3, R11.reuse, UR22, 0x3 ;  /* 0x000000160b037c11 */ /* 0x040fe2000f8e18ff */
[----:B------:R-:W-:Y:S01]  /*2960*/  NOP ;  /* 0x0000000000007918 */ /* 0x000fe20000000000 */
[----:B-1----:R-:W-:Y:S02]  /*2970*/  SHF.L.U32 R0, R10, 0x1f, RZ ;  /* 0x0000001f0a007819 */ /* 0x002fe400000006ff */
[----:B------:R-:W-:Y:S02]  /*2980*/  LEA R4, R11, UR22, 0x4 ;  /* 0x000000160b047c11 */ /* 0x000fe4000f8e20ff */
[----:B------:R-:W1:Y:S02]  /*2990*/  SYNCS.PHASECHK.TRANS64.TRYWAIT P0, [R3+URZ+0x70], R0 ;  /* 0x00007000030075a7 */ /* 0x000e6400080011ff */
[----:B-1----:R-:W-:Y:S05]  /*29a0*/  @!P0 BRA `(.L_x_43) ;  /* 0x000000a400308947 */ /* 0x002fea0003800000 */
.L_x_190:
[----:B------:R-:W4:Y:S01]  /*29b0*/  LDS.128 R4, [R4+0x100] ;  /* 0x0001000004047984 */ /* 0x000f220000000c00 */
[----:B------:R-:W-:Y:S01]  /*29c0*/  UISETP.GE.AND UP0, UPT, UR39, 0x1, UPT ;  /* 0x000000012700788c */ /* 0x000fe2000bf06270 */
[----:B------:R-:W-:Y:S01]  /*29d0*/  @!PT LDS RZ, [RZ] ;  /* 0x00000000fffff984 */ /* 0x000fe20000000800 */
[----:B------:R-:W-:Y:S01]  /*29e0*/  @!PT LDS RZ, [RZ] ;  /* 0x00000000fffff984 */ /* 0x000fe20000000800 */
[----:B------:R-:W-:Y:S01]  /*29f0*/  @!PT LDS RZ, [RZ] ;  /* 0x00000000fffff984 */ /* 0x000fe20000000800 */
[----:B------:R-:W-:Y:S01]  /*2a00*/  @!PT LDS RZ, [RZ] ;  /* 0x00000000fffff984 */ /* 0x000fe20000000800 */
[----:B------:R1:W-:Y:S06]  /*2a10*/  MEMBAR.ALL.CTA ;  /* 0x0000000000007992 */ /* 0x0003ec0000008000 */
[----:B-1----:R-:W1:Y:S01]  /*2a20*/  FENCE.VIEW.ASYNC.S ;  /* 0x00000000000073c6 */ /* 0x002e620000000000 */
[----:B----4-:R-:W-:-:S13]  /*2a30*/  LOP3.LUT P0, RZ, R6, 0x1, RZ, 0xc0, !PT ;  /* 0x0000000106ff7812 */ /* 0x010fda000780c0ff */
[----:B-1----:R-:W-:Y:S01]  /*2a40*/  VOTEU.ANY UP1, P0 ;  /* 0x0000000000ff7886 */ /* 0x002fe20000020100 */
[----:B------:R-:W-:-:S13]  /*2a50*/  PLOP3.LUT P0, PT, PT, PT, UP1, 0x80, 0x8 ;  /* 0x000000000008781c */ /* 0x000fda0003f0f018 */
[----:B------:R-:W-:Y:S02]  /*2a60*/  @P0 LOP3.LUT R0, R5, 0xffff, RZ, 0xc0, !PT ;  /* 0x0000ffff05000812 */ /* 0x000fe400078ec0ff */
[----:B--2---:R-:W-:Y:S02]  /*2a70*/  @P0 MOV R2, R4 ;  /* 0x0000000400020202 */ /* 0x004fe40000000f00 */
[----:B------:R-:W-:Y:S01]  /*2a80*/  @P0 R2UR UR5, R0 ;  /* 0x00000000000502ca */ /* 0x000fe200000e0000 */
[----:B------:R-:W-:Y:S01]  /*2a90*/  VIADD R0, R3, 0x80 ;  /* 0x0000008003007836 */ /* 0x000fe20000000000 */
[----:B------:R-:W-:Y:S02]  /*2aa0*/  @P0 SHF.R.U32.HI R4, RZ, 0x10, R5 ;  /* 0x00000010ff040819 */ /* 0x000fe40000011605 */
[----:B------:R-:W-:Y:S02]  /*2ab0*/  @P0 R2UR UR6, R2 ;  /* 0x00000000020602ca */ /* 0x000fe400000e0000 */
[----:B------:R-:W-:-:S02]  /*2ac0*/  PRMT R0, RZ, 0x654, R0 ;  /* 0x00000654ff007816 */ /* 0x000fc40000000000 */
[----:B------:R-:W-:Y:S02]  /*2ad0*/  @P0 R2UR UR4, R4 ;  /* 0x00000000040402ca */ /* 0x000fe400000e0000 */
[----:B------:R1:W-:Y:S03]  /*2ae0*/  SYNCS.ARRIVE.TRANS64.RED.A1T0 RZ, [R0+URZ], RZ ;  /* 0x000000ff00ff79a7 */ /* 0x0003e600081004ff */
[----:B------:R-:W-:-:S04]  /*2af0*/  @UP1 UMOV UR62, UR5 ;  /* 0x00000005003e1c82 */ /* 0x000fc80008000000 */
[----:B------:R-:W-:-:S04]  /*2b00*/  @UP1 UMOV UR63, UR6 ;  /* 0x00000006003f1c82 */ /* 0x000fc80008000000 */
[----:B------:R-:W-:Y:S01]  /*2b10*/  @UP1 UMOV UR60, UR4 ;  /* 0x00000004003c1c82 */ /* 0x000fe20008000000 */
[----:B------:R-:W-:Y:S05]  /*2b20*/  BRA.U !UP0, `(.L_x_44) ;  /* 0x0000000108d47547 */ /* 0x000fea000b800000 */
[----:B------:R-:W2:Y:S01]  /*2b30*/  LDCU.128 UR12, c[0x0][0xb10] ;  /* 0x00016200ff0c77ac */ /* 0x000ea20008000c00 */
[----:B------:R-:W4:Y:S01]  /*2b40*/  LDCU UR21, c[0x0][0xb20] ;  /* 0x00016400ff1577ac */ /* 0x000f220008000800 */
[----:B------:R-:W3:Y:S01]  /*2b50*/  LDCU UR20, c[0x0][0xb0c] ;  /* 0x00016180ff1477ac */ /* 0x000ee20008000800 */
[----:B------:R-:W1:Y:S01]  /*2b60*/  LDCU.64 UR8, c[0x0][0xb28] ;  /* 0x00016500ff0877ac */ /* 0x000e620008000a00 */
[----:B------:R-:W-:Y:S02]  /*2b70*/  UISETP.NE.AND UP3, UPT, UR39, 0x1, UPT ;  /* 0x000000012700788c */ /* 0x000fe4000bf65270 */
[----:B--2---:R-:W-:Y:S02]  /*2b80*/  UIMAD.WIDE.U32 UR6, UR64, UR15, URZ ;  /* 0x0000000f400672a5 */ /* 0x004fe4000f8e00ff */
[----:B------:R-:W-:Y:S02]  /*2b90*/  UIMAD.WIDE.U32 UR4, UR65, UR12, URZ ;  /* 0x0000000c410472a5 */ /* 0x000fe4000f8e00ff */
[----:B------:R-:W-:-:S02]  /*2ba0*/  UISETP.NE.AND UP0, UPT, UR14, 0x1, UPT ;  /* 0x000000010e00788c */ /* 0x000fc4000bf05270 */
[----:B------:R-:W-:Y:S01]  /*2bb0*/  UIMAD.WIDE.U32 UR18, UR62, UR15, URZ ;  /* 0x0000000f3e1272a5 */ /* 0x000fe2000f8e00ff */
[----:B------:R-:W-:Y:S02]  /*2bc0*/  UMOV UR6, UR7 ;  /* 0x0000000700067c82 */ /* 0x000fe40008000000 */
[----:B------:R-:W-:Y:S01]  /*2bd0*/  UMOV UR4, UR5 ;  /* 0x0000000500047c82 */ /* 0x000fe20008000000 */
[----:B----4-:R-:W-:Y:S02]  /*2be0*/  USHF.R.U32.HI UR6, URZ, UR21, UR6 ;  /* 0x00000015ff067299 */ /* 0x010fe40008011606 */
[----:B---3--:R-:W-:Y:S02]  /*2bf0*/  UISETP.NE.AND UP2, UPT, UR20, 0x1, UPT ;  /* 0x000000011400788c */ /* 0x008fe4000bf45270 */
[----:B------:R-:W-:Y:S02]  /*2c00*/  USHF.R.U32.HI UR4, URZ, UR13, UR4 ;  /* 0x0000000dff047299 */ /* 0x000fe40008011604 */
[----:B------:R-:W-:-:S02]  /*2c10*/  USEL UR5, UR64, UR6, !UP0 ;  /* 0x0000000640057287 */ /* 0x000fc4000c000000 */
[----:B------:R-:W-:Y:S02]  /*2c20*/  USEL UR6, UR65, UR4, !UP2 ;  /* 0x0000000441067287 */ /* 0x000fe4000d000000 */
[----:B-1----:R-:W-:Y:S01]  /*2c30*/  UIMAD.WIDE.U32 UR10, UR5, UR8, URZ ;  /* 0x00000008050a72a5 */ /* 0x002fe2000f8e00ff */
[----:B------:R-:W-:Y:S01]  /*2c40*/  UMOV UR4, UR19 ;  /* 0x0000001300047c82 */ /* 0x000fe20008000000 */
[----:B------:R-:W-:Y:S02]  /*2c50*/  UIMAD.WIDE.U32 UR16, UR63, UR12, URZ ;  /* 0x0000000c3f1072a5 */ /* 0x000fe4000f8e00ff */
[----:B------:R-:W-:-:S03]  /*2c60*/  UIMAD.WIDE.U32 UR18, UR6, UR8, URZ ;  /* 0x00000008061272a5 */ /* 0x000fc6000f8e00ff */
[----:B------:R-:W-:Y:S01]  /*2c70*/  UMOV UR10, UR11 ;  /* 0x0000000b000a7c82 */ /* 0x000fe20008000000 */
[----:B------:R-:W-:Y:S02]  /*2c80*/  USHF.R.U32.HI UR4, URZ, UR21, UR4 ;  /* 0x00000015ff047299 */ /* 0x000fe40008011604 */
[----:B------:R-:W-:Y:S01]  /*2c90*/  @UP3 USHF.R.U32.HI UR5, URZ, UR9, UR10 ;  /* 0x00000009ff053299 */ /* 0x000fe2000801160a */
[----:B------:R-:W-:Y:S01]  /*2ca0*/  UMOV UR16, UR17 ;  /* 0x0000001100107c82 */ /* 0x000fe20008000000 */
[----:B------:R-:W-:Y:S01]  /*2cb0*/  UMOV UR18, UR19 ;  /* 0x0000001300127c82 */ /* 0x000fe20008000000 */
[----:B------:R-:W-:Y:S02]  /*2cc0*/  USHF.R.U32.HI UR13, URZ, UR13, UR16 ;  /* 0x0000000dff0d7299 */ /* 0x000fe40008011610 */
[----:B------:R-:W-:Y:S02]  /*2cd0*/  USEL UR4, UR62, UR4, !UP0 ;  /* 0x000000043e047287 */ /* 0x000fe4000c000000 */
[----:B------:R-:W-:-:S02]  /*2ce0*/  @UP3 USHF.R.U32.HI UR6, URZ, UR9, UR18 ;  /* 0x00000009ff063299 */ /* 0x000fc40008011612 */
[----:B------:R-:W-:Y:S02]  /*2cf0*/  UIMAD UR7, UR39, UR5, URZ ;  /* 0x00000005270772a4 */ /* 0x000fe4000f8e02ff */
[----:B------:R-:W-:Y:S02]  /*2d00*/  USEL UR5, UR63, UR13, !UP2 ;  /* 0x0000000d3f057287 */ /* 0x000fe4000d000000 */
[----:B------:R-:W-:Y:S02]  /*2d10*/  UIMAD UR10, UR39, UR6, URZ ;  /* 0x00000006270a72a4 */ /* 0x000fe4000f8e02ff */
[----:B------:R-:W-:Y:S02]  /*2d20*/  UISETP.GE.AND UP0, UPT, UR4, UR7, UPT ;  /* 0x000000070400728c */ /* 0x000fe4000bf06270 */
[----:B------:R-:W-:Y:S02]  /*2d30*/  UIMAD.WIDE.U32 UR12, UR4, UR8, URZ ;  /* 0x00000008040c72a5 */ /* 0x000fe4000f8e00ff */
[----:B------:R-:W-:-:S02]  /*2d40*/  UISETP.GE.OR UP0, UPT, UR5, UR10, UP0 ;  /* 0x0000000a0500728c */ /* 0x000fc40008706670 */
        /* <DEDUP_REMOVED lines=19> */
.L_x_44:
[----:B------:R-:W2:Y:S02]  /*2e80*/  LDCU UR4, c[0x0][0xb30] ;  /* 0x00016600ff0477ac */ /* 0x000ea40008000800 */
[----:B--2---:R-:W-:-:S09]  /*2e90*/  UISETP.NE.AND UP0, UPT, UR4, 0x1, UPT ;  /* 0x000000010400788c */ /* 0x004fd2000bf05270 */
[----:B------:R-:W-:Y:S05]  /*2ea0*/  BRA.U UP0, `(.L_x_45) ;  /* 0x0000000100447547 */ /* 0x000fea000b800000 */
[----:B------:R-:W2:Y:S01]  /*2eb0*/  LDCU.128 UR8, c[0x0][0xb10] ;  /* 0x00016200ff0877ac */ /* 0x000ea20008000c00 */
[----:B------:R-:W4:Y:S01]  /*2ec0*/  LDCU UR12, c[0x0][0xb0c] ;  /* 0x00016180ff0c77ac */ /* 0x000f220008000800 */
[----:B------:R-:W1:Y:S01]  /*2ed0*/  LDCU UR13, c[0x0][0xb20] ;  /* 0x00016400ff0d77ac */ /* 0x000e620008000800 */
[----:B--2---:R-:W-:Y:S02]  /*2ee0*/  UIMAD.WIDE.U32 UR6, UR63, UR8, URZ ;  /* 0x000000083f0672a5 */ /* 0x004fe4000f8e00ff */
[----:B------:R-:W-:Y:S02]  /*2ef0*/  UIMAD.WIDE.U32 UR4, UR62, UR11, URZ ;  /* 0x0000000b3e0472a5 */ /* 0x000fe4000f8e00ff */
[----:B----4-:R-:W-:Y:S02]  /*2f00*/  UISETP.NE.AND UP2, UPT, UR12, 0x1, UPT ;  /* 0x000000010c00788c */ /* 0x010fe4000bf45270 */
[----:B------:R-:W-:Y:S01]  /*2f10*/  UISETP.NE.AND UP0, UPT, UR10, 0x1, UPT ;  /* 0x000000010a00788c */ /* 0x000fe2000bf05270 */
[----:B------:R-:W-:-:S02]  /*2f20*/  UMOV UR6, UR7 ;  /* 0x0000000700067c82 */ /* 0x000fc40008000000 */
[----:B------:R-:W-:Y:S01]  /*2f30*/  UMOV UR4, UR5 ;  /* 0x0000000500047c82 */ /* 0x000fe20008000000 */
[----:B------:R-:W-:Y:S02]  /*2f40*/  USHF.R.U32.HI UR9, URZ, UR9, UR6 ;  /* 0x00000009ff097299 */ /* 0x000fe40008011606 */
[----:B-1----:R-:W-:Y:S02]  /*2f50*/  USHF.R.U32.HI UR4, URZ, UR13, UR4 ;  /* 0x0000000dff047299 */ /* 0x002fe40008011604 */
[----:B------:R-:W-:Y:S02]  /*2f60*/  USEL UR5, UR63, UR9, !UP2 ;  /* 0x000000093f057287 */ /* 0x000fe4000d000000 */
[----:B------:R-:W-:-:S04]  /*2f70*/  USEL UR4, UR62, UR4, !UP0 ;  /* 0x000000043e047287 */ /* 0x000fc8000c000000 */
[----:B------:R-:W-:Y:S02]  /*2f80*/  UIADD3 UR6, UPT, UPT, UR5, -UR4, URZ ;  /* 0x8000000405067290 */ /* 0x000fe4000fffe0ff */
[----:B------:R-:W-:Y:S02]  /*2f90*/  UIADD3 UR4, UPT, UPT, -UR5, UR4, URZ ;  /* 0x0000000405047290 */ /* 0x000fe4000fffe1ff */
[----:B------:R-:W-:Y:S02]  /*2fa0*/  UIMAD UR62, UR6, UR10, UR62 ;  /* 0x0000000a063e72a4 */ /* 0x000fe4000f8e023e */
[----:B------:R-:W-:-:S12]  /*2fb0*/  UIMAD UR63, UR4, UR12, UR63 ;  /* 0x0000000c043f72a4 */ /* 0x000fd8000f8e023f */
.L_x_45:
[----:B------:R-:W-:Y:S01]  /*2fc0*/  VIADD R11, R11, 0x1 ;  /* 0x000000010b0b7836 */ /* 0x000fe20000000000 */
[----:B------:R-:W-:Y:S02]  /*2fd0*/  R2UR UR5, R59 ;  /* 0x000000003b0572ca */ /* 0x000fe400000e0000 */
[----:B------:R-:W-:Y:S02]  /*2fe0*/  R2UR UR4, R58 ;  /* 0x000000003a0472ca */ /* 0x000fe400000e0000 */
[C---:B------:R-:W-:Y:S02]  /*2ff0*/  ISETP.NE.AND P0, PT, R11.reuse, 0x2, PT ;  /* 0x000000020b00780c */ /* 0x040fe40003f05270 */
[----:B------:R-:W-:Y:S02]  /*3000*/  PLOP3.LUT P2, PT, PT, PT, PT, 0x80, 0x8 ;  /* 0x000000000008781c */ /* 0x000fe40003f4f070 */
[----:B-1----:R-:W-:Y:S02]  /*3010*/  SEL R0, RZ, 0x1, P0 ;  /* 0x00000001ff007807 */ /* 0x002fe40000000000 */
[----:B------:R-:W-:-:S02]  /*3020*/  SEL R11, R11, RZ, P0 ;  /* 0x000000ff0b0b7207 */ /* 0x000fc40000000000 */
[----:B------:R-:W-:Y:S01]  /*3030*/  LOP3.LUT R10, R10, R0, RZ, 0x3c, !PT ;  /* 0x000000000a0a7212 */ /* 0x000fe200078e3cff */
[----:B------:R-:W-:Y:S02]  /*3040*/  UIADD3 UR20, UPT, UPT, UR63, UR5, URZ ;  /* 0x000000053f147290 */ /* 0x000fe4000fffe0ff */
[----:B------:R-:W-:Y:S01]  /*3050*/  UIADD3 UR27, UPT, UPT, UR62, UR4, URZ ;  /* 0x000000043e1b7290 */ /* 0x000fe2000fffe0ff */
[----:B------:R-:W-:Y:S11]  /*3060*/  BRA.U UP1, `(.L_x_46) ;  /* 0xffffffe901d87547 */ /* 0x000ff6000b83ffff */
[----:B------:R-:W-:Y:S01]  /*3070*/  UIADD3 UR22, UPT, UPT, UR22, 0x10, URZ ;  /* 0x0000001016167890 */ /* 0x000fe2000fffe0ff */
[----:B------:R-:W-:-:S03]  /*3080*/  SHF.L.U32 R2, R12, 0x1f, RZ ;  /* 0x0000001f0c027819 */ /* 0x000fc600000006ff */
[----:B------:R-:W-:-:S09]  /*3090*/  ULEA UR4, UR29, UR22, 0x3 ;  /* 0x000000161d047291 */ /* 0x000fd2000f8e18ff */
[----:B------:R-:W1:Y:S02]  /*30a0*/  SYNCS.PHASECHK.TRANS64.TRYWAIT P0, [UR4], R2 ;  /* 0x00000002ff0075a7 */ /* 0x000e640008001104 */
[----:B-1----:R-:W-:Y:S05]  /*30b0*/  @!P0 BRA `(.L_x_47) ;  /* 0x0000009c00808947 */ /* 0x002fea0003800000 */
.L_x_192:
[----:B------:R-:W-:-:S04]  /*30c0*/  UIADD3 UR4, UPT, UPT, UR29, 0x1, URZ ;  /* 0x000000011d047890 */ /* 0x000fc8000fffe0ff */
[----:B------:R-:W-:-:S04]  /*30d0*/  UISETP.NE.AND UP0, UPT, UR4, 0x2, UPT ;  /* 0x000000020400788c */ /* 0x000fc8000bf05270 */
[----:B------:R-:W-:Y:S02]  /*30e0*/  USEL UR5, URZ, 0x1, UP0 ;  /* 0x00000001ff057887 */ /* 0x000fe40008000000 */
[----:B------:R-:W-:-:S04]  /*30f0*/  USEL UR4, UR4, URZ, UP0 ;  /* 0x000000ff04047287 */ /* 0x000fc80008000000 */
[----:B------:R-:W-:Y:S01]  /*3100*/  ULEA UR4, UR4, UR22, 0x3 ;  /* 0x0000001604047291 */ /* 0x000fe2000f8e18ff */
[----:B-1----:R-:W-:-:S04]  /*3110*/  LOP3.LUT R2, R12, UR5, RZ, 0x3c, !PT ;  /* 0x000000050c027c12 */ /* 0x002fc8000f8e3cff */
[----:B------:R-:W-:Y:S01]  /*3120*/  SHF.L.U32 R2, R2, 0x1f, RZ ;  /* 0x0000001f02027819 */ /* 0x000fe200000006ff */
[----:B------:R-:W-:-:S07]  /*3130*/  IMAD.U32 R0, RZ, RZ, UR4 ;  /* 0x00000004ff007e24 */ /* 0x000fce000f8e00ff */
.L_x_48:
[----:B-1----:R1:W2:Y:S02]  /*3140*/  SYNCS.PHASECHK.TRANS64.TRYWAIT P0, [R0+URZ], R2 ;  /* 0x00000002000075a7 */ /* 0x0022a400080011ff */
[----:B--2---:R-:W-:Y:S05]  /*3150*/  @!P0 NANOSLEEP.SYNCS 0x989680 ;  /* 0x009896800000895d */ /* 0x004fea0003900000 */
[----:B------:R-:W2:Y:S02]  /*3160*/  @!P0 SYNCS.PHASECHK.TRANS64 P0, [R0+URZ], R2 ;  /* 0x00000002000085a7 */ /* 0x000ea400080010ff */
[----:B--2---:R-:W-:Y:S05]  /*3170*/  @P0 EXIT ;  /* 0x000000000000094d */ /* 0x004fea0003800000 */
[----:B------:R-:W-:Y:S05]  /*3180*/  BRA `(.L_x_48) ;  /* 0xfffffffc00ec7947 */ /* 0x000fea000383ffff */
.L_x_22:
[----:B------:R-:W-:-:S13]  /*3190*/  R2UR UR4, R60 ;  /* 0x000000003c0472ca */ /* 0x000fda00000e0000 */
[----:B------:R-:W-:-:S04]  /*31a0*/  UISETP.NE.AND UP0, UPT, UR4, URZ, UPT ;  /* 0x000000ff0400728c */ /* 0x000fc8000bf05270 */
[----:B------:R-:W-:-:S09]  /*31b0*/  UISETP.NE.OR UP0, UPT, UR22, 0x1, UP0 ;  /* 0x000000011600788c */ /* 0x000fd20008705670 */
[----:B------:R-:W-:Y:S05]  /*31c0*/  BRA.U UP0, `(.L_x_49) ;  /* 0x0000000500507547 */ /* 0x000fea000b800000 */
[----:B------:R-:W-:Y:S01]  /*31d0*/  R2UR UR4, R60 ;  /* 0x000000003c0472ca */ /* 0x000fe200000e0000 */
[----:B------:R-:W-:Y:S01]  /*31e0*/  IMAD.MOV.U32 R12, RZ, RZ, 0x1 ;  /* 0x00000001ff0c7424 */ /* 0x000fe200078e00ff */
[----:B------:R-:W-:Y:S02]  /*31f0*/  ISETP.GE.U32.AND P2, PT, R5, 0x8, PT ;  /* 0x000000080500780c */ /* 0x000fe40003f46070 */
[----:B------:R-:W-:Y:S01]  /*3200*/  CS2R R6, SRZ ;  /* 0x0000000000067805 */ /* 0x000fe2000001ff00 */
[----:B------:R-:W-:Y:S01]  /*3210*/  IMAD.MOV.U32 R3, RZ, RZ, RZ ;  /* 0x000000ffff037224 */ /* 0x000fe200078e00ff */
[----:B------:R-:W-:Y:S01]  /*3220*/  UMOV UR6, 0x400 ;  /* 0x0000040000067882 */ /* 0x000fe20000000000 */
[----:B------:R-:W-:Y:S01]  /*3230*/  IMAD.MOV.U32 R4, RZ, RZ, RZ ;  /* 0x000000ffff047224 */ /* 0x000fe200078e00ff */
[----:B------:R-:W-:-:S05]  /*3240*/  UMOV UR5, URZ ;  /* 0x000000ff00057c82 */ /* 0x000fca0008000000 */
[----:B------:R-:W-:-:S12]  /*3250*/  ULEA UR6, UR4, UR6, 0x18 ;  /* 0x0000000604067291 */ /* 0x000fd8000f8ec0ff */
.L_x_53:
[----:B------:R-:W-:Y:S02]  /*3260*/  LEA R0, R3, UR6, 0x3 ;  /* 0x0000000603007c11 */ /* 0x000fe4000f8e18ff */
[----:B------:R-:W-:-:S03]  /*3270*/  SHF.L.U32 R8, R4, 0x1f, RZ ;  /* 0x0000001f04087819 */ /* 0x000fc600000006ff */
[----:B------:R-:W-:Y:S01]  /*3280*/  VIADD R9, R0, 0xe0 ;  /* 0x000000e000097836 */ /* 0x000fe20000000000 */
[----:B------:R-:W2:Y:S02]  /*3290*/  SYNCS.PHASECHK.TRANS64.TRYWAIT P0, [R0+URZ+0xd0], R8 ;  /* 0x0000d008000075a7 */ /* 0x000ea400080011ff */
[----:B--2---:R-:W-:Y:S05]  /*32a0*/  @!P0 BRA `(.L_x_50) ;  /* 0x0000009c001c8947 */ /* 0x004fea0003800000 */
.L_x_193:
[----:B------:R-:W-:Y:S01]  /*32b0*/  ULEA UR4, UR5, UR6, 0x3 ;  /* 0x0000000605047291 */ /* 0x000fe2000f8e18ff */
[----:B--2---:R-:W-:Y:S01]  /*32c0*/  PRMT R0, RZ, 0x654, R9 ;  /* 0x00000654ff007816 */ /* 0x004fe20000000009 */
[----:B------:R-:W-:Y:S01]  /*32d0*/  @!P2 IMAD.MOV.U32 R8, RZ, RZ, 0x10 ;  /* 0x00000010ff08a424 */ /* 0x000fe200078e00ff */
[----:B------:R-:W-:Y:S01]  /*32e0*/  SHF.L.U32 R9, R12, 0x1f, RZ ;  /* 0x0000001f0c097819 */ /* 0x000fe200000006ff */
[----:B------:R-:W-:Y:S01]  /*32f0*/  UIADD3 UR7, UPT, UPT, UR4, 0x70, URZ ;  /* 0x0000007004077890 */ /* 0x000fe2000fffe0ff */
[----:B------:R2:W-:Y:S05]  /*3300*/  SYNCS.ARRIVE.TRANS64.RED.A1T0 RZ, [R0+URZ], RZ ;  /* 0x000000ff00ff79a7 */ /* 0x0005ea00081004ff */
[----:B------:R-:W-:Y:S01]  /*3310*/  IMAD.U32 R10, RZ, RZ, UR7 ;  /* 0x00000007ff0a7e24 */ /* 0x000fe2000f8e00ff */
[----:B------:R-:W3:Y:S04]  /*3320*/  SYNCS.PHASECHK.TRANS64.TRYWAIT P0, [UR4+0x80], R9 ;  /* 0x00008009ff0075a7 */ /* 0x000ee80008001104 */
[----:B------:R-:W-:Y:S01]  /*3330*/  PRMT R10, R5, 0x654, R10 ;  /* 0x00000654050a7816 */ /* 0x000fe2000000000a */
[----:B--23--:R-:W-:Y:S06]  /*3340*/  @!P0 BRA `(.L_x_51) ;  /* 0x0000009c00088947 */ /* 0x00cfec0003800000 */
.L_x_195:
[----:B------:R-:W-:Y:S01]  /*3350*/  ULEA UR8, UR5, UR6, 0x4 ;  /* 0x0000000605087291 */ /* 0x000fe2000f8e20ff */
[----:B------:R-:W-:Y:S01]  /*3360*/  SEL R2, R10, R2, !P2 ;  /* 0x000000020a027207 */ /* 0x000fe20005000000 */
[----:B------:R-:W-:Y:S01]  /*3370*/  UIADD3 UR9, UPT, UPT, UR4, 0x70, URZ ;  /* 0x0000007004097890 */ /* 0x000fe2000fffe0ff */
[----:B--2---:R-:W-:Y:S01]  /*3380*/  LEA R0, R7, UR6, 0x3 ;  /* 0x0000000607007c11 */ /* 0x004fe2000f8e18ff */
[----:B------:R-:W-:Y:S01]  /*3390*/  UIADD3 UR8, UPT, UPT, UR8, 0x100, URZ ;  /* 0x0000010008087890 */ /* 0x000fe2000fffe0ff */
[----:B------:R2:W-:Y:S01]  /*33a0*/  @!P2 SYNCS.ARRIVE.TRANS64.RED RZ, [R2+URZ], R8 ;  /* 0x0000000802ffa9a7 */ /* 0x0005e200080004ff */
[----:B------:R-:W-:Y:S01]  /*33b0*/  UIADD3 UR4, UPT, UPT, UR5, 0x1, URZ ;  /* 0x0000000105047890 */ /* 0x000fe2000fffe0ff */
[----:B------:R-:W-:-:S03]  /*33c0*/  VIADD R3, R3, 0x1 ;  /* 0x0000000103037836 */ /* 0x000fc60000000000 */
[----:B------:R-:W-:Y:S02]  /*33d0*/  UISETP.NE.AND UP0, UPT, UR4, 0x2, UPT ;  /* 0x000000020400788c */ /* 0x000fe4000bf05270 */
[----:B------:R-:W-:Y:S01]  /*33e0*/  ISETP.NE.AND P0, PT, R3, 0x2, PT ;  /* 0x000000020300780c */ /* 0x000fe20003f05270 */
[----:B------:R-:W-:Y:S06]  /*33f0*/  UGETNEXTWORKID.BROADCAST [UR8], [UR9] ;  /* 0x00000000080073ca */ /* 0x000fec0008000100 */
[----:B------:R-:W-:Y:S02]  /*3400*/  USEL UR7, URZ, 0x1, UP0 ;  /* 0x00000001ff077887 */ /* 0x000fe40008000000 */
[----:B------:R-:W-:-:S04]  /*3410*/  USEL UR5, UR4, URZ, UP0 ;  /* 0x000000ff04057287 */ /* 0x000fc80008000000 */
[----:B------:R-:W-:Y:S02]  /*3420*/  LOP3.LUT R12, R12, UR7, RZ, 0x3c, !PT ;  /* 0x000000070c0c7c12 */ /* 0x000fe4000f8e3cff */
[----:B--2---:R-:W-:-:S04]  /*3430*/  SHF.L.U32 R8, R6, 0x1f, RZ ;  /* 0x0000001f06087819 */ /* 0x004fc800000006ff */
[----:B------:R-:W2:Y:S02]  /*3440*/  SYNCS.PHASECHK.TRANS64.TRYWAIT P1, [R0+URZ+0x70], R8 ;  /* 0x00007008000075a7 */ /* 0x000ea400080211ff */
[----:B--2---:R-:W-:Y:S05]  /*3450*/  @!P1 BRA `(.L_x_52) ;  /* 0x0000009800dc9947 */ /* 0x004fea0003800000 */
.L_x_196:
[----:B--2---:R-:W-:Y:S01]  /*3460*/  LEA R8, R7, UR6, 0x4 ;  /* 0x0000000607087c11 */ /* 0x004fe2000f8e20ff */
[----:B------:R-:W-:Y:S01]  /*3470*/  VIADD R0, R0, 0x80 ;  /* 0x0000008000007836 */ /* 0x000fe20000000000 */
[----:B------:R-:W-:Y:S01]  /*3480*/  SEL R3, R3, RZ, P0 ;  /* 0x000000ff03037207 */ /* 0x000fe20000000000 */
[----:B------:R-:W-:-:S03]  /*3490*/  VIADD R7, R7, 0x1 ;  /* 0x0000000107077836 */ /* 0x000fc60000000000 */
[----:B------:R-:W2:Y:S01]  /*34a0*/  LDS.128 R8, [R8+0x100] ;  /* 0x0001000008087984 */ /* 0x000ea20000000c00 */
[----:B------:R-:W-:Y:S02]  /*34b0*/  PRMT R0, RZ, 0x654, R0 ;  /* 0x00000654ff007816 */ /* 0x000fe40000000000 */
[C---:B------:R-:W-:Y:S01]  /*34c0*/  ISETP.NE.AND P1, PT, R7.reuse, 0x2, PT ;  /* 0x000000020700780c */ /* 0x040fe20003f25270 */
[----:B------:R-:W-:Y:S01]  /*34d0*/  @!PT LDS RZ, [RZ] ;  /* 0x00000000fffff984 */ /* 0x000fe20000000800 */
[----:B------:R-:W-:Y:S01]  /*34e0*/  @!PT LDS RZ, [RZ] ;  /* 0x00000000fffff984 */ /* 0x000fe20000000800 */
[----:B------:R-:W-:Y:S01]  /*34f0*/  @!PT LDS RZ, [RZ] ;  /* 0x00000000fffff984 */ /* 0x000fe20000000800 */
[----:B------:R-:W-:Y:S01]  /*3500*/  @!PT LDS RZ, [RZ] ;  /* 0x00000000fffff984 */ /* 0x000fe20000000800 */
[----:B------:R3:W-:Y:S06]  /*3510*/  MEMBAR.ALL.CTA ;  /* 0x0000000000007992 */ /* 0x0007ec0000008000 */
[----:B---3--:R-:W3:Y:S01]  /*3520*/  FENCE.VIEW.ASYNC.S ;  /* 0x00000000000073c6 */ /* 0x008ee20000000000 */
[----:B------:R-:W-:Y:S01]  /*3530*/  SEL R7, R7, RZ, P1 ;  /* 0x000000ff07077207 */ /* 0x000fe20000800000 */
[----:B---3--:R3:W-:Y:S01]  /*3540*/  SYNCS.ARRIVE.TRANS64.RED.A1T0 RZ, [R0+URZ], RZ ;  /* 0x000000ff00ff79a7 */ /* 0x0087e200081004ff */
[----:B--2---:R-:W-:-:S02]  /*3550*/  LOP3.LUT P3, RZ, R10, 0x1, RZ, 0xc0, !PT ;  /* 0x000000010aff7812 */ /* 0x004fc4000786c0ff */
[----:B------:R-:W-:-:S04]  /*3560*/  SEL R8, RZ, 0x1, P1 ;  /* 0x00000001ff087807 */ /* 0x000fc80000800000 */
[----:B------:R-:W-:Y:S02]  /*3570*/  LOP3.LUT R6, R6, R8, RZ, 0x3c, !PT ;  /* 0x0000000806067212 */ /* 0x000fe400078e3cff */
[----:B---3--:R-:W-:-:S04]  /*3580*/  SEL R0, RZ, 0x1, P0 ;  /* 0x00000001ff007807 */ /* 0x008fc80000000000 */
[----:B------:R-:W-:Y:S01]  /*3590*/  LOP3.LUT R4, R4, R0, RZ, 0x3c, !PT ;  /* 0x0000000004047212 */ /* 0x000fe200078e3cff */
[----:B------:R-:W-:Y:S06]  /*35a0*/  @P3 BRA `(.L_x_53) ;  /* 0xfffffffc002c3947 */ /* 0x000fec000383ffff */
[----:B------:R-:W-:Y:S01]  /*35b0*/  ULEA UR4, UR5, UR6, 0x3 ;  /* 0x0000000605047291 */ /* 0x000fe2000f8e18ff */
[----:B------:R-:W-:-:S08]  /*35c0*/  SHF.L.U32 R2, R12, 0x1f, RZ ;  /* 0x0000001f0c027819 */ /* 0x000fd000000006ff */
[----:B------:R-:W2:Y:S02]  /*35d0*/  SYNCS.PHASECHK.TRANS64 P0, [UR4+0x80], R2 ;  /* 0x00008002ff0075a7 */ /* 0x000ea40008001004 */
[----:B--2---:R-:W-:Y:S05]  /*35e0*/  @P0 BRA `(.L_x_54) ;  /* 0x0000000000080947 */ /* 0x004fea0003800000 */
[----:B------:R-:W2:Y:S02]  /*35f0*/  SYNCS.PHASECHK.TRANS64.TRYWAIT P0, [UR4+0x80], R2 ;  /* 0x00008002ff0075a7 */ /* 0x000ea40008001104 */
[----:B--2---:R-:W-:Y:S05]  /*3600*/  @!P0 BRA `(.L_x_55) ;  /* 0x0000009800848947 */ /* 0x004fea0003800000 */
.L_x_54:
[----:B------:R-:W-:-:S04]  /*3610*/  UIADD3 UR7, UPT, UPT, UR5, 0x1, URZ ;  /* 0x0000000105077890 */ /* 0x000fc8000fffe0ff */
[----:B------:R-:W-:-:S04]  /*3620*/  UISETP.NE.AND UP0, UPT, UR7, 0x2, UPT ;  /* 0x000000020700788c */ /* 0x000fc8000bf05270 */
[----:B------:R-:W-:Y:S02]  /*3630*/  USEL UR8, URZ, 0x1, UP0 ;  /* 0x00000001ff087887 */ /* 0x000fe40008000000 */
[----:B------:R-:W-:-:S04]  /*3640*/  USEL UR7, UR7, URZ, UP0 ;  /* 0x000000ff07077287 */ /* 0x000fc80008000000 */
[----:B------:R-:W-:Y:S01]  /*3650*/  ULEA UR7, UR7, UR6, 0x3 ;  /* 0x0000000607077291 */ /* 0x000fe2000f8e18ff */
[----:B--2---:R-:W-:-:S04]  /*3660*/  LOP3.LUT R2, R12, UR8, RZ, 0x3c, !PT ;  /* 0x000000080c027c12 */ /* 0x004fc8000f8e3cff */
[----:B------:R-:W-:-:S04]  /*3670*/  SHF.L.U32 R0, R2, 0x1f, RZ ;  /* 0x0000001f02007819 */ /* 0x000fc800000006ff */
[----:B------:R-:W2:Y:S02]  /*3680*/  SYNCS.PHASECHK.TRANS64 P0, [UR7+0x80], R0 ;  /* 0x00008000ff0075a7 */ /* 0x000ea40008001007 */
[----:B-12---:R-:W-:Y:S05]  /*3690*/  @P0 EXIT ;  /* 0x000000000000094d */ /* 0x006fea0003800000 */
[----:B------:R-:W-:Y:S02]  /*36a0*/  SHF.L.U32 R2, R2, 0x1f, RZ ;  /* 0x0000001f02027819 */ /* 0x000fe400000006ff */
[----:B------:R-:W-:-:S07]  /*36b0*/  MOV R0, UR7 ;  /* 0x0000000700007c02 */ /* 0x000fce0008000f00 */
.L_x_56:
[----:B-1----:R1:W2:Y:S02]  /*36c0*/  SYNCS.PHASECHK.TRANS64.TRYWAIT P0, [R0+URZ+0x80], R2 ;  /* 0x00008002000075a7 */ /* 0x0022a400080011ff */
[----:B--2---:R-:W-:Y:S05]  /*36d0*/  @!P0 NANOSLEEP.SYNCS 0x989680 ;  /* 0x009896800000895d */ /* 0x004fea0003900000 */
[----:B------:R-:W2:Y:S02]  /*36e0*/  @!P0 SYNCS.PHASECHK.TRANS64 P0, [R0+URZ+0x80], R2 ;  /* 0x00008002000085a7 */ /* 0x000ea400080010ff */
[----:B--2---:R-:W-:Y:S05]  /*36f0*/  @P0 EXIT ;  /* 0x000000000000094d */ /* 0x004fea0003800000 */
[----:B------:R-:W-:Y:S05]  /*3700*/  BRA `(.L_x_56) ;  /* 0xfffffffc00ec7947 */ /* 0x000fea000383ffff */
.L_x_49:
[----:B------:R-:W-:Y:S05]  /*3710*/  BRA.U UP6, `(.L_x_57) ;  /* 0x0000001906507547 */ /* 0x000fea000b800000 */
[----:B------:R-:W-:Y:S01]  /*3720*/  R2UR UR7, R60 ;  /* 0x000000003c0772ca */ /* 0x000fe200000e0000 */
[----:B------:R-:W-:Y:S01]  /*3730*/  UMOV UR4, 0x40 ;  /* 0x0000004000047882 */ /* 0x000fe20000000000 */
[----:B------:R-:W-:Y:S01]  /*3740*/  NOP ;  /* 0x0000000000007918 */ /* 0x000fe20000000000 */
[----:B------:R-:W-:-:S10]  /*3750*/  UMOV UR6, 0x400 ;  /* 0x0000040000067882 */ /* 0x000fd40000000000 */
[----:B------:R-:W-:Y:S02]  /*3760*/  ULEA UR5, UR7, UR4, 0x18 ;  /* 0x0000000407057291 */ /* 0x000fe4000f8ec0ff */
[----:B------:R-:W-:-:S07]  /*3770*/  ULEA UR6, UR7, UR6, 0x18 ;  /* 0x0000000607067291 */ /* 0x000fce000f8ec0ff */
[----:B------:R-:W2:Y:S02]  /*3780*/  LDS.U8 R5, [UR5+0x1c] ;  /* 0x00001c05ff057984 */ /* 0x000ea40008000000 */
[----:B--2---:R-:W-:-:S13]  /*3790*/  ISETP.NE.AND P0, PT, R5, RZ, PT ;  /* 0x000000ff0500720c */ /* 0x004fda0003f05270 */
[----:B------:R-:W-:Y:S05]  /*37a0*/  @P0 BRA `(.L_x_58) ;  /* 0x0000000400180947 */ /* 0x000fea0003800000 */
[----:B------:R-:W-:Y:S01]  /*37b0*/  R2UR UR4, R2 ;  /* 0x00000000020472ca */ /* 0x000fe200000e0000 */
[----:B------:R-:W-:-:S12]  /*37c0*/  UIADD3 UR7, UPT, UPT, UR5, 0x8, URZ ;  /* 0x0000000805077890 */ /* 0x000fd8000fffe0ff */
[----:B------:R-:W-:-:S09]  /*37d0*/  UISETP.NE.U32.AND UP1, UPT, UR4, 0x1, UPT ;  /* 0x000000010400788c */ /* 0x000fd2000bf25070 */
[----:B------:R-:W-:Y:S05]  /*37e0*/  BRA.U !UP1, `(.L_x_59) ;  /* 0x0000000109a47547 */ /* 0x000fea000b800000 */
[----:B------:R-:W-:Y:S01]  /*37f0*/  ELECT P0, URZ, PT ;  /* 0x0000000000ff782f */ /* 0x000fe20003800000 */
[----:B------:R-:W-:-:S12]  /*3800*/  BSSY B0, `(.L_x_59) ;  /* 0x0000027000007945 */ /* 0x000fd80003800000 */
[----:B------:R-:W-:Y:S05]  /*3810*/  @!P0 BRA `(.L_x_60) ;  /* 0x0000000000948947 */ /* 0x000fea0003800000 */
[----:B------:R-:W-:-:S05]  /*3820*/  UMOV UR4, 0x10 ;  /* 0x0000001000047882 */ /* 0x000fca0000000000 */
[----:B------:R-:W-:Y:S04]  /*3830*/  DEPBAR.LE SB2, 0x36 ;  /* 0x0000ad800000791a */ /* 0x000fe80000000000 */
[----:B------:R-:W2:Y:S02]  /*3840*/  UTCATOMSWS.2CTA.FIND_AND_SET.ALIGN UP0, UR4, UR4 ;  /* 0x00000004000475e3 */ /* 0x000ea40008200800 */
[----:B--2---:R-:W-:Y:S01]  /*3850*/  MOV R12, UR4 ;  /* 0x00000004000c7c02 */ /* 0x004fe20008000f00 */
[----:B------:R-:W-:Y:S06]  /*3860*/  BRA.U UP0, `(.L_x_61) ;  /* 0x0000000100187547 */ /* 0x000fec000b800000 */
.L_x_62:
[----:B------:R-:W-:Y:S05]  /*3870*/  NANOSLEEP 0x64 ;  /* 0x000000640000795d */ /* 0x000fea0003800000 */
[----:B------:R-:W-:-:S05]  /*3880*/  UMOV UR4, 0x10 ;  /* 0x0000001000047882 */ /* 0x000fca0000000000 */
[----:B------:R-:W-:Y:S04]  /*3890*/  DEPBAR.LE SB2, 0x36 ;  /* 0x0000ad800000791a */ /* 0x000fe80000000000 */
[----:B------:R-:W2:Y:S02]  /*38a0*/  UTCATOMSWS.2CTA.FIND_AND_SET.ALIGN UP0, UR4, UR4 ;  /* 0x00000004000475e3 */ /* 0x000ea40008200800 */
[----:B--2---:R-:W-:Y:S01]  /*38b0*/  MOV R12, UR4 ;  /* 0x00000004000c7c02 */ /* 0x004fe20008000f00 */
[----:B------:R-:W-:Y:S05]  /*38c0*/  BRA.U !UP0, `(.L_x_62) ;  /* 0xfffffffd08e87547 */ /* 0x000fea000b83ffff */
.L_x_61:
[----:B------:R-:W2:Y:S01]  /*38d0*/  LDS R8, [UR5+0x10] ;  /* 0x00001005ff087984 */ /* 0x000ea20008000800 */
[----:B------:R-:W-:Y:S01]  /*38e0*/  R2UR UR4, R0 ;  /* 0x00000000000472ca */ /* 0x000fe200000e0000 */
[----:B------:R-:W-:-:S04]  /*38f0*/  IMAD.U32 R5, RZ, RZ, UR6 ;  /* 0x00000006ff057e24 */ /* 0x000fc8000f8e00ff */
[----:B------:R-:W-:-:S08]  /*3900*/  VIADD R5, R5, 0x120 ;  /* 0x0000012005057836 */ /* 0x000fd00000000000 */
[----:B------:R-:W-:Y:S02]  /*3910*/  MOV R6, UR4 ;  /* 0x0000000400067c02 */ /* 0x000fe40008000f00 */
[----:B--2---:R-:W-:-:S04]  /*3920*/  SHF.L.U32 R8, R8, 0x1f, RZ ;  /* 0x0000001f08087819 */ /* 0x004fc800000006ff */
[----:B------:R-:W2:Y:S02]  /*3930*/  SYNCS.PHASECHK.TRANS64.TRYWAIT P0, [UR5+0x8], R8 ;  /* 0x00000808ff0075a7 */ /* 0x000ea40008001105 */
[----:B--2---:R-:W-:Y:S05]  /*3940*/  @P0 BRA `(.L_x_63) ;  /* 0x0000000000080947 */ /* 0x004fea0003800000 */
[----:B------:R-:W2:Y:S02]  /*3950*/  SYNCS.PHASECHK.TRANS64.TRYWAIT P0, [UR5+0x8], R8 ;  /* 0x00000808ff0075a7 */ /* 0x000ea40008001105 */
[----:B--2---:R-:W-:Y:S05]  /*3960*/  @!P0 BRA `(.L_x_64) ;  /* 0x0000009400c48947 */ /* 0x004fea0003800000 */
.L_x_63:
[----:B------:R-:W-:Y:S01]  /*3970*/  R2UR UR4, R0 ;  /* 0x00000000000472ca */ /* 0x000fe200000e0000 */
[----:B------:R-:W-:Y:S01]  /*3980*/  IMAD.MOV.U32 R10, RZ, RZ, 0xffff ;  /* 0x0000ffffff0a7424 */ /* 0x000fe200078e00ff */
[----:B------:R-:W-:Y:S01]  /*3990*/  PRMT R6, R6, 0x654, R5 ;  /* 0x0000065406067816 */ /* 0x000fe20000000005 */
[----:B------:R-:W-:Y:S02]  /*39a0*/  HFMA2 R5, -RZ, RZ, 0, 5.9604644775390625e-08 ;  /* 0x00000001ff057431 */ /* 0x000fe400000001ff */
[----:B--2---:R-:W-:Y:S02]  /*39b0*/  IMAD.MOV.U32 R8, RZ, RZ, 0x4 ;  /* 0x00000004ff087424 */ /* 0x004fe400078e00ff */
[----:B------:R-:W-:Y:S01]  /*39c0*/  IMAD.SHL.U32 R11, R12, 0x20, RZ ;  /* 0x000000200c0b7824 */ /* 0x000fe200078e00ff */
[----:B------:R-:W-:-:S05]  /*39d0*/  SHF.L.U32 R10, R10, R12, RZ ;  /* 0x0000000c0a0a7219 */ /* 0x000fca00000006ff */
[----:B------:R-:W-:Y:S01]  /*39e0*/  UPRMT UR4, UR4, 0x654, UR7 ;  /* 0x0000065404047896 */ /* 0x000fe20008000007 */
[----:B------:R-:W-:-:S05]  /*39f0*/  SHF.L.U32 R9, R5, R12, RZ ;  /* 0x0000000c05097219 */ /* 0x000fca00000006ff */
[----:B------:R-:W-:-:S03]  /*3a00*/  MOV R7, UR4 ;  /* 0x0000000400077c02 */ /* 0x000fc60008000f00 */
[----:B------:R2:W-:Y:S01]  /*3a10*/  SYNCS.ARRIVE.TRANS64.RED RZ, [UR4], R8 ;  /* 0x00000008ffff79a7 */ /* 0x0005e20008000404 */
[----:B------:R2:W-:Y:S04]  /*3a20*/  STS [UR6+0x120], R11 ;  /* 0x0001200bff007988 */ /* 0x0005e80008000806 */
[----:B------:R2:W-:Y:S04]  /*3a30*/  STAS [R6.64], R12 ;  /* 0x0000000c06007dbd */ /* 0x0005e8000c0008ff */
[----:B------:R2:W-:Y:S04]  /*3a40*/  ATOMS.OR RZ, [UR5+0x14], R10 ;  /* 0x0000140affff798c */ /* 0x0005e8000b000005 */
[----:B------:R2:W-:Y:S04]  /*3a50*/  ATOMS.OR RZ, [UR5+0x18], R9 ;  /* 0x00001809ffff798c */ /* 0x0005e8000b000005 */
[----:B------:R2:W-:Y:S02]  /*3a60*/  ATOMS.XOR RZ, [UR5+0x10], R5 ;  /* 0x00001005ffff798c */ /* 0x0005e4000b800005 */
.L_x_60:
[----:B-1----:R-:W-:Y:S05]  /*3a70*/  BSYNC B0 ;  /* 0x0000000000007941 */ /* 0x002fea0003800000 */
.L_x_59:
[----:B------:R-:W-:Y:S05]  /*3a80*/  BRA.U UP1, `(.L_x_65) ;  /* 0x0000000101707547 */ /* 0x000fea000b800000 */
[----:B------:R-:W-:-:S03]  /*3a90*/  UMOV UR4, 0xffffffff ;  /* 0xffffffff00047882 */ /* 0x000fc60000000000 */
[----:B------:R-:W-:Y:S05]  /*3aa0*/  BRA.DIV UR4, `(.L_x_66) ;  /* 0x00000096048c7947 */ /* 0x000fea000b800000 */
[----:B------:R-:W-:-:S13]  /*3ab0*/  ELECT P0, URZ, PT ;  /* 0x0000000000ff782f */ /* 0x000fda0003800000 */
.L_x_200:
[----:B------:R-:W-:Y:S05]  /*3ac0*/  @!P0 BRA `(.L_x_65) ;  /* 0x0000000000608947 */ /* 0x000fea0003800000 */
[----:B--2---:R-:W2:Y:S02]  /*3ad0*/  LDS R6, [UR5+0x10] ;  /* 0x00001005ff067984 */ /* 0x004ea40008000800 */
[----:B--2---:R-:W-:-:S04]  /*3ae0*/  SHF.L.U32 R6, R6, 0x1f, RZ ;  /* 0x0000001f06067819 */ /* 0x004fc800000006ff */
[----:B------:R-:W2:Y:S02]  /*3af0*/  SYNCS.PHASECHK.TRANS64.TRYWAIT P0, [UR5+0x8], R6 ;  /* 0x00000806ff0075a7 */ /* 0x000ea40008001105 */
[----:B--2---:R-:W-:Y:S05]  /*3b00*/  @P0 BRA `(.L_x_67) ;  /* 0x0000000000080947 */ /* 0x004fea0003800000 */
[----:B------:R-:W2:Y:S02]  /*3b10*/  SYNCS.PHASECHK.TRANS64.TRYWAIT P0, [UR5+0x8], R6 ;  /* 0x00000806ff0075a7 */ /* 0x000ea40008001105 */
[----:B--2---:R-:W-:Y:S05]  /*3b20*/  @!P0 BRA `(.L_x_68) ;  /* 0x0000009400908947 */ /* 0x004fea0003800000 */
.L_x_67:
[----:B------:R-:W3:Y:S01]  /*3b30*/  LDS R8, [UR6+0x120] ;  /* 0x00012006ff087984 */ /* 0x000ee20008000800 */
[----:B------:R-:W-:Y:S01]  /*3b40*/  R2UR UR4, R0 ;  /* 0x00000000000472ca */ /* 0x000fe200000e0000 */
[----:B--2---:R-:W-:Y:S02]  /*3b50*/  IMAD.MOV.U32 R6, RZ, RZ, 0xffff ;  /* 0x0000ffffff067424 */ /* 0x004fe400078e00ff */
[----:B------:R-:W-:-:S10]  /*3b60*/  IMAD.MOV.U32 R5, RZ, RZ, 0x1 ;  /* 0x00000001ff057424 */ /* 0x000fd400078e00ff */
[----:B------:R-:W-:Y:S01]  /*3b70*/  UPRMT UR4, UR4, 0x654, UR7 ;  /* 0x0000065404047896 */ /* 0x000fe20008000007 */
[----:B---3--:R-:W-:Y:S01]  /*3b80*/  IMAD.SHL.U32 R7, R8, 0x20, RZ ;  /* 0x0000002008077824 */ /* 0x008fe200078e00ff */
[-C--:B------:R-:W-:Y:S02]  /*3b90*/  SHF.L.U32 R6, R6, R8.reuse, RZ ;  /* 0x0000000806067219 */ /* 0x080fe400000006ff */
[----:B------:R-:W-:Y:S02]  /*3ba0*/  SHF.L.U32 R8, R5, R8, RZ ;  /* 0x0000000805087219 */ /* 0x000fe400000006ff */
[----:B------:R3:W-:Y:S04]  /*3bb0*/  STS [UR6+0x120], R7 ;  /* 0x00012007ff007988 */ /* 0x0007e80008000806 */
[----:B------:R3:W-:Y:S04]  /*3bc0*/  ATOMS.OR RZ, [UR5+0x14], R6 ;  /* 0x00001406ffff798c */ /* 0x0007e8000b000005 */
[----:B------:R3:W-:Y:S01]  /*3bd0*/  ATOMS.OR RZ, [UR5+0x18], R8 ;  /* 0x00001808ffff798c */ /* 0x0007e2000b000005 */
[----:B------:R-:W-:Y:S03]  /*3be0*/  SYNCS.ARRIVE.TRANS64.RED.A1T0 RZ, [UR4], RZ ;  /* 0x000000ffffff79a7 */ /* 0x000fe60008100404 */
[----:B------:R3:W-:Y:S01]  /*3bf0*/  ATOMS.XOR RZ, [UR5+0x10], R5 ;  /* 0x00001005ffff798c */ /* 0x0007e2000b800005 */
[----:B------:R-:W-:Y:S05]  /*3c00*/  BRA `(.L_x_65) ;  /* 0x0000000000107947 */ /* 0x000fea0003800000 */
.L_x_58:
[----:B------:R-:W-:Y:S02]  /*3c10*/  MOV R5, 0xffffffff ;  /* 0xffffffff00057802 */ /* 0x000fe40000000f00 */
[----:B------:R-:W-:-:S03]  /*3c20*/  MOV R6, 0x3c50 ;  /* 0x00003c5000067802 */ /* 0x000fc60000000f00 */
[----:B------:R2:W-:Y:S04]  /*3c30*/  STS [UR6+0x120], R5 ;  /* 0x00012005ff007988 */ /* 0x0005e80008000806 */
[----:B-12--5:R-:W-:Y:S05]  /*3c40*/  CALL.REL.NOINC `($__internal_1_$__cuda_sm10x_tcgen05_guardrail_trap_phase_invalid_during_alloc) ;  /* 0x000000a000147944 */ /* 0x026fea0003c00000 */
.L_x_65:
[----:B------:R-:W-:Y:S05]  /*3c50*/  WARPSYNC.ALL ;  /* 0x0000000000007948 */ /* 0x000fea0003800000 */
[----:B------:R-:W4:Y:S01]  /*3c60*/  S2UR UR4, SR_CgaCtaId ;  /* 0x00000000000479c3 */ /* 0x000f220000008800 */
[----:B------:R-:W-:Y:S01]  /*3c70*/  UMOV UR62, 0x400 ;  /* 0x00000400003e7882 */ /* 0x000fe20000000000 */
[----:B------:R-:W4:Y:S01]  /*3c80*/  LDCU UR7, c[0x0][0x38c] ;  /* 0x00007180ff0777ac */ /* 0x000f220008000800 */
[----:B------:R-:W-:Y:S01]  /*3c90*/  LOP3.LUT R3, R3, 0xffff, RZ, 0xc0, !PT ;  /* 0x0000ffff03037812 */ /* 0x000fe200078ec0ff */
[----:B--2---:R-:W-:Y:S01]  /*3ca0*/  IMAD.MOV.U32 R11, RZ, RZ, 0x1 ;  /* 0x00000001ff0b7424 */ /* 0x004fe200078e00ff */
[----:B------:R-:W-:Y:S01]  /*3cb0*/  R2UR UR5, R2 ;  /* 0x00000000020572ca */ /* 0x000fe200000e0000 */
[----:B------:R-:W-:Y:S01]  /*3cc0*/  IMAD.MOV.U32 R10, RZ, RZ, RZ ;  /* 0x000000ffff0a7224 */ /* 0x000fe200078e00ff */
[----:B------:R-:W-:-:S02]  /*3cd0*/  LOP3.LUT R4, R4, 0xffff, RZ, 0xc0, !PT ;  /* 0x0000ffff04047812 */ /* 0x000fc400078ec0ff */
[----:B---3--:R-:W-:Y:S01]  /*3ce0*/  CS2R R8, SRZ ;  /* 0x0000000000087805 */ /* 0x008fe2000001ff00 */
[----:B------:R-:W-:Y:S01]  /*3cf0*/  UMOV UR9, URZ ;  /* 0x000000ff00097c82 */ /* 0x000fe20008000000 */
[----:B-1----:R-:W-:Y:S01]  /*3d00*/  UMOV UR60, URZ ;  /* 0x000000ff003c7c82 */ /* 0x002fe20008000000 */
[----:B------:R-:W-:Y:S01]  /*3d10*/  R2UR UR65, R4 ;  /* 0x00000000044172ca */ /* 0x000fe200000e0000 */
[----:B------:R-:W-:Y:S01]  /*3d20*/  UMOV UR76, 0x0 ;  /* 0x00000000004c7882 */ /* 0x000fe20000000000 */
[----:B------:R-:W-:Y:S01]  /*3d30*/  UMOV UR77, 0x8400910 ;  /* 0x08400910004d7882 */ /* 0x000fe20000000000 */
[----:B------:R-:W-:Y:S01]  /*3d40*/  UMOV UR74, 0x0 ;  /* 0x00000000004a7882 */ /* 0x000fe20000000000 */
[----:B------:R-:W-:Y:S01]  /*3d50*/  UMOV UR75, 0x8400910 ;  /* 0x08400910004b7882 */ /* 0x000fe20000000000 */
[----:B------:R-:W-:Y:S01]  /*3d60*/  UMOV UR72, 0x0 ;  /* 0x0000000000487882 */ /* 0x000fe20000000000 */
[----:B------:R-:W-:Y:S01]  /*3d70*/  UMOV UR73, 0x8400910 ;  /* 0x0840091000497882 */ /* 0x000fe20000000000 */
[----:B------:R-:W-:-:S02]  /*3d80*/  UISETP.NE.AND UP3, UPT, UR5, URZ, UPT ;  /* 0x000000ff0500728c */ /* 0x000fc4000bf65270 */
[----:B----4-:R-:W-:Y:S01]  /*3d90*/  UIADD3 UR7, UPT, UPT, UR7, 0x7f, URZ ;  /* 0x0000007f07077890 */ /* 0x010fe2000fffe0ff */
[----:B------:R-:W-:Y:S01]  /*3da0*/  UMOV UR70, 0x0 ;  /* 0x0000000000467882 */ /* 0x000fe20000000000 */
[----:B------:R-:W-:Y:S01]  /*3db0*/  UMOV UR71, 0x8400910 ;  /* 0x0840091000477882 */ /* 0x000fe20000000000 */
[----:B------:R-:W-:Y:S01]  /*3dc0*/  ULEA UR62, UR4, UR62, 0x18 ;  /* 0x0000003e043e7291 */ /* 0x000fe2000f8ec0ff */
[----:B------:R-:W-:Y:S02]  /*3dd0*/  UMOV UR68, 0x0 ;  /* 0x0000000000447882 */ /* 0x000fe40000000000 */
[----:B------:R-:W-:Y:S01]  /*3de0*/  UMOV UR4, URZ ;  /* 0x000000ff00047c82 */ /* 0x000fe20008000000 */
[----:B------:R-:W-:Y:S01]  /*3df0*/  UIADD3 UR6, UPT, UPT, UR62, 0x8400, URZ ;  /* 0x000084003e067890 */ /* 0x000fe2000fffe0ff */
[----:B------:R-:W-:Y:S01]  /*3e00*/  IMAD.U32 R14, RZ, RZ, UR4 ;  /* 0x00000004ff0e7e24 */ /* 0x000fe2000f8e00ff */
[----:B------:R-:W-:Y:S02]  /*3e10*/  USHF.R.S32.HI UR4, URZ, 0x1f, UR7 ;  /* 0x0000001fff047899 */ /* 0x000fe40008011407 */
[----:B------:R-:W-:-:S02]  /*3e20*/  UIADD3 UR5, UPT, UPT, UR62, 0x18400, URZ ;  /* 0x000184003e057890 */ /* 0x000fc4000fffe0ff */
[----:B------:R-:W-:Y:S02]  /*3e30*/  ULEA.HI UR4, UR4, UR7, URZ, 0x7 ;  /* 0x0000000704047291 */ /* 0x000fe4000f8f38ff */
[----:B------:R-:W-:Y:S02]  /*3e40*/  USHF.R.U32.HI UR6, URZ, 0x4, UR6 ;  /* 0x00000004ff067899 */ /* 0x000fe40008011606 */
[----:B------:R-:W-:Y:S02]  /*3e50*/  USHF.R.S32.HI UR8, URZ, 0x7, UR4 ;  /* 0x00000007ff087899 */ /* 0x000fe40008011404 */
[----:B------:R-:W-:Y:S01]  /*3e60*/  USHF.R.U32.HI UR5, URZ, 0x4, UR5 ;  /* 0x00000004ff057899 */ /* 0x000fe20008011605 */
[----:B------:R-:W-:Y:S01]  /*3e70*/  R2UR UR4, R3 ;  /* 0x00000000030472ca */ /* 0x000fe200000e0000 */
[----:B------:R-:W-:Y:S02]  /*3e80*/  UISETP.LT.AND UP0, UPT, UR8, 0x1, UPT ;  /* 0x000000010800788c */ /* 0x000fe4000bf01270 */
[----:B------:R-:W-:Y:S01]  /*3e90*/  ULOP3.LUT UR6, UR6, 0x3fff, URZ, 0xc0, !UPT ;  /* 0x00003fff06067892 */ /* 0x000fe2000f8ec0ff */
[----:B------:R-:W-:Y:S01]  /*3ea0*/  IMAD.U32 R12, RZ, RZ, UR8 ;  /* 0x00000008ff0c7e24 */ /* 0x000fe2000f8e00ff */
[----:B------:R-:W-:-:S02]  /*3eb0*/  ULOP3.LUT UR67, UR5, 0x3fff, URZ, 0xc0, !UPT ;  /* 0x00003fff05437892 */ /* 0x000fc4000f8ec0ff */
[----:B------:R-:W-:Y:S02]  /*3ec0*/  ULOP3.LUT UR66, UR6, 0x10000, URZ, 0xfc, !UPT ;  /* 0x0001000006427892 */ /* 0x000fe4000f8efcff */
[----:B------:R-:W-:Y:S01]  /*3ed0*/  ULOP3.LUT UR67, UR67, 0x10000, URZ, 0xfc, !UPT ;  /* 0x0001000043437892 */ /* 0x000fe2000f8efcff */
[----:B------:R-:W-:-:S03]  /*3ee0*/  UMOV UR69, 0x8400910 ;  /* 0x0840091000457882 */ /* 0x000fc60000000000 */
[----:B------:R-:W-:Y:S01]  /*3ef0*/  IMAD.U32 R13, RZ, RZ, UR4 ;  /* 0x00000004ff0d7e24 */ /* 0x000fe2000f8e00ff */
[----:B------:R-:W-:Y:S01]  /*3f00*/  NOP ;  /* 0x0000000000007918 */ /* 0x000fe20000000000 */
[----:B------:R-:W-:Y:S06]  /*3f10*/  BAR.ARV 0x6, 0xa0 ;  /* 0x0182800000007b1d */ /* 0x000fec0000002000 */
[----:B------:R-:W1:Y:S02]  /*3f20*/  LDS R5, [UR62+0x120] ;  /* 0x0001203eff057984 */ /* 0x000e640008000800 */
[----:B-1----:R-:W-:-:S13]  /*3f30*/  R2UR UR4, R5 ;  /* 0x00000000050472ca */ /* 0x002fda00000e0000 */
[----:B------:R-:W-:Y:S01]  /*3f40*/  IMAD.U32 R16, RZ, RZ, UR4 ;  /* 0x00000004ff107e24 */ /* 0x000fe2000f8e00ff */
[----:B------:R-:W-:-:S06]  /*3f50*/  USEL UR4, UR8, 0x1, !UP0 ;  /* 0x0000000108047887 */ /* 0x000fcc000c000000 */
[----:B------:R-:W-:-:S07]  /*3f60*/  IMAD.U32 R15, RZ, RZ, UR4 ;  /* 0x00000004ff0f7e24 */ /* 0x000fce000f8e00ff */
.L_x_76:
[C---:B------:R-:W-:Y:S02]  /*3f70*/  LEA R3, R10.reuse, UR62, 0x3 ;  /* 0x0000003e0a037c11 */ /* 0x040fe4000f8e18ff */
[----:B------:R-:W-:Y:S02]  /*3f80*/  SHF.L.U32 R4, R9, 0x1f, RZ ;  /* 0x0000001f09047819 */ /* 0x000fe400000006ff */
[----:B------:R-:W-:Y:S02]  /*3f90*/  LEA R5, R10, UR62, 0x4 ;  /* 0x0000003e0a057c11 */ /* 0x000fe4000f8e20ff */
[----:B------:R-:W1:Y:S02]  /*3fa0*/  SYNCS.PHASECHK.TRANS64.TRYWAIT P0, [R3+URZ+0x70], R4 ;  /* 0x00007004030075a7 */ /* 0x000e6400080011ff */
[----:B-1----:R-:W-:Y:S05]  /*3fb0*/  @!P0 BRA `(.L_x_69) ;  /* 0x0000009000848947 */ /* 0x002fea0003800000 */
.L_x_201:
[----:B-1----:R-:W1:Y:S01]  /*3fc0*/  LDS.128 R4, [R5+0x100] ;  /* 0x0001000005047984 */ /* 0x002e620000000c00 */
[----:B------:R-:W-:Y:S02]  /*3fd0*/  VIADD R3, R3, 0x80 ;  /* 0x0000008003037836 */ /* 0x000fe40000000000 */
[----:B------:R-:W-:Y:S01]  /*3fe0*/  VIADD R10, R10, 0x1 ;  /* 0x000000010a0a7836 */ /* 0x000fe20000000000 */
[----:B------:R-:W-:Y:S01]  /*3ff0*/  @!PT LDS RZ, [RZ] ;  /* 0x00000000fffff984 */ /* 0x000fe20000000800 */
[----:B------:R-:W-:Y:S01]  /*4000*/  @!PT LDS RZ, [RZ] ;  /* 0x00000000fffff984 */ /* 0x000fe20000000800 */
[----:B------:R-:W-:Y:S01]  /*4010*/  @!PT LDS RZ, [RZ] ;  /* 0x00000000fffff984 */ /* 0x000fe20000000800 */
[----:B------:R-:W-:Y:S01]  /*4020*/  @!PT LDS RZ, [RZ] ;  /* 0x00000000fffff984 */ /* 0x000fe20000000800 */
[----:B------:R2:W-:Y:S06]  /*4030*/  MEMBAR.ALL.CTA ;  /* 0x0000000000007992 */ /* 0x0005ec0000008000 */
[----:B--2---:R-:W2:Y:S01]  /*4040*/  FENCE.VIEW.ASYNC.S ;  /* 0x00000000000073c6 */ /* 0x004ea20000000000 */
[----:B------:R-:W-:-:S04]  /*4050*/  PRMT R3, RZ, 0x654, R3 ;  /* 0x00000654ff037816 */ /* 0x000fc80000000003 */
[----:B--2---:R2:W-:Y:S01]  /*4060*/  SYNCS.ARRIVE.TRANS64.RED.A1T0 RZ, [R3+URZ], RZ ;  /* 0x000000ff03ff79a7 */ /* 0x0045e200081004ff */
[----:B-1----:R-:W-:Y:S01]  /*4070*/  LOP3.LUT P1, RZ, R6, 0x1, RZ, 0xc0, !PT ;  /* 0x0000000106ff7812 */ /* 0x002fe2000782c0ff */
[----:B--2---:R-:W-:-:S12]  /*4080*/  BRA.U UP3, `(.L_x_70) ;  /* 0x00000009032c7547 */ /* 0x004fd8000b800000 */
[----:B------:R-:W1:Y:S01]  /*4090*/  LDCU UR4, c[0x0][0x38c] ;  /* 0x00007180ff0477ac */ /* 0x000e620008000800 */
[----:B------:R-:W-:Y:S02]  /*40a0*/  R2UR UR5, R14 ;  /* 0x000000000e0572ca */ /* 0x000fe400000e0000 */
[----:B------:R-:W-:Y:S02]  /*40b0*/  PLOP3.LUT P2, PT, PT, PT, PT, 0x80, 0x8 ;  /* 0x000000000008781c */ /* 0x000fe40003f4f070 */
[----:B------:R-:W-:Y:S02]  /*40c0*/  SHF.L.U32 R5, R11, 0x1f, RZ ;  /* 0x0000001f0b057819 */ /* 0x000fe400000006ff */
[----:B------:R-:W-:-:S07]  /*40d0*/  R2UR UR6, R16 ;  /* 0x00000000100672ca */ /* 0x000fce00000e0000 */
[----:B------:R-:W-:Y:S02]  /*40e0*/  ULEA UR7, UR5, UR62, 0x3 ;  /* 0x0000003e05077291 */ /* 0x000fe4000f8e18ff */
[----:B-1----:R-:W-:-:S04]  /*40f0*/  UISETP.GE.AND UP0, UPT, UR4, 0x1, UPT ;  /* 0x000000010400788c */ /* 0x002fc8000bf06270 */
[----:B------:R-:W-:Y:S01]  /*4100*/  IMAD.U32 R4, RZ, RZ, UR7 ;  /* 0x00000007ff047e24 */ /* 0x000fe2000f8e00ff */
[----:B------:R-:W-:Y:S01]  /*4110*/  ULEA UR8, UR5, UR6, 0x7 ;  /* 0x0000000605087291 */ /* 0x000fe2000f8e38ff */
[----:B------:R-:W-:-:S05]  /*4120*/  PLOP3.LUT P0, PT, PT, PT, UP0, 0x80, 0x8 ;  /* 0x000000000008781c */ /* 0x000fca0003f0f008 */
[----:B------:R-:W-:-:S08]  /*4130*/  @UP0 ULEA UR4, UR9, UR62, 0x3 ;  /* 0x0000003e09040291 */ /* 0x000fd0000f8e18ff */
[----:B------:R-:W-:-:S04]  /*4140*/  @P0 SHF.L.U32 R3, R8, 0x1f, RZ ;  /* 0x0000001f08030819 */ /* 0x000fc800000006ff */
[----:B------:R1:W2:Y:S01]  /*4150*/  @P0 SYNCS.PHASECHK.TRANS64.TRYWAIT P2, [UR4], R3 ;  /* 0x00000003ff0005a7 */ /* 0x0002a20008041104 */
[----:B------:R-:W3:Y:S02]  /*4160*/  SYNCS.PHASECHK.TRANS64.TRYWAIT P0, [UR7+0xb0], R5 ;  /* 0x0000b005ff0075a7 */ /* 0x000ee40008001107 */
[----:B-123--:R-:W-:Y:S05]  /*4170*/  @!P0 BRA `(.L_x_71) ;  /* 0x0000009000288947 */ /* 0x00efea0003800000 */
.L_x_203:
[----:B------:R-:W-:Y:S01]  /*4180*/  UMOV UR64, UR60 ;  /* 0x0000003c00407c82 */ /* 0x000fe20008000000 */
[----:B------:R-:W-:Y:S05]  /*4190*/  BRA.U !UP0, `(.L_x_72) ;  /* 0x0000000508d07547 */ /* 0x000fea000b800000 */
[----:B------:R-:W-:Y:S01]  /*41a0*/  R2UR UR4, R15 ;  /* 0x000000000f0472ca */ /* 0x000fe200000e0000 */
[----:B------:R-:W-:Y:S01]  /*41b0*/  UPLOP3.LUT UP2, UPT, UPT, UPT, UPT, 0x40, 0x4 ;  /* 0x000000000004789c */ /* 0x000fe20003f4e870 */
[----:B------:R-:W-:Y:S01]  /*41c0*/  R2UR UR61, R12 ;  /* 0x000000000c3d72ca */ /* 0x000fe200000e0000 */
[----:B------:R-:W-:-:S10]  /*41d0*/  UMOV UR7, UR9 ;  /* 0x0000000900077c82 */ /* 0x000fd40008000000 */
[----:B------:R-:W-:-:S12]  /*41e0*/  UIADD3 UR64, UPT, UPT, UR4, UR60, URZ ;  /* 0x0000003c04407290 */ /* 0x000fd8000fffe0ff */
.L_x_75:
[----:B--2---:R-:W-:Y:S01]  /*41f0*/  ULEA UR5, UR7, UR62, 0x3 ;  /* 0x0000003e07057291 */ /* 0x004fe2000f8e18ff */
[----:B------:R-:W-:Y:S11]  /*4200*/  @P2 BRA `(.L_x_73) ;  /* 0x00000000000c2947 */ /* 0x000ff60003800000 */
[----:B-1----:R-:W-:Y:S04]  /*4210*/  SHF.L.U32 R5, R8, 0x1f, RZ ;  /* 0x0000001f08057819 */ /* 0x002fe800000006ff */
[----:B------:R-:W1:Y:S02]  /*4220*/  SYNCS.PHASECHK.TRANS64.TRYWAIT P0, [UR5], R5 ;  /* 0x00000005ff0075a7 */ /* 0x000e640008001105 */
[----:B-1----:R-:W-:Y:S05]  /*4230*/  @!P0 BRA `(.L_x_74) ;  /* 0x0000009000148947 */ /* 0x002fea0003800000 */
.L_x_73:
[----:B------:R-:W-:Y:S01]  /*4240*/  UISETP.NE.AND UP0, UPT, UR61, 0x1, UPT ;  /* 0x000000013d00788c */ /* 0x000fe2000bf05270 */
[----:B------:R-:W-:Y:S01]  /*4250*/  PLOP3.LUT P2, PT, PT, PT, PT, 0x80, 0x8 ;  /* 0x000000000008781c */ /* 0x000fe20003f4f070 */
[----:B------:R-:W-:Y:S01]  /*4260*/  UIADD3 UR9, UPT, UPT, UR7, 0x1, URZ ;  /* 0x0000000107097890 */ /* 0x000fe2000fffe0ff */
[----:B------:R-:W-:Y:S01]  /*4270*/  MOV.SPILL R6, UR65 ;  /* 0x0000004100067c02 */ /* 0x000fe20009000f00 */
[----:B------:R-:W-:Y:S01]  /*4280*/  UIADD3 UR63, UPT, UPT, UR5, 0x10, URZ ;  /* 0x00000010053f7890 */ /* 0x000fe2000fffe0ff */
[----:B-1----:R-:W-:Y:S01]  /*4290*/  MOV.SPILL R5, UR64 ;  /* 0x0000004000057c02 */ /* 0x002fe20009000f00 */
[----:B------:R-:W-:Y:S01]  /*42a0*/  UISETP.NE.AND UP1, UPT, UR9, 0x2, UPT ;  /* 0x000000020900788c */ /* 0x000fe2000bf25270 */
[----:B------:R-:W-:Y:S01]  /*42b0*/  PLOP3.LUT P0, PT, PT, PT, UP0, 0x80, 0x8 ;  /* 0x000000000008781c */ /* 0x000fe20003f0f008 */
[----:B------:R-:W-:Y:S02]  /*42c0*/  ULEA UR6, UR7, UR67, 0xc ;  /* 0x0000004307067291 */ /* 0x000fe4000f8e60ff */
[----:B------:R-:W-:Y:S02]  /*42d0*/  USEL UR5, URZ, 0x1, UP1 ;  /* 0x00000001ff057887 */ /* 0x000fe40008800000 */
[----:B------:R-:W-:Y:S02]  /*42e0*/  USEL UR9, UR9, URZ, UP1 ;  /* 0x000000ff09097287 */ /* 0x000fe40008800000 */
[----:B------:R-:W-:Y:S02]  /*42f0*/  ULEA UR4, UR7, UR66, 0xb ;  /* 0x0000004207047291 */ /* 0x000fe4000f8e58ff */
[----:B------:R-:W-:Y:S01]  /*4300*/  @UP0 ULEA UR7, UR9, UR62, 0x3 ;  /* 0x0000003e09070291 */ /* 0x000fe2000f8e18ff */
[----:B------:R-:W-:Y:S01]  /*4310*/  LOP3.LUT R8, R8, UR5, RZ, 0x3c, !PT ;  /* 0x0000000508087c12 */ /* 0x000fe2000f8e3cff */
[----:B------:R-:W-:Y:S02]  /*4320*/  UIADD3 UR20, UPT, UPT, UR6, 0x2, URZ ;  /* 0x0000000206147890 */ /* 0x000fe4000fffe0ff */
[----:B------:R-:W-:Y:S01]  /*4330*/  UIADD3 UR18, UPT, UPT, UR4, 0x2, URZ ;  /* 0x0000000204127890 */ /* 0x000fe2000fffe0ff */
[----:B------:R-:W-:Y:S01]  /*4340*/  @P0 SHF.L.U32 R3, R8, 0x1f, RZ ;  /* 0x0000001f08030819 */ /* 0x000fe200000006ff */
[----:B------:R-:W-:Y:S02]  /*4350*/  UIADD3 UR16, UPT, UPT, UR6, 0x4, URZ ;  /* 0x0000000406107890 */ /* 0x000fe4000fffe0ff */
[----:B------:R-:W-:Y:S01]  /*4360*/  UIADD3 UR10, UPT, UPT, UR4, 0x4, URZ ;  /* 0x00000004040a7890 */ /* 0x000fe2000fffe0ff */
[----:B------:R2:W3:Y:S01]  /*4370*/  @P0 SYNCS.PHASECHK.TRANS64.TRYWAIT P2, [UR7], R3 ;  /* 0x00000003ff0005a7 */ /* 0x0004e20008041107 */
[----:B------:R-:W-:Y:S02]  /*4380*/  UIADD3 UR14, UPT, UPT, UR6, 0x6, URZ ;  /* 0x00000006060e7890 */ /* 0x000fe4000fffe0ff */
        /* <DEDUP_REMOVED lines=21> */
[----:B------:R-:W-:Y:S01]  /*44e0*/  UIADD3 UR61, UPT, UPT, UR61, -0x1, URZ ;  /* 0xffffffff3d3d7890 */ /* 0x000fe2000fffe0ff */
[----:B------:R-:W-:Y:S01]  /*44f0*/  UMOV UR7, 0x40004040 ;  /* 0x4000404000077882 */ /* 0x000fe20000000000 */
[----:B------:R-:W-:Y:S01]  /*4500*/  UMOV UR64, 0x0 ;  /* 0x0000000000407882 */ /* 0x000fe20000000000 */
[----:B------:R-:W-:Y:S01]  /*4510*/  UMOV UR65, 0x8400910 ;  /* 0x0840091000417882 */ /* 0x000fe20000000000 */
[----:B------:R-:W-:Y:S01]  /*4520*/  UMOV UR5, 0x40004040 ;  /* 0x4000404000057882 */ /* 0x000fe20000000000 */
[----:B------:R-:W-:Y:S01]  /*4530*/  UMOV UR21, 0x40004040 ;  /* 0x4000404000157882 */ /* 0x000fe20000000000 */
[----:B------:R1:W-:Y:S01]  /*4540*/  UTCHMMA.2CTA gdesc[UR4], gdesc[UR6], tmem[UR8], tmem[UR64], idesc[UR65], UP2 ;  /* 0x00ff4006040075ea */ /* 0x0003e20009200008 */
[----:B------:R-:W-:Y:S01]  /*4550*/  UPLOP3.LUT UP2, UPT, UPT, UPT, UPT, 0x80, 0x8 ;  /* 0x000000000008789c */ /* 0x000fe20003f4f070 */
[----:B------:R-:W-:Y:S01]  /*4560*/  UMOV UR19, 0x40004040 ;  /* 0x4000404000137882 */ /* 0x000fe20000000000 */
[----:B------:R-:W-:Y:S01]  /*4570*/  UMOV UR17, 0x40004040 ;  /* 0x4000404000117882 */ /* 0x000fe20000000000 */
[----:B------:R4:W-:Y:S01]  /*4580*/  UTCHMMA.2CTA gdesc[UR18], gdesc[UR20], tmem[UR8], tmem[UR64], idesc[UR65], UPT ;  /* 0x00ff4014120075ea */ /* 0x0009e2000ba00008 */
        /* <DEDUP_REMOVED lines=19> */
[----:B-1----:R-:W-:Y:S01]  /*46c0*/  UMOV UR7, 0x8400910 ;  /* 0x0840091000077882 */ /* 0x002fe20000000000 */
[----:B------:R-:W-:Y:S01]  /*46d0*/  UMOV UR35, 0x40004040 ;  /* 0x4000404000237882 */ /* 0x000fe20000000000 */
[----:B------:R-:W-:Y:S01]  /*46e0*/  UMOV UR33, 0x40004040 ;  /* 0x4000404000217882 */ /* 0x000fe20000000000 */
[----:B------:R-:W-:Y:S01]  /*46f0*/  UMOV UR27, 0x40004040 ;  /* 0x40004040001b7882 */ /* 0x000fe20000000000 */
[----:B------:R-:W-:Y:S01]  /*4700*/  UMOV UR25, 0x40004040 ;  /* 0x4000404000197882 */ /* 0x000fe20000000000 */
[----:B----4-:R-:W-:Y:S02]  /*4710*/  UIADD3 UR20, UPT, UPT, UR4, 0x602, URZ ;  /* 0x0000060204147890 */ /* 0x010fe4000fffe0ff */
[----:B------:R-:W-:Y:S02]  /*4720*/  UIADD3 UR18, UPT, UPT, UR6, 0xc04, URZ ;  /* 0x00000c0406127890 */ /* 0x000fe4000fffe0ff */
[----:B--2---:R-:W-:Y:S02]  /*4730*/  UIADD3 UR16, UPT, UPT, UR4, 0x604, URZ ;  /* 0x0000060404107890 */ /* 0x004fe4000fffe0ff */
[----:B------:R-:W-:Y:S01]  /*4740*/  UIADD3 UR10, UPT, UPT, UR6, 0xc06, URZ ;  /* 0x00000c06060a7890 */ /* 0x000fe2000fffe0ff */
[----:B------:R-:W-:Y:S01]  /*4750*/  R2UR.FILL UR65, R6 ;  /* 0x00000000064172ca */ /* 0x000fe200004e0000 */
[----:B------:R-:W-:Y:S01]  /*4760*/  UMOV UR14, 0x0 ;  /* 0x00000000000e7882 */ /* 0x000fe20000000000 */
[----:B------:R-:W-:Y:S01]  /*4770*/  UMOV UR15, 0x8400910 ;  /* 0x08400910000f7882 */ /* 0x000fe20000000000 */
[----:B------:R-:W-:Y:S01]  /*4780*/  UMOV UR12, 0x0 ;  /* 0x00000000000c7882 */ /* 0x000fe20000000000 */
[----:B------:R-:W-:Y:S01]  /*4790*/  UTCHMMA.2CTA gdesc[UR28], gdesc[UR30], tmem[UR8], tmem[UR14], idesc[UR15], UPT ;  /* 0x00ff0e1e1c0075ea */ /* 0x000fe2000ba00008 */
[----:B------:R-:W-:Y:S01]  /*47a0*/  UTCHMMA.2CTA gdesc[UR56], gdesc[UR58], tmem[UR8], tmem[UR14], idesc[UR15], UPT ;  /* 0x00ff0e3a380075ea */ /* 0x000fe2000ba00008 */
[----:B------:R-:W-:Y:S01]  /*47b0*/  UMOV UR13, 0x8400910 ;  /* 0x08400910000d7882 */ /* 0x000fe20000000000 */
[----:B------:R-:W-:Y:S01]  /*47c0*/  UTCHMMA.2CTA gdesc[UR52], gdesc[UR54], tmem[UR8], tmem[UR14], idesc[UR15], UPT ;  /* 0x00ff0e36340075ea */ /* 0x000fe2000ba00008 */
[----:B------:R-:W-:Y:S01]  /*47d0*/  UIADD3 UR4, UPT, UPT, UR4, 0x606, URZ ;  /* 0x0000060604047890 */ /* 0x000fe2000fffe0ff */
[----:B------:R-:W-:Y:S01]  /*47e0*/  UTCHMMA.2CTA gdesc[UR48], gdesc[UR50], tmem[UR8], tmem[UR12], idesc[UR13], UPT ;  /* 0x00ff0c32300075ea */ /* 0x000fe2000ba00008 */
[----:B------:R-:W-:Y:S01]  /*47f0*/  UTCHMMA.2CTA gdesc[UR44], gdesc[UR46], tmem[UR8], tmem[UR12], idesc[UR13], UPT ;  /* 0x00ff0c2e2c0075ea */ /* 0x000fe2000ba00008 */
[----:B------:R-:W-:Y:S01]  /*4800*/  UMOV UR6, 0x0 ;  /* 0x0000000000067882 */ /* 0x000fe20000000000 */
[----:B------:R-:W-:Y:S01]  /*4810*/  UTCHMMA.2CTA gdesc[UR40], gdesc[UR42], tmem[UR8], tmem[UR12], idesc[UR13], UPT ;  /* 0x00ff0c2a280075ea */ /* 0x000fe2000ba00008 */
[----:B------:R1:W-:Y:S01]  /*4820*/  UTCHMMA.2CTA gdesc[UR36], gdesc[UR38], tmem[UR8], tmem[UR6], idesc[UR7], UPT ;  /* 0x00ff0626240075ea */ /* 0x0003e2000ba00008 */
[----:B------:R2:W-:Y:S01]  /*4830*/  UTCHMMA.2CTA gdesc[UR32], gdesc[UR34], tmem[UR8], tmem[UR76], idesc[UR77], UPT ;  /* 0x00ff4c22200075ea */ /* 0x0005e2000ba00008 */
[----:B------:R-:W-:Y:S01]  /*4840*/  UMOV UR23, 0x40004040 ;  /* 0x4000404000177882 */ /* 0x000fe20000000000 */
[----:B------:R2:W-:Y:S01]  /*4850*/  UTCHMMA.2CTA gdesc[UR24], gdesc[UR26], tmem[UR8], tmem[UR74], idesc[UR75], UPT ;  /* 0x00ff4a1a180075ea */ /* 0x0005e2000ba00008 */
[----:B------:R-:W-:Y:S01]  /*4860*/  R2UR.FILL UR64, R5 ;  /* 0x00000000054072ca */ /* 0x000fe200004e0000 */
[----:B------:R2:W-:Y:S01]  /*4870*/  UTCHMMA.2CTA gdesc[UR20], gdesc[UR22], tmem[UR8], tmem[UR72], idesc[UR73], UPT ;  /* 0x00ff4816140075ea */ /* 0x0005e2000ba00008 */
[----:B------:R2:W-:Y:S01]  /*4880*/  UTCHMMA.2CTA gdesc[UR16], gdesc[UR18], tmem[UR8], tmem[UR70], idesc[UR71], UPT ;  /* 0x00ff4612100075ea */ /* 0x0005e2000ba00008 */
[----:B------:R2:W-:Y:S01]  /*4890*/  UTCHMMA.2CTA gdesc[UR4], gdesc[UR10], tmem[UR8], tmem[UR68], idesc[UR69], UPT ;  /* 0x00ff440a040075ea */ /* 0x0005e2000ba00008 */
[----:B------:R2:W-:Y:S09]  /*48a0*/  UTCBAR.2CTA.MULTICAST [UR63], URZ, UR65 ;  /* 0x000000ff3f0073e9 */ /* 0x0005f20008200841 */
[----:B------:R-:W-:Y:S01]  /*48b0*/  UISETP.NE.AND UP0, UPT, UR60, UR64, UPT ;  /* 0x000000403c00728c */ /* 0x000fe2000bf05270 */
[----:B-1----:R-:W-:Y:S08]  /*48c0*/  UMOV UR7, UR9 ;  /* 0x0000000900077c82 */ /* 0x002ff00008000000 */
[----:B---3--:R-:W-:Y:S05]  /*48d0*/  BRA.U UP0, `(.L_x_75) ;  /* 0xfffffff900447547 */ /* 0x008fea000b83ffff */
.L_x_72:
[----:B--2---:R-:W-:Y:S01]  /*48e0*/  R2UR UR4, R4 ;  /* 0x00000000040472ca */ /* 0x004fe200000e0000 */
[----:B------:R-:W-:Y:S01]  /*48f0*/  UMOV UR60, UR64 ;  /* 0x00000040003c7c82 */ /* 0x000fe20008000000 */
[----:B------:R-:W-:-:S11]  /*4900*/  R2UR UR5, R13 ;  /* 0x000000000d0572ca */ /* 0x000fd600000e0000 */
[----:B------:R-:W-:-:S09]  /*4910*/  UIADD3 UR4, UPT, UPT, UR4, 0x90, URZ ;  /* 0x0000009004047890 */ /* 0x000fd2000fffe0ff */
[----:B------:R2:W-:Y:S01]  /*4920*/  UTCBAR.2CTA.MULTICAST [UR4], URZ, UR5 ;  /* 0x000000ff040073e9 */ /* 0x0005e20008200805 */
[----:B------:R-:W-:Y:S02]  /*4930*/  NOP ;  /* 0x0000000000007918 */ /* 0x000fe40000000000 */
.L_x_70:
[----:B--2---:R-:W-:Y:S02]  /*4940*/  R2UR UR4, R14 ;  /* 0x000000000e0472ca */ /* 0x004fe400000e0000 */
[----:B------:R-:W-:-:S04]  /*4950*/  ISETP.NE.AND P0, PT, R10, 0x2, PT ;  /* 0x000000020a00780c */ /* 0x000fc80003f05270 */
[----:B-1----:R-:W-:Y:S02]  /*4960*/  SEL R3, RZ, 0x1, P0 ;  /* 0x00000001ff037807 */ /* 0x002fe40000000000 */
[----:B------:R-:W-:Y:S02]  /*4970*/  SEL R10, R10, RZ, P0 ;  /* 0x000000ff0a0a7207 */ /* 0x000fe40000000000 */
[----:B------:R-:W-:-:S03]  /*4980*/  LOP3.LUT R9, R9, R3, RZ, 0x3c, !PT ;  /* 0x0000000309097212 */ /* 0x000fc600078e3cff */
[----:B------:R-:W-:-:S04]  /*4990*/  UIADD3 UR4, UPT, UPT, UR4, 0x1, URZ ;  /* 0x0000000104047890 */ /* 0x000fc8000fffe0ff */
[----:B------:R-:W-:-:S04]  /*49a0*/  UISETP.NE.AND UP0, UPT, UR4, 0x4, UPT ;  /* 0x000000040400788c */ /* 0x000fc8000bf05270 */
[----:B------:R-:W-:Y:S02]  /*49b0*/  USEL UR5, URZ, 0x1, UP0 ;  /* 0x00000001ff057887 */ /* 0x000fe40008000000 */
[----:B------:R-:W-:-:S04]  /*49c0*/  USEL UR4, UR4, URZ, UP0 ;  /* 0x000000ff04047287 */ /* 0x000fc80008000000 */
[----:B------:R-:W-:Y:S02]  /*49d0*/  LOP3.LUT R11, R11, UR5, RZ, 0x3c, !PT ;  /* 0x000000050b0b7c12 */ /* 0x000fe4000f8e3cff */
[----:B------:R-:W-:Y:S01]  /*49e0*/  IMAD.U32 R14, RZ, RZ, UR4 ;  /* 0x00000004ff0e7e24 */ /* 0x000fe2000f8e00ff */
[----:B------:R-:W-:Y:S06]  /*49f0*/  @P1 BRA `(.L_x_76) ;  /* 0xfffffff4005c1947 */ /* 0x000fec000383ffff */
[----:B------:R-:W1:Y:S01]  /*4a00*/  S2UR UR8, SR_CgaCtaId ;  /* 0x00000000000879c3 */ /* 0x000e620000008800 */
[----:B------:R-:W-:Y:S02]  /*4a10*/  ELECT P0, URZ, PT ;  /* 0x0000000000ff782f */ /* 0x000fe40003800000 */
[----:B------:R-:W-:Y:S01]  /*4a20*/  R2UR UR5, R2 ;  /* 0x00000000020572ca */ /* 0x000fe200000e0000 */
[----:B------:R-:W-:Y:S01]  /*4a30*/  UMOV UR4, 0x40 ;  /* 0x0000004000047882 */ /* 0x000fe20000000000 */
[----:B------:R-:W-:-:S03]  /*4a40*/  IMAD.MOV.U32 R2, RZ, RZ, 0x1 ;  /* 0x00000001ff027424 */ /* 0x000fc600078e00ff */
[----:B------:R-:W-:Y:S08]  /*4a50*/  UVIRTCOUNT.DEALLOC.SMPOOL 0x80 ;  /* 0x000000800000784c */ /* 0x000ff00000000000 */
[----:B------:R-:W-:Y:S02]  /*4a60*/  UISETP.NE.AND UP1, UPT, UR5, URZ, UPT ;  /* 0x000000ff0500728c */ /* 0x000fe4000bf25270 */
[----:B-1----:R-:W-:-:S09]  /*4a70*/  ULEA UR8, UR8, UR4, 0x18 ;  /* 0x0000000408087291 */ /* 0x002fd2000f8ec0ff */
[----:B------:R1:W-:Y:S01]  /*4a80*/  @P0 STS.U8 [UR8+0x1c], R2 ;  /* 0x00001c02ff000988 */ /* 0x0003e20008000008 */
[----:B------:R-:W-:Y:S05]  /*4a90*/  BRA.U UP1, `(.L_x_77) ;  /* 0x0000000101a87547 */ /* 0x000fea000b800000 */
[----:B------:R-:W-:Y:S01]  /*4aa0*/  R2UR UR4, R14 ;  /* 0x000000000e0472ca */ /* 0x000fe200000e0000 */
[----:B------:R-:W-:Y:S01]  /*4ab0*/  UIADD3 UR7, UPT, UPT, UR62, 0xb0, URZ ;  /* 0x000000b03e077890 */ /* 0x000fe2000fffe0ff */
[----:B------:R-:W-:-:S11]  /*4ac0*/  SHF.L.U32 R3, R11, 0x1f, RZ ;  /* 0x0000001f0b037819 */ /* 0x000fd600000006ff */
[----:B------:R-:W-:-:S09]  /*4ad0*/  ULEA UR4, UR4, UR7, 0x3 ;  /* 0x0000000704047291 */ /* 0x000fd2000f8e18ff */
[----:B------:R-:W2:Y:S02]  /*4ae0*/  SYNCS.PHASECHK.TRANS64.TRYWAIT P0, [UR4], R3 ;  /* 0x00000003ff0075a7 */ /* 0x000ea40008001104 */
[----:B--2---:R-:W-:Y:S05]  /*4af0*/  @!P0 BRA `(.L_x_78) ;  /* 0x0000008400fc8947 */ /* 0x004fea0003800000 */
.L_x_206:
[----:B------:R-:W-:-:S13]  /*4b00*/  R2UR UR4, R14 ;  /* 0x000000000e0472ca */ /* 0x000fda00000e0000 */
[----:B------:R-:W-:-:S04]  /*4b10*/  UIADD3 UR4, UPT, UPT, UR4, 0x1, URZ ;  /* 0x0000000104047890 */ /* 0x000fc8000fffe0ff */
[----:B------:R-:W-:-:S04]  /*4b20*/  UISETP.NE.AND UP0, UPT, UR4, 0x4, UPT ;  /* 0x000000040400788c */ /* 0x000fc8000bf05270 */
[----:B------:R-:W-:Y:S02]  /*4b30*/  USEL UR6, URZ, 0x1, UP0 ;  /* 0x00000001ff067887 */ /* 0x000fe40008000000 */
[----:B------:R-:W-:-:S04]  /*4b40*/  USEL UR4, UR4, URZ, UP0 ;  /* 0x000000ff04047287 */ /* 0x000fc80008000000 */
[----:B------:R-:W-:Y:S01]  /*4b50*/  ULEA UR5, UR4, UR7, 0x3 ;  /* 0x0000000704057291 */ /* 0x000fe2000f8e18ff */
[----:B-1----:R-:W-:-:S04]  /*4b60*/  LOP3.LUT R3, R11, UR6, RZ, 0x3c, !PT ;  /* 0x000000060b037c12 */ /* 0x002fc8000f8e3cff */
[----:B------:R-:W-:-:S04]  /*4b70*/  SHF.L.U32 R4, R3, 0x1f, RZ ;  /* 0x0000001f03047819 */ /* 0x000fc800000006ff */
[----:B------:R-:W1:Y:S02]  /*4b80*/  SYNCS.PHASECHK.TRANS64.TRYWAIT P0, [UR5], R4 ;  /* 0x00000004ff0075a7 */ /* 0x000e640008001105 */
[----:B-1----:R-:W-:Y:S05]  /*4b90*/  @!P0 BRA `(.L_x_79) ;  /* 0x0000008400ec8947 */ /* 0x002fea0003800000 */
.L_x_208:
[----:B------:R-:W-:-:S04]  /*4ba0*/  UIADD3 UR4, UPT, UPT, UR4, 0x1, URZ ;  /* 0x0000000104047890 */ /* 0x000fc8000fffe0ff */
[----:B------:R-:W-:-:S04]  /*4bb0*/  UISETP.NE.AND UP0, UPT, UR4, 0x4, UPT ;  /* 0x000000040400788c */ /* 0x000fc8000bf05270 */
[----:B------:R-:W-:Y:S02]  /*4bc0*/  USEL UR6, URZ, 0x1, UP0 ;  /* 0x00000001ff067887 */ /* 0x000fe40008000000 */
[----:B------:R-:W-:-:S04]  /*4bd0*/  USEL UR4, UR4, URZ, UP0 ;  /* 0x000000ff04047287 */ /* 0x000fc80008000000 */
[----:B------:R-:W-:Y:S01]  /*4be0*/  ULEA UR5, UR4, UR7, 0x3 ;  /* 0x0000000704057291 */ /* 0x000fe2000f8e18ff */
[----:B------:R-:W-:-:S04]  /*4bf0*/  LOP3.LUT R3, R3, UR6, RZ, 0x3c, !PT ;  /* 0x0000000603037c12 */ /* 0x000fc8000f8e3cff */
[----:B-1----:R-:W-:-:S04]  /*4c00*/  SHF.L.U32 R4, R3, 0x1f, RZ ;  /* 0x0000001f03047819 */ /* 0x002fc800000006ff */
[----:B------:R-:W1:Y:S02]  /*4c10*/  SYNCS.PHASECHK.TRANS64.TRYWAIT P0, [UR5], R4 ;  /* 0x00000004ff0075a7 */ /* 0x000e640008001105 */
[----:B-1----:R-:W-:Y:S05]  /*4c20*/  @!P0 BRA `(.L_x_80) ;  /* 0x0000008400e08947 */ /* 0x002fea0003800000 */
.L_x_210:
[----:B------:R-:W-:-:S04]  /*4c30*/  UIADD3 UR4, UPT, UPT, UR4, 0x1, URZ ;  /* 0x0000000104047890 */ /* 0x000fc8000fffe0ff */
[----:B------:R-:W-:-:S04]  /*4c40*/  UISETP.NE.AND UP0, UPT, UR4, 0x4, UPT ;  /* 0x000000040400788c */ /* 0x000fc8000bf05270 */
[----:B------:R-:W-:Y:S02]  /*4c50*/  USEL UR5, URZ, 0x1, UP0 ;  /* 0x00000001ff057887 */ /* 0x000fe40008000000 */
[----:B------:R-:W-:-:S04]  /*4c60*/  USEL UR4, UR4, URZ, UP0 ;  /* 0x000000ff04047287 */ /* 0x000fc80008000000 */
[----:B------:R-:W-:Y:S01]  /*4c70*/  ULEA UR4, UR4, UR7, 0x3 ;  /* 0x0000000704047291 */ /* 0x000fe2000f8e18ff */
[----:B------:R-:W-:-:S04]  /*4c80*/  LOP3.LUT R3, R3, UR5, RZ, 0x3c, !PT ;  /* 0x0000000503037c12 */ /* 0x000fc8000f8e3cff */
[----:B------:R-:W-:Y:S01]  /*4c90*/  SHF.L.U32 R3, R3, 0x1f, RZ ;  /* 0x0000001f03037819 */ /* 0x000fe200000006ff */
[----:B-1----:R-:W-:-:S04]  /*4ca0*/  IMAD.U32 R2, RZ, RZ, UR4 ;  /* 0x00000004ff027e24 */ /* 0x002fc8000f8e00ff */
[----:B------:R1:W2:Y:S03]  /*4cb0*/  SYNCS.PHASECHK.TRANS64.TRYWAIT P0, [R2+URZ], R3 ;  /* 0x00000003020075a7 */ /* 0x0002a600080011ff */
[----:B--2---:R-:W-:Y:S05]  /*4cc0*/  @!P0 NANOSLEEP.SYNCS 0x989680 ;  /* 0x009896800000895d */ /* 0x004fea0003900000 */
[----:B------:R-:W2:Y:S02]  /*4cd0*/  @!P0 SYNCS.PHASECHK.TRANS64 P0, [R2+URZ], R3 ;  /* 0x00000003020085a7 */ /* 0x000ea400080010ff */
[----:B--2---:R-:W-:Y:S05]  /*4ce0*/  @P0 BRA `(.L_x_81) ;  /* 0x0000000000240947 */ /* 0x004fea0003800000 */
.L_x_82:
[----:B--2---:R2:W3:Y:S02]  /*4cf0*/  SYNCS.PHASECHK.TRANS64.TRYWAIT P0, [R2+URZ], R3 ;  /* 0x00000003020075a7 */ /* 0x0044e400080011ff */
[----:B---3--:R-:W-:Y:S05]  /*4d00*/  @!P0 NANOSLEEP.SYNCS 0x989680 ;  /* 0x009896800000895d */ /* 0x008fea0003900000 */
[----:B------:R-:W3:Y:S02]  /*4d10*/  @!P0 SYNCS.PHASECHK.TRANS64 P0, [R2+URZ], R3 ;  /* 0x00000003020085a7 */ /* 0x000ee400080010ff */
[----:B---3--:R-:W-:Y:S05]  /*4d20*/  @!P0 BRA `(.L_x_82) ;  /* 0xfffffffc00f08947 */ /* 0x008fea000383ffff */
[----:B------:R-:W-:Y:S05]  /*4d30*/  BRA `(.L_x_81) ;  /* 0x0000000000107947 */ /* 0x000fea0003800000 */
.L_x_77:
[----:B------:R-:W-:Y:S01]  /*4d40*/  R2UR UR5, R0 ;  /* 0x00000000000572ca */ /* 0x000fe200000e0000 */
[----:B------:R-:W-:-:S12]  /*4d50*/  UIADD3 UR4, UPT, UPT, UR62, 0xf0, URZ ;  /* 0x000000f03e047890 */ /* 0x000fd8000fffe0ff */
[----:B------:R-:W-:-:S09]  /*4d60*/  UPRMT UR4, UR5, 0x654, UR4 ;  /* 0x0000065405047896 */ /* 0x000fd20008000004 */
[----:B------:R-:W-:Y:S03]  /*4d70*/  SYNCS.ARRIVE.TRANS64.RED.A1T0 RZ, [UR4], RZ ;  /* 0x000000ffffff79a7 */ /* 0x000fe60008100404 */
.L_x_81:
[----:B-12---:R-:W-:Y:S01]  /*4d80*/  SHF.L.U32 R3, RZ, 0x1f, RZ ;  /* 0x0000001fff037819 */ /* 0x006fe200000006ff */
[----:B------:R-:W-:Y:S01]  /*4d90*/  UIADD3 UR4, UPT, UPT, UR62, 0xf0, URZ ;  /* 0x000000f03e047890 */ /* 0x000fe2000fffe0ff */
[----:B------:R-:W-:Y:S02]  /*4da0*/  PLOP3.LUT P0, PT, PT, PT, UP1, 0x80, 0x8 ;  /* 0x000000000008781c */ /* 0x000fe40003f0f018 */
[----:B------:R-:W1:Y:S02]  /*4db0*/  SYNCS.PHASECHK.TRANS64.TRYWAIT P1, [UR62+0xf0], R3 ;  /* 0x0000f003ff0075a7 */ /* 0x000e64000802113e */
[----:B-1----:R-:W-:Y:S09]  /*4dc0*/  @!P1 BRA `(.L_x_83) ;  /* 0x0000008400909947 */ /* 0x002ff20003800000 */
.L_x_212:
[----:B------:R-:W-:Y:S02]  /*4dd0*/  R2UR UR6, R0 ;  /* 0x00000000000672ca */ /* 0x000fe400000e0000 */
[----:B------:R-:W-:-:S11]  /*4de0*/  R2UR UR5, R16 ;  /* 0x00000000100572ca */ /* 0x000fd600000e0000 */
[----:B------:R-:W-:-:S03]  /*4df0*/  @!UP1 UPRMT UR4, UR6, 0x654, UR4 ;  /* 0x0000065406049896 */ /* 0x000fc60008000004 */
[----:B------:R-:W-:-:S06]  /*4e00*/  UMOV UR6, 0x1 ;  /* 0x0000000100067882 */ /* 0x000fcc0000000000 */
[----:B------:R-:W-:Y:S01]  /*4e10*/  @!P0 SYNCS.ARRIVE.TRANS64.RED.A1T0 RZ, [UR4], RZ ;  /* 0x000000ffffff89a7 */ /* 0x000fe20008100404 */
[----:B------:R-:W-:Y:S01]  /*4e20*/  NOP ;  /* 0x0000000000007918 */ /* 0x000fe20000000000 */
[----:B------:R-:W2:Y:S01]  /*4e30*/  LDS R0, [UR8+0x14] ;  /* 0x00001408ff007984 */ /* 0x000ea20008000800 */
[----:B------:R-:W-:-:S03]  /*4e40*/  ULOP3.LUT UR4, UR5, 0xffff, URZ, 0xc0, !UPT ;  /* 0x0000ffff05047892 */ /* 0x000fc6000f8ec0ff */
[----:B------:R-:W-:Y:S01]  /*4e50*/  UMOV UR5, 0xffff ;  /* 0x0000ffff00057882 */ /* 0x000fe20000000000 */
[----:B------:R-:W-:-:S04]  /*4e60*/  USHF.R.U32.HI UR4, URZ, 0x5, UR4 ;  /* 0x00000005ff047899 */ /* 0x000fc80008011604 */
[----:B------:R-:W-:Y:S02]  /*4e70*/  USHF.L.U32 UR5, UR5, UR4, URZ ;  /* 0x0000000405057299 */ /* 0x000fe400080006ff */
[----:B------:R-:W-:-:S04]  /*4e80*/  USHF.L.U32 UR4, UR6, UR4, URZ ;  /* 0x0000000406047299 */ /* 0x000fc800080006ff */
[----:B--2---:R-:W-:-:S04]  /*4e90*/  LOP3.LUT R0, R0, UR5, RZ, 0xc0, !PT ;  /* 0x0000000500007c12 */ /* 0x004fc8000f8ec0ff */
[----:B------:R-:W-:-:S13]  /*4ea0*/  ISETP.NE.AND P0, PT, R0, UR5, PT ;  /* 0x0000000500007c0c */ /* 0x000fda000bf05270 */
[----:B------:R-:W-:Y:S05]  /*4eb0*/  @P0 BRA `(.L_x_84) ;  /* 0x0000000000580947 */ /* 0x000fea0003800000 */
[----:B------:R-:W2:Y:S02]  /*4ec0*/  LDS R0, [UR8+0x18] ;  /* 0x00001808ff007984 */ /* 0x000ea40008000800 */
[----:B--2---:R-:W-:-:S04]  /*4ed0*/  LOP3.LUT R0, R0, UR4, RZ, 0xc0, !PT ;  /* 0x0000000400007c12 */ /* 0x004fc8000f8ec0ff */
[----:B------:R-:W-:-:S13]  /*4ee0*/  ISETP.NE.AND P0, PT, R0, UR4, PT ;  /* 0x0000000400007c0c */ /* 0x000fda000bf05270 */
[----:B------:R-:W-:Y:S05]  /*4ef0*/  @P0 BRA `(.L_x_85) ;  /* 0x00000000003c0947 */ /* 0x000fea0003800000 */
[----:B-1----:R-:W1:Y:S01]  /*4f00*/  S2R R2, SR_LANEID ;  /* 0x0000000000027919 */ /* 0x002e620000000000 */
[----:B------:R-:W-:-:S06]  /*4f10*/  ULOP3.LUT UR5, URZ, UR5, URZ, 0x33, !UPT ;  /* 0x00000005ff057292 */ /* 0x000fcc000f8e33ff */
[----:B------:R-:W-:-:S04]  /*4f20*/  IMAD.U32 R0, RZ, RZ, UR5 ;  /* 0x00000005ff007e24 */ /* 0x000fc8000f8e00ff */
[----:B------:R2:W3:Y:S02]  /*4f30*/  REDUX UR7, R0 ;  /* 0x00000000000773c4 */ /* 0x0004e40000000000 */
[----:B------:R4:W-:Y:S01]  /*4f40*/  UTCATOMSWS.AND URZ, UR5 ;  /* 0x0000000500ff79e3 */ /* 0x0009e20008000000 */
[----:B--2---:R-:W-:Y:S01]  /*4f50*/  LOP3.LUT R0, RZ, UR4, RZ, 0x33, !PT ;  /* 0x00000004ff007c12 */ /* 0x004fe2000f8e33ff */
[----:B------:R-:W-:Y:S02]  /*4f60*/  VOTEU.ANY UR4, UPT, PT ;  /* 0x0000000000047886 */ /* 0x000fe400038e0100 */
[----:B------:R-:W-:Y:S02]  /*4f70*/  UFLO.U32 UR4, UR4 ;  /* 0x00000004000472bd */ /* 0x000fe400080e0000 */
[----:B------:R-:W2:Y:S04]  /*4f80*/  REDUX UR6, R0 ;  /* 0x00000000000673c4 */ /* 0x000ea80000000000 */
[----:B-1----:R-:W-:-:S02]  /*4f90*/  ISETP.EQ.U32.AND P0, PT, R2, UR4, PT ;  /* 0x0000000402007c0c */ /* 0x002fc4000bf02070 */
[----:B---3--:R-:W-:-:S11]  /*4fa0*/  MOV R2, UR7 ;  /* 0x0000000700027c02 */ /* 0x008fd60008000f00 */
[----:B------:R4:W-:Y:S01]  /*4fb0*/  @P0 ATOMS.AND RZ, [UR8+0x14], R2 ;  /* 0x00001402ffff098c */ /* 0x0009e2000a800008 */
[----:B--2---:R-:W-:-:S05]  /*4fc0*/  IMAD.U32 R0, RZ, RZ, UR6 ;  /* 0x00000006ff007e24 */ /* 0x004fca000f8e00ff */
[----:B------:R4:W-:Y:S01]  /*4fd0*/  @P0 ATOMS.AND RZ, [UR8+0x18], R0 ;  /* 0x00001800ffff098c */ /* 0x0009e2000a800008 */
[----:B------:R-:W-:Y:S05]  /*4fe0*/  BRA `(.L_x_86) ;  /* 0x0000000000147947 */ /* 0x000fea0003800000 */
.L_x_85:
[----:B-1----:R-:W-:Y:S02]  /*4ff0*/  MOV R2, 0x5010 ;  /* 0x0000501000027802 */ /* 0x002fe40000000f00 */
[----:B-----5:R-:W-:Y:S05]  /*5000*/  CALL.REL.NOINC `($__internal_0_$__cuda_sm10x_tcgen05_guardrail_trap_col_being_dealloced_not_returned_by_alloc) ;  /* 0x0000008c00187944 */ /* 0x020fea0003c00000 */
[----:B------:R-:W-:Y:S05]  /*5010*/  BRA `(.L_x_86) ;  /* 0x0000000000087947 */ /* 0x000fea0003800000 */
.L_x_84:
[----:B-1----:R-:W-:Y:S02]  /*5020*/  MOV R2, 0x5040 ;  /* 0x0000504000027802 */ /* 0x002fe40000000f00 */
[----:B-----5:R-:W-:Y:S05]  /*5030*/  CALL.REL.NOINC `($__internal_2_$__cuda_sm10x_tcgen05_guardrail_trap_unallocated_columns_being_dealloced) ;  /* 0x0000008c00247944 */ /* 0x020fea0003c00000 */
.L_x_86:
[----:B------:R-:W-:Y:S01]  /*5040*/  NOP ;  /* 0x0000000000007918 */ /* 0x000fe20000000000 */
[----:B----4-:R-:W-:Y:S05]  /*5050*/  EXIT ;  /* 0x000000000000794d */ /* 0x010fea0003800000 */
.L_x_57:
[----:B------:R-:W-:-:S09]  /*5060*/  UISETP.NE.OR UP0, UPT, UR22, 0x3, !UP5 ;  /* 0x000000031600788c */ /* 0x000fd2000ef05670 */
[----:B------:R-:W-:Y:S05]  /*5070*/  BRA.U UP0, `(.L_x_87) ;  /* 0x0000001900ac7547 */ /* 0x000fea000b800000 */
[----:B------:R-:W2:Y:S01]  /*5080*/  LDCU UR38, c[0x0][0x370] ;  /* 0x00006e00ff2677ac */ /* 0x000ea20008000800 */
[----:B------:R-:W-:Y:S01]  /*5090*/  R2UR UR6, R60 ;  /* 0x000000003c0672ca */ /* 0x000fe200000e0000 */
[----:B------:R-:W3:Y:S01]  /*50a0*/  LDC.64 R16, c[0x0][0x348] ;  /* 0x0000d200ff107b82 */ /* 0x000ee20000000a00 */
[----:B------:R-:W-:Y:S01]  /*50b0*/  HFMA2 R13, -RZ, RZ, 0, 0 ;  /* 0x00000000ff0d7431 */ /* 0x000fe200000001ff */
[----:B------:R-:W2:Y:S01]  /*50c0*/  LDCU.128 UR56, c[0x0][0xb10] ;  /* 0x00016200ff3877ac */ /* 0x000ea20008000c00 */
[----:B------:R-:W-:Y:S02]  /*50d0*/  IMAD.MOV.U32 R14, RZ, RZ, RZ ;  /* 0x000000ffff0e7224 */ /* 0x000fe400078e00ff */
[----:B------:R-:W-:Y:S01]  /*50e0*/  IMAD.MOV.U32 R7, RZ, RZ, 0x2000 ;  /* 0x00002000ff077424 */ /* 0x000fe200078e00ff */
[----:B------:R-:W4:Y:S02]  /*50f0*/  LDCU UR37, c[0x0][0x374] ;  /* 0x00006e80ff2577ac */ /* 0x000f240008000800 */
[----:B------:R-:W1:Y:S01]  /*5100*/  LDC.64 R2, c[0x0][0x888] ;  /* 0x00022200ff027b82 */ /* 0x000e620000000a00 */
[----:B------:R-:W4:Y:S01]  /*5110*/  LDCU UR15, c[0x0][0xb0c] ;  /* 0x00016180ff0f77ac */ /* 0x000f220008000800 */
[----:B------:R-:W3:Y:S06]  /*5120*/  LDCU UR47, c[0x0][0xb20] ;  /* 0x00016400ff2f77ac */ /* 0x000eec0008000800 */
[----:B------:R-:W1:Y:S01]  /*5130*/  LDC.64 R4, c[0x0][0x890] ;  /* 0x00022400ff047b82 */ /* 0x000e620000000a00 */
[----:B------:R-:W3:Y:S01]  /*5140*/  LDCU UR4, c[0x0][0xb30] ;  /* 0x00016600ff0477ac */ /* 0x000ee20008000800 */
[----:B------:R-:W-:Y:S01]  /*5150*/  UMOV UR21, 0x400 ;  /* 0x0000040000157882 */ /* 0x000fe20000000000 */
[----:B--2---:R-:W-:-:S02]  /*5160*/  UIMAD.WIDE.U32 UR8, UR38, UR56, URZ ;  /* 0x00000038260872a5 */ /* 0x004fc4000f8e00ff */
[----:B------:R-:W-:Y:S02]  /*5170*/  ULEA UR21, UR6, UR21, 0x18 ;  /* 0x0000001506157291 */ /* 0x000fe4000f8ec0ff */
[----:B----4-:R-:W-:Y:S02]  /*5180*/  UIMAD.WIDE.U32 UR6, UR37, UR59, URZ ;  /* 0x0000003b250672a5 */ /* 0x010fe4000f8e00ff */
[----:B------:R-:W-:Y:S01]  /*5190*/  UPLOP3.LUT UP1, UPT, UPT, UPT, UPT, 0x40, 0x4 ;  /* 0x000000000004789c */ /* 0x000fe20003f2e870 */
[----:B------:R-:W-:Y:S01]  /*51a0*/  UMOV UR8, UR9 ;  /* 0x0000000900087c82 */ /* 0x000fe20008000000 */
[----:B------:R-:W-:-:S03]  /*51b0*/  UISETP.GE.AND UP0, UPT, UR39, 0x1, UPT ;  /* 0x000000012700788c */ /* 0x000fc6000bf06270 */
[----:B------:R-:W-:Y:S01]  /*51c0*/  UMOV UR6, UR7 ;  /* 0x0000000700067c82 */ /* 0x000fe20008000000 */
[----:B------:R-:W-:Y:S01]  /*51d0*/  UISETP.NE.AND UP4, UPT, UR39, 0x1, UPT ;  /* 0x000000012700788c */ /* 0x000fe2000bf85270 */
[----:B------:R-:W2:Y:S01]  /*51e0*/  LDCU.64 UR22, c[0x0][0xb28] ;  /* 0x00016500ff1677ac */ /* 0x000ea20008000a00 */
[----:B------:R-:W-:Y:S02]  /*51f0*/  UISETP.NE.AND UP6, UPT, UR15, 0x1, UPT ;  /* 0x000000010f00788c */ /* 0x000fe4000bfc5270 */
[----:B------:R-:W-:Y:S02]  /*5200*/  UISETP.NE.AND UP5, UPT, UR58, 0x1, UPT ;  /* 0x000000013a00788c */ /* 0x000fe4000bfa5270 */
[----:B------:R-:W-:Y:S02]  /*5210*/  UIADD3 UR49, UPT, UPT, UR21, 0x20, URZ ;  /* 0x0000002015317890 */ /* 0x000fe4000fffe0ff */
[----:B------:R-:W-:Y:S02]  /*5220*/  UIADD3 UR41, UPT, UPT, UR21, 0x28, URZ ;  /* 0x0000002815297890 */ /* 0x000fe4000fffe0ff */
[----:B------:R-:W-:-:S02]  /*5230*/  UIADD3 UR33, UPT, UPT, UR21, 0x30, URZ ;  /* 0x0000003015217890 */ /* 0x000fc4000fffe0ff */
[----:B------:R-:W-:Y:S02]  /*5240*/  UIADD3 UR25, UPT, UPT, UR21, 0x38, URZ ;  /* 0x0000003815197890 */ /* 0x000fe4000fffe0ff */
[----:B------:R-:W-:Y:S02]  /*5250*/  USHF.R.U32.HI UR46, URZ, UR57, UR8 ;  /* 0x00000039ff2e7299 */ /* 0x000fe40008011608 */
[----:B---3--:R-:W-:Y:S02]  /*5260*/  USHF.R.U32.HI UR45, URZ, UR47, UR6 ;  /* 0x0000002fff2d7299 */ /* 0x008fe40008011606 */
[----:B------:R-:W-:-:S11]  /*5270*/  UISETP.NE.AND UP3, UPT, UR4, 0x1, UPT ;  /* 0x000000010400788c */ /* 0x000fd6000bf65270 */
.L_x_102:
[C---:B------:R-:W-:Y:S02]  /*5280*/  LEA R12, R14.reuse, UR21, 0x3 ;  /* 0x000000150e0c7c11 */ /* 0x040fe4000f8e18ff */
[----:B------:R-:W-:Y:S02]  /*5290*/  SHF.L.U32 R0, R13, 0x1f, RZ ;  /* 0x0000001f0d007819 */ /* 0x000fe400000006ff */
[----:B------:R-:W-:Y:S02]  /*52a0*/  LEA R8, R14, UR21, 0x4 ;  /* 0x000000150e087c11 */ /* 0x000fe4000f8e20ff */
[----:B---3--:R-:W3:Y:S02]  /*52b0*/  SYNCS.PHASECHK.TRANS64.TRYWAIT P0, [R12+URZ+0x70], R0 ;  /* 0x000070000c0075a7 */ /* 0x008ee400080011ff */
[----:B---3--:R-:W-:Y:S05]  /*52c0*/  @!P0 BRA `(.L_x_88) ;  /* 0x0000008000688947 */ /* 0x008fea0003800000 */
.L_x_213:
        /* <DEDUP_REMOVED lines=8> */
[----:B----4-:R-:W-:Y:S11]  /*5350*/  LOP3.LUT P0, RZ, R10, 0x1, RZ, 0xc0, !PT ;  /* 0x000000010aff7812 */ /* 0x010ff6000780c0ff */
[----:B------:R-:W-:Y:S02]  /*5360*/  @!UPT UIADD3 URZ, UPT, UPT, URZ, URZ, URZ ;  /* 0x000000fffffff290 */ /* 0x000fe4000fffe0ff */
[----:B-1----:R-:W-:Y:S01]  /*5370*/  VOTEU.ANY UP2, P0 ;  /* 0x0000000000ff7886 */ /* 0x002fe20000040100 */
[----:B------:R-:W-:Y:S11]  /*5380*/  PLOP3.LUT P0, PT, PT, PT, UP2, 0x80, 0x8 ;  /* 0x000000000008781c */ /* 0x000ff60003f0f028 */
[----:B------:R-:W-:Y:S02]  /*5390*/  @!UPT UIADD3 URZ, UPT, UPT, URZ, URZ, URZ ;  /* 0x000000fffffff290 */ /* 0x000fe4000fffe0ff */
[----:B---3--:R-:W-:Y:S02]  /*53a0*/  @P0 SHF.R.U32.HI R0, RZ, 0x10, R9 ;  /* 0x00000010ff000819 */ /* 0x008fe40000011609 */
[----:B------:R-:W-:Y:S02]  /*53b0*/  @P0 MOV R6, R8 ;  /* 0x0000000800060202 */ /* 0x000fe40000000f00 */
[----:B------:R-:W-:Y:S01]  /*53c0*/  @P0 R2UR UR4, R0 ;  /* 0x00000000000402ca */ /* 0x000fe200000e0000 */
[----:B------:R-:W-:Y:S01]  /*53d0*/  VIADD R0, R12, 0x80 ;  /* 0x000000800c007836 */ /* 0x000fe20000000000 */
[----:B------:R-:W-:Y:S02]  /*53e0*/  @P0 LOP3.LUT R8, R9, 0xffff, RZ, 0xc0, !PT ;  /* 0x0000ffff09080812 */ /* 0x000fe400078ec0ff */
[----:B------:R-:W-:Y:S02]  /*53f0*/  @P0 R2UR UR6, R6 ;  /* 0x00000000060602ca */ /* 0x000fe400000e0000 */
[----:B------:R-:W-:Y:S02]  /*5400*/  PRMT R0, RZ, 0x654, R0 ;  /* 0x00000654ff007816 */ /* 0x000fe40000000000 */
[----:B------:R-:W-:Y:S02]  /*5410*/  @P0 R2UR UR5, R8 ;  /* 0x00000000080502ca */ /* 0x000fe400000e0000 */
[----:B------:R1:W-:Y:S03]  /*5420*/  SYNCS.ARRIVE.TRANS64.RED.A1T0 RZ, [R0+URZ], RZ ;  /* 0x000000ff00ff79a7 */ /* 0x0003e600081004ff */
[----:B------:R-:W-:Y:S04]  /*5430*/  @UP2 UMOV UR31, UR4 ;  /* 0x00000004001f2c82 */ /* 0x000fe80008000000 */
[----:B------:R-:W-:Y:S04]  /*5440*/  @UP2 UMOV UR14, UR6 ;  /* 0x00000006000e2c82 */ /* 0x000fe80008000000 */
[----:B------:R-:W-:Y:S01]  /*5450*/  @UP2 UMOV UR13, UR5 ;  /* 0x00000005000d2c82 */ /* 0x000fe20008000000 */
[----:B------:R-:W-:Y:S05]  /*5460*/  BRA.U !UP0, `(.L_x_89) ;  /* 0x0000000108a47547 */ /* 0x000fea000b800000 */
[----:B------:R-:W-:Y:S02]  /*5470*/  UIMAD.WIDE.U32 UR16, UR13, UR59, URZ ;  /* 0x0000003b0d1072a5 */ /* 0x000fe4000f8e00ff */
[----:B------:R-:W-:Y:S02]  /*5480*/  UIMAD.WIDE.U32 UR18, UR14, UR56, URZ ;  /* 0x000000380e1272a5 */ /* 0x000fe4000f8e00ff */
[----:B------:R-:W-:Y:S02]  /*5490*/  USEL UR4, UR37, UR45, !UP5 ;  /* 0x0000002d25047287 */ /* 0x000fe4000e800000 */
[----:B------:R-:W-:Y:S02]  /*54a0*/  USEL UR7, UR38, UR46, !UP6 ;  /* 0x0000002e26077287 */ /* 0x000fe4000f000000 */
[----:B--2---:R-:W-:Y:S02]  /*54b0*/  UIMAD.WIDE.U32 UR8, UR4, UR22, URZ ;  /* 0x00000016040872a5 */ /* 0x004fe4000f8e00ff */
[----:B------:R-:W-:Y:S01]  /*54c0*/  UIMAD.WIDE.U32 UR10, UR7, UR22, URZ ;  /* 0x00000016070a72a5 */ /* 0x000fe2000f8e00ff */
[----:B------:R-:W-:Y:S02]  /*54d0*/  UMOV UR5, UR17 ;  /* 0x0000001100057c82 */ /* 0x000fe40008000000 */
[----:B------:R-:W-:Y:S03]  /*54e0*/  USHF.R.U32.HI UR6, URZ, UR47, UR5 ;  /* 0x0000002fff067299 */ /* 0x000fe60008011605 */
[----:B------:R-:W-:Y:S01]  /*54f0*/  UMOV UR5, UR19 ;  /* 0x0000001300057c82 */ /* 0x000fe20008000000 */
[----:B------:R-:W-:Y:S02]  /*5500*/  USEL UR6, UR13, UR6, !UP5 ;  /* 0x000000060d067287 */ /* 0x000fe4000e800000 */
[----:B------:R-:W-:Y:S03]  /*5510*/  USHF.R.U32.HI UR12, URZ, UR57, UR5 ;  /* 0x00000039ff0c7299 */ /* 0x000fe60008011605 */
[----:B------:R-:W-:Y:S02]  /*5520*/  UMOV UR5, UR9 ;  /* 0x0000000900057c82 */ /* 0x000fe40008000000 */
[----:B------:R-:W-:Y:S03]  /*5530*/  @UP4 USHF.R.U32.HI UR4, URZ, UR23, UR5 ;  /* 0x00000017ff044299 */ /* 0x000fe60008011605 */
[----:B------:R-:W-:Y:S01]  /*5540*/  UMOV UR5, UR11 ;  /* 0x0000000b00057c82 */ /* 0x000fe20008000000 */
[----:B------:R-:W-:Y:S02]  /*5550*/  UIMAD UR4, UR39, UR4, URZ ;  /* 0x00000004270472a4 */ /* 0x000fe4000f8e02ff */
[----:B------:R-:W-:Y:S02]  /*5560*/  @UP4 USHF.R.U32.HI UR7, URZ, UR23, UR5 ;  /* 0x00000017ff074299 */ /* 0x000fe40008011605 */
[----:B------:R-:W-:Y:S02]  /*5570*/  UIMAD.WIDE.U32 UR10, UR6, UR22, URZ ;  /* 0x00000016060a72a5 */ /* 0x000fe4000f8e00ff */
[----:B------:R-:W-:Y:S02]  /*5580*/  USEL UR5, UR14, UR12, !UP6 ;  /* 0x0000000c0e057287 */ /* 0x000fe4000f000000 */
[----:B------:R-:W-:Y:S02]  /*5590*/  UIMAD UR8, UR39, UR7, URZ ;  /* 0x00000007270872a4 */ /* 0x000fe4000f8e02ff */
[----:B------:R-:W-:Y:S03]  /*55a0*/  UISETP.GE.AND UP0, UPT, UR6, UR4, UPT ;  /* 0x000000040600728c */ /* 0x000fe6000bf06270 */
[----:B------:R-:W-:Y:S01]  /*55b0*/  UMOV UR4, UR11 ;  /* 0x0000000b00047c82 */ /* 0x000fe20008000000 */
[----:B------:R-:W-:Y:S02]  /*55c0*/  UISETP.GE.OR UP0, UPT, UR5, UR8, UP0 ;  /* 0x000000080500728c */ /* 0x000fe40008706670 */
[----:B------:R-:W-:Y:S02]  /*55d0*/  USHF.R.U32.HI UR4, URZ, UR23, UR4 ;  /* 0x00000017ff047299 */ /* 0x000fe40008011604 */
[----:B------:R-:W-:Y:S02]  /*55e0*/  UIMAD.WIDE.U32 UR8, UR5, UR22, URZ ;  /* 0x00000016050872a5 */ /* 0x000fe4000f8e00ff */
[----:B------:R-:W-:Y:S04]  /*55f0*/  USEL UR10, UR6, UR4, !UP4 ;  /* 0x00000004060a7287 */ /* 0x000fe8000e000000 */
[----:B------:R-:W-:Y:S01]  /*5600*/  UIADD3 UR11, UPT, UPT, -UR10, URZ, URZ ;  /* 0x000000ff0a0b7290 */ /* 0x000fe2000fffe1ff */
[----:B------:R-:W-:Y:S02]  /*5610*/  @!UP0 UMOV UR4, UR9 ;  /* 0x0000000900048c82 */ /* 0x000fe40008000000 */
[----:B------:R-:W-:Y:S02]  /*5620*/  @!UP0 USHF.R.U32.HI UR4, URZ, UR23, UR4 ;  /* 0x00000017ff048299 */ /* 0x000fe40008011604 */
[----:B------:R-:W-:Y:S02]  /*5630*/  UIMAD UR8, UR39, UR11, UR6 ;  /* 0x0000000b270872a4 */ /* 0x000fe4000f8e0206 */
[----:B------:R-:W-:Y:S04]  /*5640*/  @!UP0 USEL UR4, UR5, UR4, !UP4 ;  /* 0x0000000405048287 */ /* 0x000fe8000e000000 */
[----:B------:R-:W-:Y:S02]  /*5650*/  @!UP0 UIMAD UR7, UR7, UR8, UR4 ;  /* 0x00000008070782a4 */ /* 0x000fe4000f8e0204 */
[----:B------:R-:W-:Y:S02]  /*5660*/  @!UP0 UIADD3 UR9, UPT, UPT, UR10, -UR4, URZ ;  /* 0x800000040a098290 */ /* 0x000fe4000fffe0ff */
[----:B------:R-:W-:Y:S02]  /*5670*/  UIADD3 UR8, UPT, UPT, -UR6, URZ, URZ ;  /* 0x000000ff06087290 */ /* 0x000fe4000fffe1ff */
[----:B------:R-:W-:Y:S02]  /*5680*/  UIADD3 UR4, UPT, UPT, -UR5, URZ, URZ ;  /* 0x000000ff05047290 */ /* 0x000fe4000fffe1ff */
[----:B------:R-:W-:Y:S03]  /*5690*/  @!UP0 UIMAD UR6, UR9, UR39, UR5 ;  /* 0x00000027090682a4 */ /* 0x000fe6000f8e0205 */
[----:B------:R-:W-:Y:S01]  /*56a0*/  @!UP0 UMOV UR5, UR7 ;  /* 0x0000000700058c82 */ /* 0x000fe20008000000 */
[----:B------:R-:W-:Y:S02]  /*56b0*/  UIMAD UR7, UR15, UR4, UR14 ;  /* 0x000000040f0772a4 */ /* 0x000fe4000f8e020e */
[----:B------:R-:W-:Y:S02]  /*56c0*/  UIMAD UR4, UR58, UR8, UR13 ;  /* 0x000000083a0472a4 */ /* 0x000fe4000f8e020d */
[----:B------:R-:W-:Y:S02]  /*56d0*/  UIMAD UR14, UR5, UR15, UR7 ;  /* 0x0000000f050e72a4 */ /* 0x000fe4000f8e0207 */
[----:B------:R-:W-:Y:S11]  /*56e0*/  UIMAD UR13, UR6, UR58, UR4 ;  /* 0x0000003a060d72a4 */ /* 0x000ff6000f8e0204 */
[----:B------:R-:W-:Y:S01]  /*56f0*/  @!UPT UIADD3 URZ, UPT, UPT, URZ, URZ, URZ ;  /* 0x000000fffffff290 */ /* 0x000fe2000fffe0ff */
.L_x_89:
[----:B------:R-:W3:Y:S01]  /*5700*/  @!UP3 LDCU.128 UR8, c[0x0][0xb10] ;  /* 0x00016200ff08b7ac */ /* 0x000ee20008000c00 */
[----:B------:R-:W-:Y:S01]  /*5710*/  IMAD.MOV.U32 R10, RZ, RZ, 0x1 ;  /* 0x00000001ff0a7424 */ /* 0x000fe200078e00ff */
[C---:B------:R-:W-:Y:S02]  /*5720*/  ISETP.NE.U32.AND P1, PT, R4.reuse, RZ, PT ;  /* 0x000000ff0400720c */ /* 0x040fe40003f25070 */
[----:B------:R-:W-:Y:S02]  /*5730*/  ISETP.NE.U32.AND P0, PT, R4, RZ, PT ;  /* 0x000000ff0400720c */ /* 0x000fe40003f05070 */
[C---:B------:R-:W-:Y:S01]  /*5740*/  ISETP.NE.AND.EX P1, PT, R5.reuse, RZ, PT, P1 ;  /* 0x000000ff0500720c */ /* 0x040fe20003f25310 */
[----:B------:R-:W4:Y:S01]  /*5750*/  @!UP3 LDCU UR5, c[0x0][0xb0c] ;  /* 0x00016180ff05b7ac */ /* 0x000f220008000800 */
[----:B------:R-:W-:Y:S02]  /*5760*/  ISETP.NE.AND.EX P0, PT, R5, RZ, PT, P0 ;  /* 0x000000ff0500720c */ /* 0x000fe40003f05300 */
[----:B------:R-:W-:Y:S01]  /*5770*/  SHF.L.U32 R10, R10, 0x1f, RZ ;  /* 0x0000001f0a0a7819 */ /* 0x000fe200000006ff */
[----:B------:R-:W-:Y:S02]  /*5780*/  USHF.L.U32 UR50, UR27, 0x8, URZ ;  /* 0x000000081b327899 */ /* 0x000fe400080006ff */
[----:B------:R-:W-:Y:S02]  /*5790*/  USHF.L.U32 UR51, UR20, 0x6, URZ ;  /* 0x0000000614337899 */ /* 0x000fe400080006ff */
[----:B---3--:R-:W-:Y:S07]  /*57a0*/  UIMAD.WIDE.U32 UR6, UR14, UR8, URZ ;  /* 0x000000080e0672a5 */ /* 0x008fee000f8e00ff */
[----:B------:R-:W-:Y:S01]  /*57b0*/  @!UP3 UMOV UR4, UR7 ;  /* 0x000000070004bc82 */ /* 0x000fe20008000000 */
[----:B----4-:R-:W-:Y:S02]  /*57c0*/  @!UP3 UISETP.NE.AND UP0, UPT, UR5, 0x1, UPT ;  /* 0x000000010500b88c */ /* 0x010fe4000bf05270 */
[----:B------:R-:W-:Y:S02]  /*57d0*/  @!UP3 USHF.R.U32.HI UR4, URZ, UR9, UR4 ;  /* 0x00000009ff04b299 */ /* 0x000fe40008011604 */
[----:B------:R-:W-:Y:S02]  /*57e0*/  UIMAD.WIDE.U32 UR6, UR13, UR11, URZ ;  /* 0x0000000b0d0672a5 */ /* 0x000fe4000f8e00ff */
[----:B------:R-:W-:Y:S02]  /*57f0*/  @!UP3 USEL UR8, UR14, UR4, !UP0 ;  /* 0x000000040e08b287 */ /* 0x000fe4000c000000 */
[----:B------:R-:W-:Y:S03]  /*5800*/  @!UP3 UISETP.NE.AND UP0, UPT, UR10, 0x1, UPT ;  /* 0x000000010a00b88c */ /* 0x000fe6000bf05270 */
[----:B------:R-:W-:Y:S02]  /*5810*/  @!UP3 UMOV UR6, UR7 ;  /* 0x000000070006bc82 */ /* 0x000fe40008000000 */
[----:B------:R-:W3:Y:S02]  /*5820*/  @!UP3 LDCU UR4, c[0x0][0xb20] ;  /* 0x00016400ff04b7ac */ /* 0x000ee40008000800 */
[----:B---3--:R-:W-:Y:S04]  /*5830*/  @!UP3 USHF.R.U32.HI UR6, URZ, UR4, UR6 ;  /* 0x00000004ff06b299 */ /* 0x008fe80008011606 */
[----:B------:R-:W-:Y:S04]  /*5840*/  @!UP3 USEL UR6, UR13, UR6, !UP0 ;  /* 0x000000060d06b287 */ /* 0x000fe8000c000000 */
[----:B------:R-:W-:Y:S02]  /*5850*/  @!UP3 UIADD3 UR4, UPT, UPT, -UR8, UR6, URZ ;  /* 0x000000060804b290 */ /* 0x000fe4000fffe1ff */
[----:B------:R-:W-:Y:S02]  /*5860*/  @!UP3 UIADD3 UR6, UPT, UPT, UR8, -UR6, URZ ;  /* 0x800000060806b290 */ /* 0x000fe4000fffe0ff */
[----:B------:R-:W-:Y:S02]  /*5870*/  @!UP3 UIMAD UR14, UR4, UR5, UR14 ;  /* 0x00000005040eb2a4 */ /* 0x000fe4000f8e020e */
[----:B------:R-:W-:Y:S01]  /*5880*/  @!UP3 UIMAD UR13, UR6, UR10, UR13 ;  /* 0x0000000a060db2a4 */ /* 0x000fe2000f8e020d */
[----:B------:R-:W-:Y:S11]  /*5890*/  BRA.U UP1, `(.L_x_90) ;  /* 0x0000000101107547 */ /* 0x000ff6000b800000 */
[----:B------:R-:W-:Y:S04]  /*58a0*/  MOV R6, UR53 ;  /* 0x0000003500067c02 */ /* 0x000fe80008000f00 */
[----:B------:R-:W-:Y:S04]  /*58b0*/  SHF.L.U32 R6, R6, 0x1f, RZ ;  /* 0x0000001f06067819 */ /* 0x000fe800000006ff */
[----:B------:R-:W3:Y:S02]  /*58c0*/  SYNCS.PHASECHK.TRANS64.TRYWAIT P2, [UR21+0x68], R6 ;  /* 0x00006806ff0075a7 */ /* 0x000ee40008041115 */
[----:B---3--:R-:W-:Y:S05]  /*58d0*/  @!P2 BRA `(.L_x_91) ;  /* 0x0000007800f8a947 */ /* 0x008fea0003800000 */
.L_x_90:
[----:B------:R-:W-:Y:S05]  /*58e0*/  @!P1 BRA `(.L_x_92) ;  /* 0x0000000000309947 */ /* 0x000fea0003800000 */
[----:B------:R-:W-:Y:S01]  /*58f0*/  ISETP.NE.U32.AND P1, PT, R2, RZ, PT ;  /* 0x000000ff0200720c */ /* 0x000fe20003f25070 */
[----:B------:R-:W3:Y:S01]  /*5900*/  LDCU.64 UR4, c[0x0][0x358] ;  /* 0x00006b00ff0477ac */ /* 0x000ee20008000a00 */
[----:B------:R-:W-:Y:S02]  /*5910*/  IMAD.MOV.U32 R56, RZ, RZ, 0x1 ;  /* 0x00000001ff387424 */ /* 0x000fe400078e00ff */
[----:B------:R-:W-:Y:S11]  /*5920*/  ISETP.NE.AND.EX P1, PT, R3, RZ, PT, P1 ;  /* 0x000000ff0300720c */ /* 0x000ff60003f25310 */
[----:B------:R-:W-:Y:S02]  /*5930*/  @!UPT UIADD3 URZ, UPT, UPT, URZ, URZ, URZ ;  /* 0x000000fffffff290 */ /* 0x000fe4000fffe0ff */
[----:B------:R-:W4:Y:S01]  /*5940*/  @P1 LDC.64 R8, c[0x0][0x888] ;  /* 0x00022200ff081b82 */ /* 0x000f220000000a00 */
[----:B-1----:R-:W-:Y:S04]  /*5950*/  @P1 IMAD R0, R4, UR60, RZ ;  /* 0x0000003c04001c24 */ /* 0x002fe8000f8e02ff */
[----:B----4-:R-:W-:Y:S04]  /*5960*/  @P1 IMAD.WIDE R8, R0, 0x4, R8 ;  /* 0x0000000400081825 */ /* 0x010fe800078e0208 */
[----:B------:R-:W-:Y:S01]  /*5970*/  HFMA2 R0, -RZ, RZ, 0, 5.9604644775390625e-08 ;  /* 0x00000001ff007431 */ /* 0x000fe200000001ff */
[----:B---3-5:R3:W5:Y:S04]  /*5980*/  @P1 LDG.E R27, desc[UR4][R8.64] ;  /* 0x00000004081b1981 */ /* 0x028768000c1e1900 */
[----:B------:R-:W-:Y:S01]  /*5990*/  @!P1 PRMT R56, R0, 0x7610, R56 ;  /* 0x0000761000389816 */ /* 0x000fe20000000038 */
[----:B---3--:R-:W4:Y:S06]  /*59a0*/  @!P1 LDC R27, c[0x0][0x880] ;  /* 0x00022000ff1b9b82 */ /* 0x008f2c0000000800 */
.L_x_92:
[----:B----45:R-:W-:Y:S01]  /*59b0*/  @!P0 FSETP.EQ.AND P1, PT, R27, RZ, PT ;  /* 0x000000ff1b00820b */ /* 0x030fe20003f22000 */
[----:B------:R-:W-:Y:S01]  /*59c0*/  @!UPT UIADD3 URZ, UPT, UPT, URZ, URZ, URZ ;  /* 0x000000fffffff290 */ /* 0x000fe2000fffe0ff */
[----:B------:R-:W-:Y:S11]  /*59d0*/  @!P0 BRA `(.L_x_93) ;  /* 0x0000000000188947 */ /* 0x000ff60003800000 */
[----:B------:R-:W-:Y:S02]  /*59e0*/  LOP3.LUT P0, RZ, R56, 0xff, RZ, 0xc0, !PT ;  /* 0x000000ff38ff7812 */ /* 0x000fe4000780c0ff */
[----:B------:R-:W-:Y:S04]  /*59f0*/  ISETP.NE.U32.AND P1, PT, R2, RZ, PT ;  /* 0x000000ff0200720c */ /* 0x000fe80003f25070 */
[----:B------:R-:W-:Y:S04]  /*5a00*/  ISETP.NE.AND.EX P1, PT, R3, RZ, PT, P1 ;  /* 0x000000ff0300720c */ /* 0x000fe80003f25310 */
[----:B------:R-:W-:Y:S03]  /*5a10*/  PLOP3.LUT P1, PT, P1, PT, PT, 0x8, 0x80 ;  /* 0x000000000080781c */ /* 0x000fe60000f2e170 */
[----:B------:R-:W-:Y:S11]  /*5a20*/  @P0 FSETP.EQ.AND P1, PT, R27, RZ, PT ;  /* 0x000000ff1b00020b */ /* 0x000ff60003f22000 */
[----:B------:R-:W-:Y:S02]  /*5a30*/  @!UPT UIADD3 URZ, UPT, UPT, URZ, URZ, URZ ;  /* 0x000000fffffff290 */ /* 0x000fe4000fffe0ff */
.L_x_93:
[----:B------:R-:W3:Y:S01]  /*5a40*/  SYNCS.PHASECHK.TRANS64.TRYWAIT P2, [UR21+0x40], R10 ;  /* 0x0000400aff0075a7 */ /* 0x000ee20008041115 */
[----:B------:R-:W-:Y:S04]  /*5a50*/  ELECT P0, URZ, PT ;  /* 0x0000000000ff782f */ /* 0x000fe80003800000 */
[----:B------:R-:W-:Y:S11]  /*5a60*/  PLOP3.LUT P1, PT, P1, P0, PT, 0xf2, 0x2f ;  /* 0x00000000002f781c */ /* 0x000ff60000f21e72 */
[----:B------:R-:W-:Y:S02]  /*5a70*/  @!UPT UIADD3 URZ, UPT, UPT, URZ, URZ, URZ ;  /* 0x000000fffffff290 */ /* 0x000fe4000fffe0ff */
[----:B------:R-:W-:Y:S05]  /*5a80*/  @!P1 IADD3 R8, P0, PT, R16, 0x580, RZ ;  /* 0x0000058010089810 */ /* 0x000fea0007f1e0ff */
[----:B-1----:R-:W-:Y:S01]  /*5a90*/  @!P1 IMAD.X R6, RZ, RZ, R17, P0 ;  /* 0x000000ffff069224 */ /* 0x002fe200000e0611 */
[----:B---3--:R-:W-:Y:S07]  /*5aa0*/  @!P2 BRA `(.L_x_94) ;  /* 0x00000078009ca947 */ /* 0x008fee0003800000 */
.L_x_216:
[----:B------:R-:W-:Y:S01]  /*5ab0*/  @!P1 R2UR UR5, R8 ;  /* 0x00000000080592ca */ /* 0x000fe200000e0000 */
[----:B------:R-:W-:Y:S01]  /*5ac0*/  VOTEU.ALL UP0, P1 ;  /* 0x0000000000ff7886 */ /* 0x000fe20000800000 */
[----:B------:R-:W-:Y:S01]  /*5ad0*/  @!P1 R2UR UR4, R6 ;  /* 0x00000000060492ca */ /* 0x000fe200000e0000 */
[----:B------:R-:W-:Y:S01]  /*5ae0*/  UMOV UR16, 0x0 ;  /* 0x0000000000107882 */ /* 0x000fe20000000000 */
[----:B------:R-:W-:Y:S01]  /*5af0*/  UMOV UR17, 0x10000000 ;  /* 0x1000000000117882 */ /* 0x000fe20000000000 */
[----:B------:R-:W-:Y:S01]  /*5b00*/  UMOV UR52, UR60 ;  /* 0x0000003c00347c82 */ /* 0x000fe20008000000 */
[----:B------:R-:W-:Y:S01]  /*5b10*/  @!UP0 UIADD3 UR48, UPT, UPT, UR21, 0x200, URZ ;  /* 0x0000020015308890 */ /* 0x000fe2000fffe0ff */
[----:B------:R-:W-:Y:S01]  /*5b20*/  R2UR UR6, R60 ;  /* 0x000000003c0672ca */ /* 0x000fe200000e0000 */
[----:B------:R-:W-:Y:S01]  /*5b30*/  @!UP0 UIADD3 UR10, UPT, UPT, UR50, 0x80, URZ ;  /* 0x00000080320a8890 */ /* 0x000fe2000fffe0ff */
[----:B-1----:R-:W-:Y:S01]  /*5b40*/  @!P1 IMAD.MOV.U32 R0, RZ, RZ, 0x2000 ;  /* 0x00002000ff009424 */ /* 0x002fe200078e00ff */
[----:B------:R-:W-:Y:S01]  /*5b50*/  @!UP0 UIADD3 UR8, UPT, UPT, UR21, 0x1200, URZ ;  /* 0x0000120015088890 */ /* 0x000fe2000fffe0ff */
[----:B------:R-:W-:Y:S02]  /*5b60*/  VOTEU.ALL UP0, P1 ;  /* 0x0000000000ff7886 */ /* 0x000fe40000800000 */
[----:B------:R-:W-:Y:S01]  /*5b70*/  IMAD.U32 R8, RZ, RZ, UR5 ;  /* 0x00000005ff087e24 */ /* 0x000fe2000f8e00ff */
[----:B------:R-:W-:Y:S01]  /*5b80*/  UMOV UR9, UR49 ;  /* 0x0000003100097c82 */ /* 0x000fe20008000000 */
[----:B------:R-:W-:Y:S01]  /*5b90*/  IMAD.U32 R9, RZ, RZ, UR4 ;  /* 0x00000004ff097e24 */ /* 0x000fe2000f8e00ff */
[----:B------:R-:W-:Y:S01]  /*5ba0*/  UMOV UR11, UR51 ;  /* 0x00000033000b7c82 */ /* 0x000fe20008000000 */
[----:B------:R-:W-:Y:S01]  /*5bb0*/  UMOV UR12, UR60 ;  /* 0x0000003c000c7c82 */ /* 0x000fe20008000000 */
[----:B------:R-:W-:Y:S02]  /*5bc0*/  @!P1 R2UR UR4, R8 ;  /* 0x00000000080492ca */ /* 0x000fe400000e0000 */
[----:B------:R-:W-:Y:S01]  /*5bd0*/  @!P1 R2UR UR5, R9 ;  /* 0x00000000090592ca */ /* 0x000fe200000e0000 */
[----:B------:R-:W-:Y:S01]  /*5be0*/  UPRMT UR6, UR6, 0x654, UR49 ;  /* 0x0000065406067896 */ /* 0x000fe20008000031 */
[----:B------:R-:W-:Y:S05]  /*5bf0*/  @!P1 IADD3 R8, P0, PT, R16, 0x580, RZ ;  /* 0x0000058010089810 */ /* 0x000fea0007f1e0ff */
[----:B------:R-:W-:Y:S06]  /*5c00*/  @!P1 IMAD.X R6, RZ, RZ, R17, P0 ;  /* 0x000000ffff069224 */ /* 0x000fec00000e0611 */
[----:B------:R1:W-:Y:S01]  /*5c10*/  @!UP0 UTMALDG.3D [UR48], [UR4], desc[UR16] ;  /* 0x00001030040085b4 */ /* 0x0003e20008011000 */
[----:B------:R-:W-:Y:S05]  /*5c20*/  VOTEU.ALL UP0, P1 ;  /* 0x0000000000ff7886 */ /* 0x000fea0000800000 */
[----:B------:R1:W-:Y:S01]  /*5c30*/  @!UP0 UTMALDG.3D [UR8], [UR4], desc[UR16] ;  /* 0x00001008040085b4 */ /* 0x0003e20008011000 */
[----:B------:R1:W-:Y:S01]  /*5c40*/  @!P1 SYNCS.ARRIVE.TRANS64.RED.A0TR RZ, [UR21+0x20], R0 ;  /* 0x00002000ffff99a7 */ /* 0x0003e20008300415 */
[----:B------:R-:W-:Y:S01]  /*5c50*/  SYNCS.ARRIVE.TRANS64.RED.A1T0 RZ, [UR6], RZ ;  /* 0x000000ffffff79a7 */ /* 0x000fe20008100406 */
[----:B------:R-:W3:Y:S02]  /*5c60*/  SYNCS.PHASECHK.TRANS64.TRYWAIT P2, [UR21+0x48], R10 ;  /* 0x0000480aff0075a7 */ /* 0x000ee40008041115 */
[----:B-1-3--:R-:W-:Y:S05]  /*5c70*/  @!P2 BRA `(.L_x_95) ;  /* 0x000000780040a947 */ /* 0x00afea0003800000 */
.L_x_218:
        /* <DEDUP_REMOVED lines=10> */
[----:B------:R-:W-:Y:S02]  /*5d20*/  @!UP0 UIADD3 UR10, UPT, UPT, UR50, 0x90, URZ ;  /* 0x00000090320a8890 */ /* 0x000fe4000fffe0ff */
[----:B------:R-:W-:Y:S01]  /*5d30*/  @!UP0 UIADD3 UR8, UPT, UPT, UR21, 0x3200, URZ ;  /* 0x0000320015088890 */ /* 0x000fe2000fffe0ff */
[----:B------:R-:W-:Y:S01]  /*5d40*/  IMAD.U32 R8, RZ, RZ, UR5 ;  /* 0x00000005ff087e24 */ /* 0x000fe2000f8e00ff */
[----:B------:R-:W-:Y:S01]  /*5d50*/  VOTEU.ALL UP0, P1 ;  /* 0x0000000000ff7886 */ /* 0x000fe20000800000 */
[----:B------:R-:W-:Y:S01]  /*5d60*/  IMAD.U32 R9, RZ, RZ, UR4 ;  /* 0x00000004ff097e24 */ /* 0x000fe2000f8e00ff */
[----:B------:R-:W-:Y:S01]  /*5d70*/  UMOV UR44, UR60 ;  /* 0x0000003c002c7c82 */ /* 0x000fe20008000000 */
[----:B------:R-:W-:Y:S01]  /*5d80*/  UMOV UR9, UR41 ;  /* 0x0000002900097c82 */ /* 0x000fe20008000000 */
[----:B------:R-:W-:Y:S01]  /*5d90*/  @!P1 R2UR UR4, R8 ;  /* 0x00000000080492ca */ /* 0x000fe200000e0000 */
[----:B------:R-:W-:Y:S01]  /*5da0*/  UMOV UR11, UR51 ;  /* 0x00000033000b7c82 */ /* 0x000fe20008000000 */
[----:B------:R-:W-:Y:S01]  /*5db0*/  @!P1 R2UR UR5, R9 ;  /* 0x00000000090592ca */ /* 0x000fe200000e0000 */
[----:B------:R-:W-:Y:S01]  /*5dc0*/  UMOV UR12, UR60 ;  /* 0x0000003c000c7c82 */ /* 0x000fe20008000000 */
[----:B------:R-:W-:Y:S01]  /*5dd0*/  UPRMT UR7, UR7, 0x654, UR41 ;  /* 0x0000065407077896 */ /* 0x000fe20008000029 */
[----:B------:R-:W-:Y:S05]  /*5de0*/  @!P1 IADD3 R8, P0, PT, R16, 0x580, RZ ;  /* 0x0000058010089810 */ /* 0x000fea0007f1e0ff */
[----:B------:R-:W-:Y:S05]  /*5df0*/  @!P1 IMAD.X R6, RZ, RZ, R17, P0 ;  /* 0x000000ffff069224 */ /* 0x000fea00000e0611 */
[----:B------:R1:W-:Y:S01]  /*5e00*/  @!UP0 UTMALDG.3D [UR40], [UR4], desc[UR16] ;  /* 0x00001028040085b4 */ /* 0x0003e20008011000 */
[----:B------:R-:W-:Y:S05]  /*5e10*/  VOTEU.ALL UP0, P1 ;  /* 0x0000000000ff7886 */ /* 0x000fea0000800000 */
[----:B------:R1:W-:Y:S01]  /*5e20*/  @!UP0 UTMALDG.3D [UR8], [UR4], desc[UR16] ;  /* 0x00001008040085b4 */ /* 0x0003e20008011000 */
[----:B------:R1:W-:Y:S01]  /*5e30*/  @!P1 SYNCS.ARRIVE.TRANS64.RED.A0TR RZ, [UR21+0x28], R0 ;  /* 0x00002800ffff99a7 */ /* 0x0003e20008300415 */
[----:B------:R-:W-:Y:S01]  /*5e40*/  SYNCS.ARRIVE.TRANS64.RED.A1T0 RZ, [UR7], RZ ;  /* 0x000000ffffff79a7 */ /* 0x000fe20008100407 */
[----:B------:R-:W3:Y:S02]  /*5e50*/  SYNCS.PHASECHK.TRANS64.TRYWAIT P2, [UR21+0x50], R10 ;  /* 0x0000500aff0075a7 */ /* 0x000ee40008041115 */
[----:B-1-3--:R-:W-:Y:S05]  /*5e60*/  @!P2 BRA `(.L_x_96) ;  /* 0x0000007400dca947 */ /* 0x00afea0003800000 */
.L_x_220:
[----:B------:R-:W-:Y:S01]  /*5e70*/  @!P1 R2UR UR5, R8 ;  /* 0x00000000080592ca */ /* 0x000fe200000e0000 */
[----:B------:R-:W-:Y:S01]  /*5e80*/  VOTEU.ALL UP0, P1 ;  /* 0x0000000000ff7886 */ /* 0x000fe20000800000 */
[----:B------:R-:W-:Y:S01]  /*5e90*/  @!P1 R2UR UR4, R6 ;  /* 0x00000000060492ca */ /* 0x000fe200000e0000 */
[----:B------:R-:W-:Y:S01]  /*5ea0*/  UMOV UR16, 0x0 ;  /* 0x0000000000107882 */ /* 0x000fe20000000000 */
[----:B------:R-:W-:Y:S01]  /*5eb0*/  R2UR UR8, R60 ;  /* 0x000000003c0872ca */ /* 0x000fe200000e0000 */
[----:B------:R-:W-:Y:S01]  /*5ec0*/  UMOV UR17, 0x10000000 ;  /* 0x1000000000117882 */ /* 0x000fe20000000000 */
[----:B------:R-:W-:Y:S01]  /*5ed0*/  @!UP0 UIADD3 UR34, UPT, UPT, UR50, 0x20, URZ ;  /* 0x0000002032228890 */ /* 0x000fe2000fffe0ff */
[----:B-1----:R-:W-:Y:S01]  /*5ee0*/  @!P1 IMAD.MOV.U32 R0, RZ, RZ, 0x2000 ;  /* 0x00002000ff009424 */ /* 0x002fe200078e00ff */
[----:B------:R-:W-:Y:S02]  /*5ef0*/  @!UP0 UIADD3 UR32, UPT, UPT, UR21, 0x4200, URZ ;  /* 0x0000420015208890 */ /* 0x000fe4000fffe0ff */
[----:B------:R-:W-:Y:S01]  /*5f00*/  @!UP0 UIADD3 UR10, UPT, UPT, UR50, 0xa0, URZ ;  /* 0x000000a0320a8890 */ /* 0x000fe2000fffe0ff */
[----:B------:R-:W-:Y:S02]  /*5f10*/  UMOV UR35, UR51 ;  /* 0x0000003300237c82 */ /* 0x000fe40008000000 */
[----:B------:R-:W-:Y:S01]  /*5f20*/  IMAD.U32 R8, RZ, RZ, UR5 ;  /* 0x00000005ff087e24 */ /* 0x000fe2000f8e00ff */
[----:B------:R-:W-:Y:S01]  /*5f30*/  UMOV UR36, UR60 ;  /* 0x0000003c00247c82 */ /* 0x000fe20008000000 */
[----:B------:R-:W-:Y:S01]  /*5f40*/  IMAD.U32 R9, RZ, RZ, UR4 ;  /* 0x00000004ff097e24 */ /* 0x000fe2000f8e00ff */
[----:B------:R-:W-:Y:S01]  /*5f50*/  UMOV UR9, UR33 ;  /* 0x0000002100097c82 */ /* 0x000fe20008000000 */
[----:B------:R-:W-:Y:S01]  /*5f60*/  UPRMT UR29, UR8, 0x654, UR33 ;  /* 0x00000654081d7896 */ /* 0x000fe20008000021 */
[----:B------:R-:W-:Y:S01]  /*5f70*/  @!P1 R2UR UR4, R8 ;  /* 0x00000000080492ca */ /* 0x000fe200000e0000 */
[----:B------:R-:W-:Y:S01]  /*5f80*/  @!UP0 UIADD3 UR8, UPT, UPT, UR21, 0x5200, URZ ;  /* 0x0000520015088890 */ /* 0x000fe2000fffe0ff */
[----:B------:R-:W-:Y:S01]  /*5f90*/  @!P1 R2UR UR5, R9 ;  /* 0x00000000090592ca */ /* 0x000fe200000e0000 */
[----:B------:R-:W-:Y:S01]  /*5fa0*/  VOTEU.ALL UP0, P1 ;  /* 0x0000000000ff7886 */ /* 0x000fe20000800000 */
[----:B------:R-:W-:Y:S01]  /*5fb0*/  UMOV UR11, UR51 ;  /* 0x00000033000b7c82 */ /* 0x000fe20008000000 */
[----:B------:R-:W-:Y:S01]  /*5fc0*/  UMOV UR12, UR60 ;  /* 0x0000003c000c7c82 */ /* 0x000fe20008000000 */
[----:B------:R-:W-:Y:S05]  /*5fd0*/  @!P1 IADD3 R8, P0, PT, R16, 0x580, RZ ;  /* 0x0000058010089810 */ /* 0x000fea0007f1e0ff */
[----:B------:R-:W-:Y:S04]  /*5fe0*/  @!P1 IMAD.X R6, RZ, RZ, R17, P0 ;  /* 0x000000ffff069224 */ /* 0x000fe800000e0611 */
[----:B------:R1:W-:Y:S01]  /*5ff0*/  @!UP0 UTMALDG.3D [UR32], [UR4], desc[UR16] ;  /* 0x00001020040085b4 */ /* 0x0003e20008011000 */
[----:B------:R-:W-:Y:S05]  /*6000*/  VOTEU.ALL UP0, P1 ;  /* 0x0000000000ff7886 */ /* 0x000fea0000800000 */
[----:B------:R1:W-:Y:S01]  /*6010*/  @!UP0 UTMALDG.3D [UR8], [UR4], desc[UR16] ;  /* 0x00001008040085b4 */ /* 0x0003e20008011000 */
[----:B------:R1:W-:Y:S01]  /*6020*/  @!P1 SYNCS.ARRIVE.TRANS64.RED.A0TR RZ, [UR21+0x30], R0 ;  /* 0x00003000ffff99a7 */ /* 0x0003e20008300415 */
[----:B------:R-:W-:Y:S01]  /*6030*/  SYNCS.ARRIVE.TRANS64.RED.A1T0 RZ, [UR29], RZ ;  /* 0x000000ffffff79a7 */ /* 0x000fe2000810041d */
[----:B------:R-:W3:Y:S02]  /*6040*/  SYNCS.PHASECHK.TRANS64.TRYWAIT P2, [UR21+0x58], R10 ;  /* 0x0000580aff0075a7 */ /* 0x000ee40008041115 */
[----:B-1-3--:R-:W-:Y:S05]  /*6050*/  @!P2 BRA `(.L_x_97) ;  /* 0x000000740078a947 */ /* 0x00afea0003800000 */
.L_x_222:
        /* <DEDUP_REMOVED lines=22> */
[----:B------:R-:W-:Y:S02]  /*61c0*/  SHF.L.U32 R9, RZ, 0x1f, RZ ;  /* 0x0000001fff097819 */ /* 0x000fe400000006ff */
[----:B------:R-:W-:Y:S05]  /*61d0*/  @!P1 IADD3 R8, P0, PT, R16, 0x580, RZ ;  /* 0x0000058010089810 */ /* 0x000fea0007f1e0ff */
[----:B------:R-:W-:Y:S02]  /*61e0*/  @!P1 IMAD.X R6, RZ, RZ, R17, P0 ;  /* 0x000000ffff069224 */ /* 0x000fe400000e0611 */
[----:B------:R1:W-:Y:S01]  /*61f0*/  @!UP0 UTMALDG.3D [UR24], [UR4], desc[UR16] ;  /* 0x00001018040085b4 */ /* 0x0003e20008011000 */
[----:B------:R-:W-:Y:S05]  /*6200*/  VOTEU.ALL UP0, P1 ;  /* 0x0000000000ff7886 */ /* 0x000fea0000800000 */
[----:B------:R1:W-:Y:S01]  /*6210*/  @!UP0 UTMALDG.3D [UR8], [UR4], desc[UR16] ;  /* 0x00001008040085b4 */ /* 0x0003e20008011000 */
[----:B------:R1:W-:Y:S01]  /*6220*/  @!P1 SYNCS.ARRIVE.TRANS64.RED.A0TR RZ, [UR21+0x38], R0 ;  /* 0x00003800ffff99a7 */ /* 0x0003e20008300415 */
[----:B------:R-:W-:Y:S01]  /*6230*/  SYNCS.ARRIVE.TRANS64.RED.A1T0 RZ, [UR30], RZ ;  /* 0x000000ffffff79a7 */ /* 0x000fe2000810041e */
[----:B------:R-:W3:Y:S02]  /*6240*/  SYNCS.PHASECHK.TRANS64.TRYWAIT P2, [UR21+0x40], R9 ;  /* 0x00004009ff0075a7 */ /* 0x000ee40008041115 */
[----:B-1-3--:R-:W-:Y:S05]  /*6250*/  @!P2 BRA `(.L_x_98) ;  /* 0x000000740010a947 */ /* 0x00afea0003800000 */
.L_x_224:
[----:B------:R-:W-:Y:S01]  /*6260*/  @!P1 R2UR UR5, R8 ;  /* 0x00000000080592ca */ /* 0x000fe200000e0000 */
[----:B------:R-:W-:Y:S01]  /*6270*/  VOTEU.ALL UP0, P1 ;  /* 0x0000000000ff7886 */ /* 0x000fe20000800000 */
[----:B------:R-:W-:Y:S01]  /*6280*/  @!P1 R2UR UR4, R6 ;  /* 0x00000000060492ca */ /* 0x000fe200000e0000 */
[----:B------:R-:W-:Y:S01]  /*6290*/  UMOV UR26, 0x0 ;  /* 0x00000000001a7882 */ /* 0x000fe20000000000 */
[----:B------:R-:W-:Y:S01]  /*62a0*/  UMOV UR27, 0x10000000 ;  /* 0x10000000001b7882 */ /* 0x000fe20000000000 */
[----:B------:R-:W-:Y:S01]  /*62b0*/  UMOV UR17, UR49 ;  /* 0x0000003100117c82 */ /* 0x000fe20008000000 */
[----:B------:R-:W-:Y:S01]  /*62c0*/  @!UP0 UIADD3 UR18, UPT, UPT, UR50, 0x40, URZ ;  /* 0x0000004032128890 */ /* 0x000fe2000fffe0ff */
[----:B-1----:R-:W-:Y:S01]  /*62d0*/  @!P1 IMAD.MOV.U32 R0, RZ, RZ, 0x2000 ;  /* 0x00002000ff009424 */ /* 0x002fe200078e00ff */
[----:B------:R-:W-:Y:S01]  /*62e0*/  @!UP0 UIADD3 UR16, UPT, UPT, UR21, 0x200, URZ ;  /* 0x0000020015108890 */ /* 0x000fe2000fffe0ff */
[----:B------:R-:W-:Y:S01]  /*62f0*/  @!P1 IADD3 R8, P0, PT, R16, 0x580, RZ ;  /* 0x0000058010089810 */ /* 0x000fe20007f1e0ff */
        /* <DEDUP_REMOVED lines=11> */
[----:B------:R-:W-:Y:S01]  /*63b0*/  UMOV UR12, UR60 ;  /* 0x0000003c000c7c82 */ /* 0x000fe20008000000 */
[----:B------:R-:W-:Y:S10]  /*63c0*/  @!P1 IMAD.X R6, RZ, RZ, R17, P0 ;  /* 0x000000ffff069224 */ /* 0x000ff400000e0611 */
[----:B------:R1:W-:Y:S01]  /*63d0*/  @!UP0 UTMALDG.3D [UR16], [UR4], desc[UR26] ;  /* 0x00001a10040085b4 */ /* 0x0003e20008011000 */
[----:B------:R-:W-:Y:S05]  /*63e0*/  VOTEU.ALL UP0, P1 ;  /* 0x0000000000ff7886 */ /* 0x000fea0000800000 */
[----:B------:R1:W-:Y:S01]  /*63f0*/  @!UP0 UTMALDG.3D [UR8], [UR4], desc[UR26] ;  /* 0x00001a08040085b4 */ /* 0x0003e20008011000 */
[----:B------:R1:W-:Y:S01]  /*6400*/  @!P1 SYNCS.ARRIVE.TRANS64.RED.A0TR RZ, [UR21+0x20], R0 ;  /* 0x00002000ffff99a7 */ /* 0x0003e20008300415 */
[----:B------:R-:W-:Y:S01]  /*6410*/  SYNCS.ARRIVE.TRANS64.RED.A1T0 RZ, [UR6], RZ ;  /* 0x000000ffffff79a7 */ /* 0x000fe20008100406 */
[----:B------:R-:W3:Y:S02]  /*6420*/  SYNCS.PHASECHK.TRANS64.TRYWAIT P2, [UR21+0x48], R9 ;  /* 0x00004809ff0075a7 */ /* 0x000ee40008041115 */
[----:B-1-3--:R-:W-:Y:S05]  /*6430*/  @!P2 BRA `(.L_x_99) ;  /* 0x0000007000b0a947 */ /* 0x00afea0003800000 */
.L_x_226:
        /* <DEDUP_REMOVED lines=30> */
.L_x_228:
        /* <DEDUP_REMOVED lines=9> */
[----:B------:R-:W-:Y:S01]  /*66b0*/  VIADD R14, R14, 0x1 ;  /* 0x000000010e0e7836 */ /* 0x000fe20000000000 */
        /* <DEDUP_REMOVED lines=11> */
[----:B------:R-:W-:Y:S11]  /*6770*/  UMOV UR12, UR60 ;  /* 0x0000003c000c7c82 */ /* 0x000ff60008000000 */
[----:B------:R1:W-:Y:S01]  /*6780*/  @!UP0 UTMALDG.3D [UR16], [UR4], desc[UR6] ;  /* 0x00000610040085b4 */ /* 0x0003e20008011000 */
[----:B------:R-:W-:Y:S05]  /*6790*/  VOTEU.ALL UP0, P1 ;  /* 0x0000000000ff7886 */ /* 0x000fea0000800000 */
[----:B------:R1:W-:Y:S01]  /*67a0*/  @!UP0 UTMALDG.3D [UR8], [UR4], desc[UR6] ;  /* 0x00000608040085b4 */ /* 0x0003e20008011000 */
[----:B------:R1:W-:Y:S01]  /*67b0*/  @!P1 SYNCS.ARRIVE.TRANS64.RED.A0TR RZ, [UR21+0x30], R0 ;  /* 0x00003000ffff99a7 */ /* 0x0003e20008300415 */
[----:B------:R-:W-:Y:S01]  /*67c0*/  SYNCS.ARRIVE.TRANS64.RED.A1T0 RZ, [UR29], RZ ;  /* 0x000000ffffff79a7 */ /* 0x000fe2000810041d */
[----:B------:R-:W3:Y:S02]  /*67d0*/  SYNCS.PHASECHK.TRANS64.TRYWAIT P0, [UR21+0x58], R9 ;  /* 0x00005809ff0075a7 */ /* 0x000ee40008001115 */
[----:B-1-3--:R-:W-:Y:S05]  /*67e0*/  @!P0 BRA `(.L_x_101) ;  /* 0x0000006c00f48947 */ /* 0x00afea0003800000 */
.L_x_230:
[----:B------:R-:W-:Y:S01]  /*67f0*/  UPLOP3.LUT UP1, UPT, UPT, UPT, UPT, 0x80, 0x8 ;  /* 0x000000000008789c */ /* 0x000fe20003f2f070 */
[----:B------:R-:W-:Y:S01]  /*6800*/  @!P1 IADD3 R6, P0, PT, R16, 0x580, RZ ;  /* 0x0000058010069810 */ /* 0x000fe20007f1e0ff */
[----:B------:R-:W-:Y:S01]  /*6810*/  UMOV UR6, 0x0 ;  /* 0x0000000000067882 */ /* 0x000fe20000000000 */
[----:B------:R-:W-:Y:S01]  /*6820*/  VOTEU.ALL UP0, P1 ;  /* 0x0000000000ff7886 */ /* 0x000fe20000800000 */
[----:B------:R-:W-:Y:S01]  /*6830*/  UMOV UR7, 0x10000000 ;  /* 0x1000000000077882 */ /* 0x000fe20000000000 */
[----:B------:R-:W-:Y:S01]  /*6840*/  @!P1 R2UR UR5, R6 ;  /* 0x00000000060592ca */ /* 0x000fe200000e0000 */
[----:B-1----:R-:W-:Y:S01]  /*6850*/  @!P1 IMAD.X R0, RZ, RZ, R17, P0 ;  /* 0x000000ffff009224 */ /* 0x002fe200000e0611 */
[----:B------:R-:W-:Y:S01]  /*6860*/  UMOV UR17, UR25 ;  /* 0x0000001900117c82 */ /* 0x000fe20008000000 */
[----:B------:R-:W-:Y:S01]  /*6870*/  @!UP0 UIADD3 UR18, UPT, UPT, UR50, 0x70, URZ ;  /* 0x0000007032128890 */ /* 0x000fe2000fffe0ff */
[----:B------:R-:W-:Y:S01]  /*6880*/  R2UR UR26, R58 ;  /* 0x000000003a1a72ca */ /* 0x000fe200000e0000 */
[----:B------:R-:W-:Y:S01]  /*6890*/  @!UP0 UIADD3 UR16, UPT, UPT, UR21, 0x6200, URZ ;  /* 0x0000620015108890 */ /* 0x000fe2000fffe0ff */
[----:B------:R-:W-:Y:S01]  /*68a0*/  @!P1 R2UR UR4, R0 ;  /* 0x00000000000492ca */ /* 0x000fe200000e0000 */
[----:B------:R-:W-:Y:S01]  /*68b0*/  @!UP0 UIADD3 UR10, UPT, UPT, UR50, 0xf0, URZ ;  /* 0x000000f0320a8890 */ /* 0x000fe2000fffe0ff */
[----:B------:R-:W-:Y:S01]  /*68c0*/  R2UR UR24, R59 ;  /* 0x000000003b1872ca */ /* 0x000fe200000e0000 */
[----:B------:R-:W-:Y:S01]  /*68d0*/  @!UP0 UIADD3 UR8, UPT, UPT, UR21, 0x7200, URZ ;  /* 0x0000720015088890 */ /* 0x000fe2000fffe0ff */
[----:B------:R-:W-:Y:S01]  /*68e0*/  ISETP.NE.AND P0, PT, R14, 0x2, PT ;  /* 0x000000020e00780c */ /* 0x000fe20003f05270 */
[----:B------:R-:W-:Y:S01]  /*68f0*/  VOTEU.ALL UP0, P1 ;  /* 0x0000000000ff7886 */ /* 0x000fe20000800000 */
[----:B------:R-:W-:Y:S01]  /*6900*/  UMOV UR19, UR51 ;  /* 0x0000003300137c82 */ /* 0x000fe20008000000 */
[----:B------:R-:W-:Y:S01]  /*6910*/  IMAD.U32 R8, RZ, RZ, UR5 ;  /* 0x00000005ff087e24 */ /* 0x000fe2000f8e00ff */
[----:B------:R-:W-:Y:S01]  /*6920*/  UMOV UR20, UR60 ;  /* 0x0000003c00147c82 */ /* 0x000fe20008000000 */
[----:B------:R-:W-:Y:S01]  /*6930*/  UMOV UR9, UR25 ;  /* 0x0000001900097c82 */ /* 0x000fe20008000000 */
[----:B------:R-:W-:Y:S01]  /*6940*/  UMOV UR11, UR51 ;  /* 0x00000033000b7c82 */ /* 0x000fe20008000000 */
[----:B------:R-:W-:Y:S01]  /*6950*/  UMOV UR12, UR60 ;  /* 0x0000003c000c7c82 */ /* 0x000fe20008000000 */
[----:B------:R-:W-:Y:S01]  /*6960*/  SEL R0, RZ, 0x1, P0 ;  /* 0x00000001ff007807 */ /* 0x000fe20000000000 */
[----:B------:R-:W-:Y:S01]  /*6970*/  IMAD.U32 R9, RZ, RZ, UR4 ;  /* 0x00000004ff097e24 */ /* 0x000fe2000f8e00ff */
[----:B------:R-:W-:Y:S01]  /*6980*/  @!P1 R2UR UR4, R8 ;  /* 0x00000000080492ca */ /* 0x000fe200000e0000 */
[----:B------:R-:W-:Y:S01]  /*6990*/  UIADD3 UR27, UPT, UPT, UR13, UR26, URZ ;  /* 0x0000001a0d1b7290 */ /* 0x000fe2000fffe0ff */
[----:B------:R-:W-:Y:S01]  /*69a0*/  LOP3.LUT R13, R13, R0, RZ, 0x3c, !PT ;  /* 0x000000000d0d7212 */ /* 0x000fe200078e3cff */
[----:B------:R-:W-:Y:S01]  /*69b0*/  UMOV UR60, UR31 ;  /* 0x0000001f003c7c82 */ /* 0x000fe20008000000 */
[----:B------:R-:W-:Y:S02]  /*69c0*/  @!P1 R2UR UR5, R9 ;  /* 0x00000000090592ca */ /* 0x000fe400000e0000 */
[----:B------:R-:W-:Y:S11]  /*69d0*/  SEL R14, R14, RZ, P0 ;  /* 0x000000ff0e0e7207 */ /* 0x000ff60000000000 */
[----:B------:R1:W-:Y:S01]  /*69e0*/  @!UP0 UTMALDG.3D [UR16], [UR4], desc[UR6] ;  /* 0x00000610040085b4 */ /* 0x0003e20008011000 */
[----:B------:R-:W-:Y:S05]  /*69f0*/  VOTEU.ALL UP0, P1 ;  /* 0x0000000000ff7886 */ /* 0x000fea0000800000 */
[----:B------:R3:W-:Y:S01]  /*6a00*/  @!UP0 UTMALDG.3D [UR8], [UR4], desc[UR6] ;  /* 0x00000608040085b4 */ /* 0x0007e20008011000 */
[----:B------:R3:W-:Y:S01]  /*6a10*/  @!P1 SYNCS.ARRIVE.TRANS64.RED.A0TR RZ, [UR21+0x38], R7 ;  /* 0x00003807ffff99a7 */ /* 0x0007e20008300415 */
[----:B------:R-:W-:Y:S01]  /*6a20*/  SYNCS.ARRIVE.TRANS64.RED.A1T0 RZ, [UR30], RZ ;  /* 0x000000ffffff79a7 */ /* 0x000fe2000810041e */
[----:B-1----:R-:W-:Y:S01]  /*6a30*/  UIADD3 UR20, UPT, UPT, UR14, UR24, URZ ;  /* 0x000000180e147290 */ /* 0x002fe2000fffe0ff */
[----:B------:R-:W-:Y:S11]  /*6a40*/  BRA.U UP2, `(.L_x_102) ;  /* 0xffffffe9020c7547 */ /* 0x000ff6000b83ffff */
[----:B------:R-:W1:Y:S02]  /*6a50*/  SYNCS.PHASECHK.TRANS64.TRYWAIT P0, [UR21+0x40], R10 ;  /* 0x0000400aff0075a7 */ /* 0x000e640008001115 */
[----:B-1----:R-:W-:Y:S05]  /*6a60*/  @!P0 BRA `(.L_x_103) ;  /* 0x0000006c006c8947 */ /* 0x002fea0003800000 */
.L_x_232:
[----:B------:R-:W4:Y:S02]  /*6a70*/  SYNCS.PHASECHK.TRANS64.TRYWAIT P0, [UR21+0x48], R10 ;  /* 0x0000480aff0075a7 */ /* 0x000f240008001115 */
[----:B----4-:R-:W-:Y:S05]  /*6a80*/  @!P0 BRA `(.L_x_104) ;  /* 0x0000006c007c8947 */ /* 0x010fea0003800000 */
.L_x_234:
[----:B------:R-:W4:Y:S01]  /*6a90*/  SYNCS.PHASECHK.TRANS64.TRYWAIT P0, [UR21+0x50], R10 ;  /* 0x0000500aff0075a7 */ /* 0x000f220008001115 */
[----:B-1----:R-:W-:Y:S01]  /*6aa0*/  HFMA2 R0, -RZ, RZ, 0, 5.9604644775390625e-08 ;  /* 0x00000001ff007431 */ /* 0x002fe200000001ff */
[----:B----4-:R-:W-:Y:S06]  /*6ab0*/  @!P0 BRA `(.L_x_105) ;  /* 0x0000006c00888947 */ /* 0x010fec0003800000 */
.L_x_236:
[----:B-1----:R-:W-:Y:S02]  /*6ac0*/  MOV R2, UR21 ;  /* 0x0000001500027c02 */ /* 0x002fe40008000f00 */
[----:B------:R-:W-:-:S07]  /*6ad0*/  SHF.L.U32 R0, R0, 0x1f, RZ ;  /* 0x0000001f00007819 */ /* 0x000fce00000006ff */
.L_x_106:
[----:B-1----:R1:W4:Y:S02]  /*6ae0*/  SYNCS.PHASECHK.TRANS64.TRYWAIT P0, [R2+URZ+0x58], R0 ;  /* 0x00005800020075a7 */ /* 0x00232400080011ff */
[----:B----4-:R-:W-:Y:S05]  /*6af0*/  @!P0 NANOSLEEP.SYNCS 0x989680 ;  /* 0x009896800000895d */ /* 0x010fea0003900000 */
[----:B------:R-:W4:Y:S02]  /*6b00*/  @!P0 SYNCS.PHASECHK.TRANS64 P0, [R2+URZ+0x58], R0 ;  /* 0x00005800020085a7 */ /* 0x000f2400080010ff */
[----:B--234-:R-:W-:Y:S05]  /*6b10*/  @P0 EXIT ;  /* 0x000000000000094d */ /* 0x01cfea0003800000 */
[----:B------:R-:W-:Y:S05]  /*6b20*/  BRA `(.L_x_106) ;  /* 0xfffffffc00ec7947 */ /* 0x000fea000383ffff */
.L_x_87:
[----:B------:R-:W-:-:S06]  /*6b30*/  UISETP.GE.AND UP0, UPT, UR22, 0x4, UPT ;  /* 0x000000041600788c */ /* 0x000fcc000bf06270 */
[----:B------:R-:W-:-:S13]  /*6b40*/  PLOP3.LUT P0, PT, PT, PT, UP0, 0x80, 0x8 ;  /* 0x000000000008781c */ /* 0x000fda0003f0f008 */
[----:B-1----:R-:W-:Y:S05]  /*6b50*/  @!P0 EXIT ;  /* 0x000000000000894d */ /* 0x002fea0003800000 */
[----:B------:R-:W-:Y:S01]  /*6b60*/  BAR.SYNC.DEFER_BLOCKING 0x6, 0xa0 ;  /* 0x0182800000007b1d */ /* 0x000fe20000010000 */
[----:B------:R-:W-:Y:S01]  /*6b70*/  R2UR UR4, R60 ;  /* 0x000000003c0472ca */ /* 0x000fe200000e0000 */
[C---:B------:R-:W-:Y:S01]  /*6b80*/  IMAD.SHL.U32 R6, R70.reuse, 0x10, RZ ;  /* 0x0000001046067824 */ /* 0x040fe200078e00ff */
[C---:B------:R-:W-:Y:S01]  /*6b90*/  SHF.L.U32 R23, R70.reuse, 0x10, RZ ;  /* 0x0000001046177819 */ /* 0x040fe200000006ff */
[C---:B------:R-:W-:Y:S01]  /*6ba0*/  IMAD.SHL.U32 R4, R57.reuse, 0x200, RZ ;  /* 0x0000020039047824 */ /* 0x040fe200078e00ff */
[----:B------:R-:W-:Y:S01]  /*6bb0*/  LOP3.LUT R71, R70, 0x60, RZ, 0xc0, !PT ;  /* 0x0000006046477812 */ /* 0x000fe200078ec0ff */
[----:B------:R-:W-:Y:S01]  /*6bc0*/  UMOV UR43, 0x400 ;  /* 0x00000400002b7882 */ /* 0x000fe20000000000 */
[C---:B------:R-:W-:Y:S01]  /*6bd0*/  LOP3.LUT R69, R6.reuse, 0x590, RZ, 0xc0, !PT ;  /* 0x0000059006457812 */ /* 0x040fe200078ec0ff */
[----:B------:R-:W1:Y:S01]  /*6be0*/  LDC.64 R52, c[0x0][0x888] ;  /* 0x00022200ff347b82 */ /* 0x000e620000000a00 */
[----:B------:R-:W-:Y:S01]  /*6bf0*/  LOP3.LUT R6, R6, 0x60, RZ, 0xc0, !PT ;  /* 0x0000006006067812 */ /* 0x000fe200078ec0ff */
[----:B------:R-:W-:Y:S01]  /*6c00*/  IMAD.SHL.U32 R5, R57, 0x200000, RZ ;  /* 0x0020000039057824 */ /* 0x000fe200078e00ff */
[----:B------:R-:W-:Y:S01]  /*6c10*/  LOP3.LUT R69, R69, 0x200, R4, 0xf8, !PT ;  /* 0x0000020045457812 */ /* 0x000fe200078ef804 */
[C---:B------:R-:W-:Y:S01]  /*6c20*/  IMAD.SHL.U32 R4, R70.reuse, 0x2, RZ ;  /* 0x0000000246047824 */ /* 0x040fe200078e00ff */
[----:B------:R-:W-:Y:S01]  /*6c30*/  LOP3.LUT R68, R70, 0x2, RZ, 0xc0, !PT ;  /* 0x0000000246447812 */ /* 0x000fe200078ec0ff */
[----:B------:R-:W-:Y:S01]  /*6c40*/  ULEA UR43, UR4, UR43, 0x18 ;  /* 0x0000002b042b7291 */ /* 0x000fe2000f8ec0ff */
[----:B------:R-:W-:Y:S01]  /*6c50*/  LOP3.LUT R5, R5, 0x200000, RZ, 0xc0, !PT ;  /* 0x0020000005057812 */ /* 0x000fe200078ec0ff */
[----:B------:R-:W2:Y:S01]  /*6c60*/  LDC.64 R54, c[0x0][0x890] ;  /* 0x00022400ff367b82 */ /* 0x000ea20000000a00 */
[----:B------:R-:W-:Y:S01]  /*6c70*/  LOP3.LUT R4, R6, 0xc, R4, 0xf8, !PT ;  /* 0x0000000c06047812 */ /* 0x000fe200078ef804 */
[----:B------:R-:W-:Y:S01]  /*6c80*/  UIADD3 UR4, UPT, UPT, UR43, 0x200, URZ ;  /* 0x000002002b047890 */ /* 0x000fe2000fffe0ff */
[----:B------:R-:W-:Y:S01]  /*6c90*/  LOP3.LUT R23, R5, 0x400000, R23, 0xf8, !PT ;  /* 0x0040000005177812 */ /* 0x000fe200078ef817 */
[----:B------:R-:W-:Y:S01]  /*6ca0*/  IMAD.MOV.U32 R22, RZ, RZ, RZ ;  /* 0x000000ffff167224 */ /* 0x000fe200078e00ff */
[----:B------:R-:W-:Y:S01]  /*6cb0*/  LOP3.LUT R69, R69, R4, RZ, 0xfc, !PT ;  /* 0x0000000445457212 */ /* 0x000fe200078efcff */
[----:B------:R-:W-:Y:S01]  /*6cc0*/  IMAD.MOV.U32 R66, RZ, RZ, RZ ;  /* 0x000000ffff427224 */ /* 0x000fe200078e00ff */
[----:B------:R-:W-:Y:S01]  /*6cd0*/  LOP3.LUT R70, R70, 0x4, RZ, 0xc0, !PT ;  /* 0x0000000446467812 */ /* 0x000fe200078ec0ff */
[----:B------:R-:W3:Y:S01]  /*6ce0*/  LDS R0, [UR43+0x120] ;  /* 0x0001202bff007984 */ /* 0x000ee20008000800 */
[----:B------:R-:W4:Y:S01]  /*6cf0*/  LDC.64 R50, c[0x0][0x8b0] ;  /* 0x00022c00ff327b82 */ /* 0x000f220000000a00 */
[----:B------:R-:W-:Y:S01]  /*6d00*/  IMAD.U32 R61, RZ, RZ, UR4 ;  /* 0x00000004ff3d7e24 */ /* 0x000fe2000f8e00ff */
[----:B------:R-:W-:Y:S01]  /*6d10*/  MOV R63, RZ ;  /* 0x000000ff003f7202 */ /* 0x000fe20000000f00 */
[----:B------:R-:W-:Y:S01]  /*6d20*/  IMAD.MOV.U32 R65, RZ, RZ, RZ ;  /* 0x000000ffff417224 */ /* 0x000fe200078e00ff */
[----:B------:R-:W1:Y:S02]  /*6d30*/  LDCU UR59, c[0x0][0x370] ;  /* 0x00006e00ff3b77ac */ /* 0x000e640008000800 */
[----:B------:R-:W-:-:S02]  /*6d40*/  LEA R69, R69, R61, 0x2 ;  /* 0x0000003d45457211 */ /* 0x000fc400078e10ff */
[----:B------:R-:W1:Y:S01]  /*6d50*/  LDC.64 R48, c[0x0][0x8a8] ;  /* 0x00022a00ff307b82 */ /* 0x000e620000000a00 */
[----:B------:R-:W1:Y:S02]  /*6d60*/  LDCU.64 UR50, c[0x0][0x348] ;  /* 0x00006900ff3277ac */ /* 0x000e640008000a00 */
[--C-:B------:R-:W-:Y:S02]  /*6d70*/  IMAD R68, R68, -0x10, R69.reuse ;  /* 0xfffffff044447824 */ /* 0x100fe400078e0245 */
[----:B------:R-:W-:Y:S01]  /*6d80*/  IMAD R67, R70, -0x10, R69 ;  /* 0xfffffff046437824 */ /* 0x000fe200078e0245 */
[----:B------:R-:W1:Y:S01]  /*6d90*/  LDCU UR42, c[0x0][0xb0c] ;  /* 0x00016180ff2a77ac */ /* 0x000e620008000800 */
[----:B------:R-:W1:Y:S01]  /*6da0*/  LDCU UR63, c[0x0][0xb20] ;  /* 0x00016400ff3f77ac */ /* 0x000e620008000800 */
[----:B------:R-:W1:Y:S01]  /*6db0*/  LDCU UR38, c[0x0][0xb30] ;  /* 0x00016600ff2677ac */ /* 0x000e620008000800 */
[----:B------:R-:W1:Y:S01]  /*6dc0*/  LDCU.64 UR56, c[0x0][0x888] ;  /* 0x00011100ff3877ac */ /* 0x000e620008000a00 */
[----:B------:R-:W1:Y:S01]  /*6dd0*/  LDCU.64 UR40, c[0x0][0xb28] ;  /* 0x00016500ff2877ac */ /* 0x000e620008000a00 */
[----:B------:R-:W1:Y:S01]  /*6de0*/  LDCU.128 UR52, c[0x0][0xb10] ;  /* 0x00016200ff3477ac */ /* 0x000e620008000c00 */
[----:B------:R-:W1:Y:S01]  /*6df0*/  LDCU UR58, c[0x0][0x374] ;  /* 0x00006e80ff3a77ac */ /* 0x000e620008000800 */
[----:B---3--:R-:W-:Y:S01]  /*6e00*/  IMAD.IADD R23, R0, 0x1, R23 ;  /* 0x0000000100177824 */ /* 0x008fe200078e0217 */
[----:B------:R-:W-:Y:S01]  /*6e10*/  UMOV UR49, URZ ;  /* 0x000000ff00317c82 */ /* 0x000fe20008000000 */
[----:B--2---:R-:W-:-:S05]  /*6e20*/  UMOV UR48, URZ ;  /* 0x000000ff00307c82 */ /* 0x004fca0008000000 */
.L_x_182:
[----:B------:R-:W-:Y:S02]  /*6e30*/  LEA R3, R63, UR43, 0x3 ;  /* 0x0000002b3f037c11 */ /* 0x000fe4000f8e18ff */
[----:B------:R-:W-:Y:S02]  /*6e40*/  SHF.L.U32 R0, R65, 0x1f, RZ ;  /* 0x0000001f41007819 */ /* 0x000fe400000006ff */
[----:B-1----:R-:W-:Y:S02]  /*6e50*/  LEA R4, R63, UR43, 0x4 ;  /* 0x0000002b3f047c11 */ /* 0x002fe4000f8e20ff */
[----:B------:R-:W2:Y:S02]  /*6e60*/  SYNCS.PHASECHK.TRANS64.TRYWAIT P0, [R3+URZ+0x70], R0 ;  /* 0x00007000030075a7 */ /* 0x000ea400080011ff */
[----:B--2---:R-:W-:Y:S05]  /*6e70*/  @!P0 BRA `(.L_x_107) ;  /* 0x0000006800b08947 */ /* 0x004fea0003800000 */
.L_x_237:
[----:B------:R-:W3:Y:S01]  /*6e80*/  LDS.128 R4, [R4+0x100] ;  /* 0x0001000004047984 */ /* 0x000ee20000000c00 */
[----:B------:R-:W-:Y:S01]  /*6e90*/  UISETP.GE.AND UP0, UPT, UR39, 0x1, UPT ;  /* 0x000000012700788c */ /* 0x000fe2000bf06270 */
[----:B------:R-:W-:Y:S01]  /*6ea0*/  @!PT LDS RZ, [RZ] ;  /* 0x00000000fffff984 */ /* 0x000fe20000000800 */
[----:B------:R-:W-:Y:S01]  /*6eb0*/  @!PT LDS RZ, [RZ] ;  /* 0x00000000fffff984 */ /* 0x000fe20000000800 */
[----:B------:R-:W-:Y:S01]  /*6ec0*/  @!PT LDS RZ, [RZ] ;  /* 0x00000000fffff984 */ /* 0x000fe20000000800 */
[----:B------:R-:W-:Y:S01]  /*6ed0*/  @!PT LDS RZ, [RZ] ;  /* 0x00000000fffff984 */ /* 0x000fe20000000800 */
[----:B------:R1:W-:Y:S06]  /*6ee0*/  MEMBAR.ALL.CTA ;  /* 0x0000000000007992 */ /* 0x0003ec0000008000 */
[----:B-1----:R-:W1:Y:S01]  /*6ef0*/  FENCE.VIEW.ASYNC.S ;  /* 0x00000000000073c6 */ /* 0x002e620000000000 */
[----:B---3--:R-:W-:Y:S11]  /*6f00*/  LOP3.LUT P0, RZ, R6, 0x1, RZ, 0xc0, !PT ;  /* 0x0000000106ff7812 */ /* 0x008ff6000780c0ff */
[----:B------:R-:W-:Y:S02]  /*6f10*/  @!UPT UIADD3 URZ, UPT, UPT, URZ, URZ, URZ ;  /* 0x000000fffffff290 */ /* 0x000fe4000fffe0ff */
[----:B-1----:R-:W-:Y:S01]  /*6f20*/  VOTEU.ANY UP1, P0 ;  /* 0x0000000000ff7886 */ /* 0x002fe20000020100 */
[----:B------:R-:W-:Y:S01]  /*6f30*/  PLOP3.LUT P0, PT, PT, PT, UP1, 0x80, 0x8 ;  /* 0x000000000008781c */ /* 0x000fe20003f0f018 */
[----:B------:R-:W-:Y:S11]  /*6f40*/  UP2UR UR62, UPR, URZ, 0x2 ;  /* 0x00000002ff3e7883 */ /* 0x000ff60008000000 */
[----:B------:R-:W-:Y:S01]  /*6f50*/  @!UPT UIADD3 URZ, UPT, UPT, URZ, URZ, URZ ;  /* 0x000000fffffff290 */ /* 0x000fe2000fffe0ff */
[----:B--2---:R-:W-:Y:S02]  /*6f60*/  @P0 SHF.R.U32.HI R0, RZ, 0x10, R5 ;  /* 0x00000010ff000819 */ /* 0x004fe40000011605 */
        /* <DEDUP_REMOVED lines=14> */
[----:B------:R-:W-:Y:S02]  /*7050*/  UISETP.NE.AND UP0, UPT, UR54, 0x1, UPT ;  /* 0x000000013600788c */ /* 0x000fe4000bf05270 */
[----:B------:R-:W-:Y:S02]  /*7060*/  UIMAD.WIDE.U32 UR8, UR36, UR55, URZ ;  /* 0x00000037240872a5 */ /* 0x000fe4000f8e00ff */
[----:B------:R-:W-:Y:S02]  /*7070*/  UIMAD.WIDE.U32 UR10, UR37, UR52, URZ ;  /* 0x00000034250a72a5 */ /* 0x000fe4000f8e00ff */
[----:B------:R-:W-:Y:S02]  /*7080*/  UISETP.NE.AND UP1, UPT, UR42, 0x1, UPT ;  /* 0x000000012a00788c */ /* 0x000fe4000bf25270 */
[----:B------:R-:W-:Y:S01]  /*7090*/  UISETP.NE.AND UP2, UPT, UR39, 0x1, UPT ;  /* 0x000000012700788c */ /* 0x000fe2000bf45270 */
[----:B------:R-:W-:Y:S02]  /*70a0*/  UMOV UR4, UR5 ;  /* 0x0000000500047c82 */ /* 0x000fe40008000000 */
[----:B------:R-:W-:Y:S03]  /*70b0*/  USHF.R.U32.HI UR5, URZ, UR63, UR4 ;  /* 0x0000003fff057299 */ /* 0x000fe60008011604 */
[----:B------:R-:W-:Y:S02]  /*70c0*/  UMOV UR4, UR7 ;  /* 0x0000000700047c82 */ /* 0x000fe40008000000 */
[----:B------:R-:W-:Y:S02]  /*70d0*/  USHF.R.U32.HI UR7, URZ, UR53, UR4 ;  /* 0x00000035ff077299 */ /* 0x000fe40008011604 */
[----:B------:R-:W-:Y:S02]  /*70e0*/  USEL UR4, UR58, UR5, !UP0 ;  /* 0x000000053a047287 */ /* 0x000fe4000c000000 */
[----:B------:R-:W-:Y:S01]  /*70f0*/  USEL UR7, UR59, UR7, !UP1 ;  /* 0x000000073b077287 */ /* 0x000fe2000c800000 */
[----:B------:R-:W-:Y:S01]  /*7100*/  UMOV UR5, UR9 ;  /* 0x0000000900057c82 */ /* 0x000fe20008000000 */
[----:B------:R-:W-:Y:S02]  /*7110*/  UIMAD.WIDE.U32 UR8, UR4, UR40, URZ ;  /* 0x00000028040872a5 */ /* 0x000fe4000f8e00ff */
[----:B------:R-:W-:Y:S03]  /*7120*/  USHF.R.U32.HI UR6, URZ, UR63, UR5 ;  /* 0x0000003fff067299 */ /* 0x000fe60008011605 */
[----:B------:R-:W-:Y:S01]  /*7130*/  UMOV UR5, UR11 ;  /* 0x0000000b00057c82 */ /* 0x000fe20008000000 */
[----:B------:R-:W-:Y:S02]  /*7140*/  UIMAD.WIDE.U32 UR10, UR7, UR40, URZ ;  /* 0x00000028070a72a5 */ /* 0x000fe4000f8e00ff */
[----:B------:R-:W-:Y:S02]  /*7150*/  USHF.R.U32.HI UR12, URZ, UR53, UR5 ;  /* 0x00000035ff0c7299 */ /* 0x000fe40008011605 */
[----:B------:R-:W-:Y:S01]  /*7160*/  USEL UR6, UR36, UR6, !UP0 ;  /* 0x0000000624067287 */ /* 0x000fe2000c000000 */
[----:B------:R-:W-:Y:S02]  /*7170*/  UMOV UR5, UR9 ;  /* 0x0000000900057c82 */ /* 0x000fe40008000000 */
[----:B------:R-:W-:Y:S01]  /*7180*/  UMOV UR10, UR11 ;  /* 0x0000000b000a7c82 */ /* 0x000fe20008000000 */
[----:B------:R-:W-:Y:S02]  /*7190*/  @UP2 USHF.R.U32.HI UR4, URZ, UR41, UR5 ;  /* 0x00000029ff042299 */ /* 0x000fe40008011605 */
[----:B------:R-:W-:Y:S02]  /*71a0*/  @UP2 USHF.R.U32.HI UR7, URZ, UR41, UR10 ;  /* 0x00000029ff072299 */ /* 0x000fe4000801160a */
[----:B------:R-:W-:Y:S02]  /*71b0*/  UIMAD UR4, UR39, UR4, URZ ;  /* 0x00000004270472a4 */ /* 0x000fe4000f8e02ff */
        /* <DEDUP_REMOVED lines=8> */
[----:B------:R-:W-:Y:S02]  /*7240*/  USEL UR11, UR6, UR4, !UP2 ;  /* 0x00000004060b7287 */ /* 0x000fe4000d000000 */
[----:B------:R-:W-:Y:S02]  /*7250*/  UIADD3 UR8, UPT, UPT, -UR5, URZ, URZ ;  /* 0x000000ff05087290 */ /* 0x000fe4000fffe1ff */
[----:B------:R-:W-:Y:S01]  /*7260*/  UIADD3 UR10, UPT, UPT, -UR11, URZ, URZ ;  /* 0x000000ff0b0a7290 */ /* 0x000fe2000fffe1ff */
[----:B------:R-:W-:Y:S01]  /*7270*/  @!UP0 UMOV UR4, UR9 ;  /* 0x0000000900048c82 */ /* 0x000fe20008000000 */
[----:B------:R-:W-:Y:S02]  /*7280*/  UIADD3 UR9, UPT, UPT, -UR6, URZ, URZ ;  /* 0x000000ff06097290 */ /* 0x000fe4000fffe1ff */
[----:B------:R-:W-:Y:S02]  /*7290*/  @!UP0 USHF.R.U32.HI UR4, URZ, UR41, UR4 ;  /* 0x00000029ff048299 */ /* 0x000fe40008011604 */
[----:B------:R-:W-:Y:S02]  /*72a0*/  UIMAD UR10, UR39, UR10, UR6 ;  /* 0x0000000a270a72a4 */ /* 0x000fe4000f8e0206 */
[----:B------:R-:W-:Y:S04]  /*72b0*/  @!UP0 USEL UR4, UR5, UR4, !UP2 ;  /* 0x0000000405048287 */ /* 0x000fe8000d000000 */
[----:B------:R-:W-:Y:S02]  /*72c0*/  @!UP0 UIMAD UR10, UR7, UR10, UR4 ;  /* 0x0000000a070a82a4 */ /* 0x000fe4000f8e0204 */
[----:B------:R-:W-:Y:S02]  /*72d0*/  @!UP0 UIADD3 UR11, UPT, UPT, UR11, -UR4, URZ ;  /* 0x800000040b0b8290 */ /* 0x000fe4000fffe0ff */
[----:B------:R-:W-:Y:S02]  /*72e0*/  UIMAD UR7, UR42, UR8, UR37 ;  /* 0x000000082a0772a4 */ /* 0x000fe4000f8e0225 */
[----:B------:R-:W-:Y:S02]  /*72f0*/  @!UP0 UIMAD UR6, UR11, UR39, UR5 ;  /* 0x000000270b0682a4 */ /* 0x000fe4000f8e0205 */
[----:B------:R-:W-:Y:S01]  /*7300*/  UIMAD UR4, UR54, UR9, UR36 ;  /* 0x00000009360472a4 */ /* 0x000fe2000f8e0224 */
[----:B------:R-:W-:Y:S02]  /*7310*/  @!UP0 UMOV UR5, UR10 ;  /* 0x0000000a00058c82 */ /* 0x000fe40008000000 */
[----:B------:R-:W-:Y:S02]  /*7320*/  UIMAD UR37, UR5, UR42, UR7 ;  /* 0x0000002a052572a4 */ /* 0x000fe4000f8e0207 */
[----:B------:R-:W-:Y:S11]  /*7330*/  UIMAD UR36, UR6, UR54, UR4 ;  /* 0x00000036062472a4 */ /* 0x000ff6000f8e0204 */
[----:B------:R-:W-:Y:S01]  /*7340*/  @!UPT UIADD3 URZ, UPT, UPT, URZ, URZ, URZ ;  /* 0x000000fffffff290 */ /* 0x000fe2000fffe0ff */
.L_x_108:
[----:B------:R-:W-:Y:S01]  /*7350*/  UISETP.NE.AND UP0, UPT, UR38, 0x1, UPT ;  /* 0x000000012600788c */ /* 0x000fe2000bf05270 */
[----:B------:R-:W-:Y:S01]  /*7360*/  LOP3.LUT P0, RZ, R61, 0x1b0, RZ, 0xc0, !PT ;  /* 0x000001b03dff7812 */ /* 0x000fe2000780c0ff */
[----:B------:R-:W-:Y:S01]  /*7370*/  USHF.L.U32 UR46, UR20, 0x6, URZ ;  /* 0x00000006142e7899 */ /* 0x000fe200080006ff */
[----:B------:R-:W-:Y:S01]  /*7380*/  BSSY.RECONVERGENT B6, `(.L_x_109) ;  /* 0x0000034000067945 */ /* 0x000fe20003800200 */
[----:B------:R-:W-:Y:S01]  /*7390*/  USHF.L.U32 UR45, UR27, 0x8, URZ ;  /* 0x000000081b2d7899 */ /* 0x000fe200080006ff */
[----:B------:R-:W-:Y:S06]  /*73a0*/  IADD3 R63, PT, PT, R63, 0x1, RZ ;  /* 0x000000013f3f7810 */ /* 0x000fec0007ffe0ff */
[----:B------:R-:W2:Y:S01]  /*73b0*/  @!UP0 LDCU.128 UR12, c[0x0][0xb10] ;  /* 0x00016200ff0c87ac */ /* 0x000ea20008000c00 */
[----:B------:R-:W3:Y:S01]  /*73c0*/  @!UP0 LDCU UR5, c[0x0][0xb0c] ;  /* 0x00016180ff0587ac */ /* 0x000ee20008000800 */
[----:B------:R-:W4:Y:S01]  /*73d0*/  @!UP0 LDCU UR10, c[0x0][0xb20] ;  /* 0x00016400ff0a87ac */ /* 0x000f220008000800 */
[----:B--2---:R-:W-:Y:S02]  /*73e0*/  UIMAD.WIDE.U32 UR8, UR37, UR12, URZ ;  /* 0x0000000c250872a5 */ /* 0x004fe4000f8e00ff */
[----:B------:R-:W-:Y:S02]  /*73f0*/  UIMAD.WIDE.U32 UR6, UR36, UR15, URZ ;  /* 0x0000000f240672a5 */ /* 0x000fe4000f8e00ff */
[----:B------:R-:W-:Y:S03]  /*7400*/  @!UP0 UISETP.NE.AND UP1, UPT, UR14, 0x1, UPT ;  /* 0x000000010e00888c */ /* 0x000fe6000bf25270 */
[----:B------:R-:W-:Y:S01]  /*7410*/  @!UP0 UMOV UR4, UR9 ;  /* 0x0000000900048c82 */ /* 0x000fe20008000000 */
[----:B---3--:R-:W-:Y:S02]  /*7420*/  @!UP0 UISETP.NE.AND UP2, UPT, UR5, 0x1, UPT ;  /* 0x000000010500888c */ /* 0x008fe4000bf45270 */
[----:B------:R-:W-:Y:S01]  /*7430*/  @!UP0 USHF.R.U32.HI UR4, URZ, UR13, UR4 ;  /* 0x0000000dff048299 */ /* 0x000fe20008011604 */
[----:B------:R-:W-:Y:S02]  /*7440*/  @!UP0 UMOV UR6, UR7 ;  /* 0x0000000700068c82 */ /* 0x000fe40008000000 */
[----:B----4-:R-:W-:Y:S02]  /*7450*/  @!UP0 USHF.R.U32.HI UR6, URZ, UR10, UR6 ;  /* 0x0000000aff068299 */ /* 0x010fe40008011606 */
[----:B------:R-:W-:Y:S02]  /*7460*/  @!UP0 USEL UR7, UR37, UR4, !UP2 ;  /* 0x0000000425078287 */ /* 0x000fe4000d000000 */
[----:B------:R-:W-:Y:S04]  /*7470*/  @!UP0 USEL UR6, UR36, UR6, !UP1 ;  /* 0x0000000624068287 */ /* 0x000fe8000c800000 */
[----:B------:R-:W-:Y:S02]  /*7480*/  @!UP0 UIADD3 UR4, UPT, UPT, -UR7, UR6, URZ ;  /* 0x0000000607048290 */ /* 0x000fe4000fffe1ff */
[----:B------:R-:W-:Y:S02]  /*7490*/  @!UP0 UIADD3 UR6, UPT, UPT, UR7, -UR6, URZ ;  /* 0x8000000607068290 */ /* 0x000fe4000fffe0ff */
[----:B------:R-:W-:Y:S02]  /*74a0*/  @!UP0 UIMAD UR37, UR4, UR5, UR37 ;  /* 0x00000005042582a4 */ /* 0x000fe4000f8e0225 */
[----:B------:R-:W-:Y:S01]  /*74b0*/  @!UP0 UIMAD UR36, UR6, UR14, UR36 ;  /* 0x0000000e062482a4 */ /* 0x000fe2000f8e0224 */
[----:B------:R-:W-:Y:S11]  /*74c0*/  @!P0 BRA `(.L_x_110) ;  /* 0x00000000007c8947 */ /* 0x000ff60003800000 */
[----:B------:R-:W2:Y:S01]  /*74d0*/  LDCU.64 UR8, c[0x4][0x80] ;  /* 0x01001000ff0877ac */ /* 0x000ea20008000a00 */
[----:B------:R-:W-:Y:S01]  /*74e0*/  MOV R2, 0x0 ;  /* 0x0000000000027802 */ /* 0x000fe20000000f00 */
[----:B------:R-:W-:Y:S02]  /*74f0*/  HFMA2 R12, -RZ, RZ, 0, 5.9604644775390625e-08 ;  /* 0x00000001ff0c7431 */ /* 0x000fe400000001ff */
[----:B------:R-:W-:Y:S01]  /*7500*/  IMAD.MOV.U32 R8, RZ, RZ, 0x70 ;  /* 0x00000070ff087424 */ /* 0x000fe200078e00ff */
[----:B------:R3:W4:Y:S01]  /*7510*/  LDC.64 R14, c[0x4][R2] ;  /* 0x01000000020e7b82 */ /* 0x0007220000000a00 */
[----:B------:R-:W1:Y:S01]  /*7520*/  LDCU.64 UR6, c[0x4][0x88] ;  /* 0x01001100ff0677ac */ /* 0x000e620008000a00 */
[----:B------:R-:W-:Y:S01]  /*7530*/  IMAD.MOV.U32 R13, RZ, RZ, RZ ;  /* 0x000000ffff0d7224 */ /* 0x000fe200078e00ff */
[----:B------:R-:W1:Y:S01]  /*7540*/  LDCU.64 UR4, c[0x4][0x8] ;  /* 0x01000100ff0477ac */ /* 0x000e620008000a00 */
[----:B--2---:R-:W-:Y:S01]  /*7550*/  MOV R5, UR9 ;  /* 0x0000000900057c02 */ /* 0x004fe20008000f00 */
[----:B------:R-:W-:Y:S01]  /*7560*/  IMAD.U32 R4, RZ, RZ, UR8 ;  /* 0x00000008ff047e24 */ /* 0x000fe2000f8e00ff */
[----:B-1----:R-:W-:Y:S01]  /*7570*/  MOV R7, UR7 ;  /* 0x0000000700077c02 */ /* 0x002fe20008000f00 */
[----:B------:R-:W-:Y:S01]  /*7580*/  IMAD.U32 R6, RZ, RZ, UR6 ;  /* 0x00000006ff067e24 */ /* 0x000fe2000f8e00ff */
[----:B------:R-:W-:Y:S01]  /*7590*/  MOV R11, UR5 ;  /* 0x00000005000b7c02 */ /* 0x000fe20008000f00 */
[----:B------:R-:W-:Y:S02]  /*75a0*/  IMAD.U32 R10, RZ, RZ, UR4 ;  /* 0x00000004ff0a7e24 */ /* 0x000fe4000f8e00ff */
[----:B------:R-:W-:Y:S07]  /*75b0*/  LEPC R20, `(.L_x_111) ;  /* 0x000000001014794e */ /* 0x000fee0000000000 */
[----:B---345:R-:W-:Y:S05]  /*75c0*/  CALL.ABS.NOINC R14 ;  /* 0x000000000e007343 */ /* 0x038fea0003c00000 */
.L_x_111:
[----:B------:R-:W1:Y:S01]  /*75d0*/  LDCU.64 UR8, c[0x4][0x80] ;  /* 0x01001000ff0877ac */ /* 0x000e620008000a00 */
[----:B------:R-:W2:Y:S01]  /*75e0*/  LDC.64 R2, c[0x4][R2] ;  /* 0x0100000002027b82 */ /* 0x000ea20000000a00 */
[----:B------:R-:W-:Y:S02]  /*75f0*/  HFMA2 R12, -RZ, RZ, 0, 5.9604644775390625e-08 ;  /* 0x00000001ff0c7431 */ /* 0x000fe400000001ff */
[----:B------:R-:W-:Y:S02]  /*7600*/  IMAD.MOV.U32 R8, RZ, RZ, 0x70 ;  /* 0x00000070ff087424 */ /* 0x000fe400078e00ff */
[----:B------:R-:W-:Y:S01]  /*7610*/  IMAD.MOV.U32 R13, RZ, RZ, RZ ;  /* 0x000000ffff0d7224 */ /* 0x000fe200078e00ff */
[----:B------:R-:W3:Y:S01]  /*7620*/  LDCU.64 UR6, c[0x4][0x88] ;  /* 0x01001100ff0677ac */ /* 0x000ee20008000a00 */
[----:B------:R-:W4:Y:S01]  /*7630*/  LDCU.64 UR4, c[0x4][0x8] ;  /* 0x01000100ff0477ac */ /* 0x000f220008000a00 */
[----:B-1----:R-:W-:Y:S02]  /*7640*/  MOV R4, UR8 ;  /* 0x0000000800047c02 */ /* 0x002fe40008000f00 */
[----:B------:R-:W-:Y:S02]  /*7650*/  MOV R5, UR9 ;  /* 0x0000000900057c02 */ /* 0x000fe40008000f00 */
[----:B---3--:R-:W-:Y:S01]  /*7660*/  MOV R7, UR7 ;  /* 0x0000000700077c02 */ /* 0x008fe20008000f00 */
[----:B------:R-:W-:Y:S01]  /*7670*/  IMAD.U32 R6, RZ, RZ, UR6 ;  /* 0x00000006ff067e24 */ /* 0x000fe2000f8e00ff */
[----:B----4-:R-:W-:Y:S01]  /*7680*/  MOV R11, UR5 ;  /* 0x00000005000b7c02 */ /* 0x010fe20008000f00 */
[----:B------:R-:W-:Y:S02]  /*7690*/  IMAD.U32 R10, RZ, RZ, UR4 ;  /* 0x00000004ff0a7e24 */ /* 0x000fe4000f8e00ff */
[----:B------:R-:W-:Y:S07]  /*76a0*/  LEPC R20, `(.L_x_110) ;  /* 0x000000001014794e */ /* 0x000fee0000000000 */
[----:B--2---:R-:W-:Y:S05]  /*76b0*/  CALL.ABS.NOINC R2 ;  /* 0x0000000002007343 */ /* 0x004fea0003c00000 */
.L_x_110:
[----:B------:R-:W-:Y:S05]  /*76c0*/  BSYNC.RECONVERGENT B6 ;  /* 0x0000000000067941 */ /* 0x000fea0003800200 */
.L_x_109:
[----:B------:R-:W-:Y:S02]  /*76d0*/  ISETP.NE.U32.AND P0, PT, RZ, UR56, PT ;  /* 0x00000038ff007c0c */ /* 0x000fe4000bf05070 */
[C---:B------:R-:W-:Y:S02]  /*76e0*/  ISETP.NE.U32.AND P1, PT, R54.reuse, RZ, PT ;  /* 0x000000ff3600720c */ /* 0x040fe40003f25070 */
[----:B------:R-:W-:Y:S02]  /*76f0*/  ISETP.NE.U32.AND P4, PT, R54, RZ, PT ;  /* 0x000000ff3600720c */ /* 0x000fe40003f85070 */
[----:B------:R-:W-:Y:S02]  /*7700*/  ISETP.NE.AND.EX P0, PT, RZ, UR57, PT, P0 ;  /* 0x00000039ff007c0c */ /* 0x000fe4000bf05300 */
[C---:B------:R-:W-:Y:S02]  /*7710*/  ISETP.NE.AND.EX P1, PT, R55.reuse, RZ, PT, P1 ;  /* 0x000000ff3700720c */ /* 0x040fe40003f25310 */
[----:B------:R-:W-:Y:S02]  /*7720*/  ISETP.NE.AND.EX P4, PT, R55, RZ, P0, P4 ;  /* 0x000000ff3700720c */ /* 0x000fe40000785340 */
[----:B------:R-:W-:Y:S02]  /*7730*/  ISETP.NE.U32.AND P5, PT, R50, RZ, PT ;  /* 0x000000ff3200720c */ /* 0x000fe40003fa5070 */
[----:B------:R-:W-:Y:S02]  /*7740*/  ISETP.NE.U32.AND P3, PT, RZ, UR56, PT ;  /* 0x00000038ff007c0c */ /* 0x000fe4000bf65070 */
[----:B------:R-:W-:Y:S02]  /*7750*/  PLOP3.LUT P2, PT, PT, PT, PT, 0x8, 0x80 ;  /* 0x000000000080781c */ /* 0x000fe40003f4e170 */
[----:B------:R-:W-:Y:S02]  /*7760*/  ISETP.NE.AND.EX P5, PT, R51, RZ, PT, P5 ;  /* 0x000000ff3300720c */ /* 0x000fe40003fa5350 */
[----:B------:R-:W-:Y:S03]  /*7770*/  ISETP.NE.AND.EX P3, PT, RZ, UR57, PT, P3 ;  /* 0x00000039ff007c0c */ /* 0x000fe6000bf65330 */
[----:B------:R-:W-:Y:S01]  /*7780*/  @!P4 PLOP3.LUT P2, PT, P1, PT, PT, 0x80, 0x8 ;  /* 0x000000000008c81c */ /* 0x000fe20000f4f070 */
[----:B------:R-:W-:Y:S01]  /*7790*/  @!UPT UIADD3 URZ, UPT, UPT, URZ, URZ, URZ ;  /* 0x000000fffffff290 */ /* 0x000fe2000fffe0ff */
[----:B------:R-:W-:Y:S11]  /*77a0*/  @!P1 BRA `(.L_x_112) ;  /* 0x0000000000309947 */ /* 0x000ff60003800000 */
[----:B------:R-:W-:Y:S01]  /*77b0*/  ISETP.NE.U32.AND P0, PT, R52, RZ, PT ;  /* 0x000000ff3400720c */ /* 0x000fe20003f05070 */
[----:B------:R-:W2:Y:S01]  /*77c0*/  LDCU.64 UR4, c[0x0][0x358] ;  /* 0x00006b00ff0477ac */ /* 0x000ea20008000a00 */
[----:B------:R-:W-:Y:S02]  /*77d0*/  IMAD.MOV.U32 R56, RZ, RZ, 0x1 ;  /* 0x00000001ff387424 */ /* 0x000fe400078e00ff */
[----:B------:R-:W-:Y:S11]  /*77e0*/  ISETP.NE.AND.EX P0, PT, R53, RZ, PT, P0 ;  /* 0x000000ff3500720c */ /* 0x000ff60003f05300 */
[----:B------:R-:W-:Y:S02]  /*77f0*/  @!UPT UIADD3 URZ, UPT, UPT, URZ, URZ, URZ ;  /* 0x000000fffffff290 */ /* 0x000fe4000fffe0ff */
[----:B------:R-:W3:Y:S01]  /*7800*/  @P0 LDC.64 R2, c[0x0][0x888] ;  /* 0x00022200ff020b82 */ /* 0x000ee20000000a00 */
[----:B-1----:R-:W-:Y:S04]  /*7810*/  @P0 IMAD R0, R54, UR60, RZ ;  /* 0x0000003c36000c24 */ /* 0x002fe8000f8e02ff */
[----:B---3--:R-:W-:Y:S04]  /*7820*/  @P0 IMAD.WIDE R2, R0, 0x4, R2 ;  /* 0x0000000400020825 */ /* 0x008fe800078e0202 */
[----:B------:R-:W-:Y:S01]  /*7830*/  HFMA2 R0, -RZ, RZ, 0, 5.9604644775390625e-08 ;  /* 0x00000001ff007431 */ /* 0x000fe200000001ff */
[----:B--2--5:R2:W5:Y:S04]  /*7840*/  @P0 LDG.E R27, desc[UR4][R2.64] ;  /* 0x00000004021b0981 */ /* 0x024568000c1e1900 */
[----:B------:R-:W-:Y:S01]  /*7850*/  @!P0 PRMT R56, R0, 0x7610, R56 ;  /* 0x0000761000388816 */ /* 0x000fe20000000038 */
[----:B--2---:R-:W3:Y:S06]  /*7860*/  @!P0 LDC R27, c[0x0][0x880] ;  /* 0x00022000ff1b8b82 */ /* 0x004eec0000000800 */
.L_x_112:
[----:B------:R-:W-:Y:S05]  /*7870*/  @!P5 BRA `(.L_x_113) ;  /* 0x000000000024d947 */ /* 0x000fea0003800000 */
[----:B------:R-:W-:Y:S01]  /*7880*/  ISETP.NE.U32.AND P0, PT, R48, RZ, PT ;  /* 0x000000ff3000720c */ /* 0x000fe20003f05070 */
[----:B------:R-:W2:Y:S03]  /*7890*/  LDCU.64 UR4, c[0x0][0x358] ;  /* 0x00006b00ff0477ac */ /* 0x000ea60008000a00 */
[----:B------:R-:W-:Y:S11]  /*78a0*/  ISETP.NE.AND.EX P0, PT, R49, RZ, PT, P0 ;  /* 0x000000ff3100720c */ /* 0x000ff60003f05300 */
[----:B------:R-:W-:Y:S02]  /*78b0*/  @!UPT UIADD3 URZ, UPT, UPT, URZ, URZ, URZ ;  /* 0x000000fffffff290 */ /* 0x000fe4000fffe0ff */
[----:B------:R-:W4:Y:S01]  /*78c0*/  @P0 LDC.64 R2, c[0x0][0x8a8] ;  /* 0x00022a00ff020b82 */ /* 0x000f220000000a00 */
[----:B-1----:R-:W-:Y:S04]  /*78d0*/  @P0 IMAD R0, R50, UR60, RZ ;  /* 0x0000003c32000c24 */ /* 0x002fe8000f8e02ff */
[----:B----4-:R-:W-:Y:S05]  /*78e0*/  @P0 IMAD.WIDE R2, R0, 0x4, R2 ;  /* 0x0000000400020825 */ /* 0x010fea00078e0202 */
[----:B--2--5:R2:W5:Y:S02]  /*78f0*/  @P0 LDG.E R24, desc[UR4][R2.64] ;  /* 0x0000000402180981 */ /* 0x024564000c1e1900 */
[----:B--2---:R-:W4:Y:S02]  /*7900*/  @!P0 LDC R24, c[0x0][0x8a0] ;  /* 0x00022800ff188b82 */ /* 0x004f240000000800 */
.L_x_113:
[----:B---3-5:R-:W-:Y:S01]  /*7910*/  FSETP.NEU.AND P0, PT, R27, RZ, PT ;  /* 0x000000ff1b00720b */ /* 0x028fe20003f0d000 */
[----:B------:R-:W-:Y:S01]  /*7920*/  BSSY B1, `(.L_x_114) ;  /* 0x0000037000017945 */ /* 0x000fe20003800000 */
[----:B------:R-:W-:Y:S01]  /*7930*/  SEL R3, RZ, 0xffffffff, P3 ;  /* 0xffffffffff037807 */ /* 0x000fe20001800000 */
[----:B------:R-:W-:Y:S01]  /*7940*/  IMAD.MOV.U32 R74, RZ, RZ, 0x1 ;  /* 0x00000001ff4a7424 */ /* 0x000fe200078e00ff */
[----:B------:R-:W-:Y:S01]  /*7950*/  @!P4 LOP3.LUT P3, RZ, R56, 0xff, RZ, 0xc0, !PT ;  /* 0x000000ff38ffc812 */ /* 0x000fe2000786c0ff */
[----:B------:R-:W-:Y:S01]  /*7960*/  IMAD R25, R22, 0x80, R23 ;  /* 0x0000008016197824 */ /* 0x000fe200078e0217 */
[----:B-1----:R-:W-:Y:S01]  /*7970*/  @!P4 SEL R0, RZ, 0xffffffff, P0 ;  /* 0xffffffffff00c807 */ /* 0x002fe20000000000 */
[----:B------:R-:W-:Y:S01]  /*7980*/  IMAD R64, R70, -0x10, R68 ;  /* 0xfffffff046407824 */ /* 0x000fe200078e0244 */
[----:B------:R-:W-:Y:S01]  /*7990*/  LEA R73, R22, UR43, 0x3 ;  /* 0x0000002b16497c11 */ /* 0x000fe2000f8e18ff */
[----:B------:R-:W-:Y:S01]  /*79a0*/  IMAD.MOV.U32 R26, RZ, RZ, RZ ;  /* 0x000000ffff1a7224 */ /* 0x000fe200078e00ff */
[C---:B------:R-:W-:Y:S02]  /*79b0*/  @P2 SEL R0, R3.reuse, R0, !P3 ;  /* 0x0000000003002207 */ /* 0x040fe40005800000 */
[----:B------:R-:W-:Y:S02]  /*79c0*/  CS2R R38, SRZ ;  /* 0x0000000000267805 */ /* 0x000fe4000001ff00 */
[----:B------:R-:W-:Y:S02]  /*79d0*/  SEL R2, RZ, 0xffffffff, P0 ;  /* 0xffffffffff027807 */ /* 0x000fe40000000000 */
[----:B------:R-:W-:Y:S02]  /*79e0*/  CS2R R36, SRZ ;  /* 0x0000000000247805 */ /* 0x000fe4000001ff00 */
[----:B------:R-:W-:Y:S02]  /*79f0*/  @!P4 LOP3.LUT R0, R0, 0x1, RZ, 0xc0, !PT ;  /* 0x000000010000c812 */ /* 0x000fe400078ec0ff */
[----:B------:R-:W-:Y:S02]  /*7a00*/  CS2R R34, SRZ ;  /* 0x0000000000227805 */ /* 0x000fe4000001ff00 */
[----:B------:R-:W-:Y:S02]  /*7a10*/  CS2R R32, SRZ ;  /* 0x0000000000207805 */ /* 0x000fe4000001ff00 */
[----:B------:R-:W-:Y:S02]  /*7a20*/  CS2R R42, SRZ ;  /* 0x00000000002a7805 */ /* 0x000fe4000001ff00 */
[----:B------:R-:W-:Y:S02]  /*7a30*/  ISETP.NE.U32.OR P5, PT, R0, 0x1, P4 ;  /* 0x000000010000780c */ /* 0x000fe400027a5470 */
[----:B------:R-:W-:Y:S02]  /*7a40*/  CS2R R40, SRZ ;  /* 0x0000000000287805 */ /* 0x000fe4000001ff00 */
[----:B------:R-:W-:Y:S02]  /*7a50*/  LOP3.LUT P4, R62, R56, 0xff, RZ, 0xc0, !PT ;  /* 0x000000ff383e7812 */ /* 0x000fe4000788c0ff */
[----:B------:R-:W-:Y:S02]  /*7a60*/  CS2R R46, SRZ ;  /* 0x00000000002e7805 */ /* 0x000fe4000001ff00 */
[----:B------:R-:W-:Y:S02]  /*7a70*/  P2R R72, PR, RZ, 0x20 ;  /* 0x00000020ff487803 */ /* 0x000fe40000000000 */
[----:B------:R-:W-:Y:S02]  /*7a80*/  CS2R R44, SRZ ;  /* 0x00000000002c7805 */ /* 0x000fe4000001ff00 */
[----:B------:R-:W-:Y:S04]  /*7a90*/  @P1 SEL R2, R3, R2, !P4 ;  /* 0x0000000203021207 */ /* 0x000fe80006000000 */
[----:B------:R-:W-:Y:S02]  /*7aa0*/  LOP3.LUT R2, R2, 0x1, RZ, 0xc0, !PT ;  /* 0x0000000102027812 */ /* 0x000fe400078ec0ff */
[----:B------:R-:W-:Y:S02]  /*7ab0*/  @P5 SHF.L.U32 R0, RZ, 0x1f, RZ ;  /* 0x0000001fff005819 */ /* 0x000fe400000006ff */
[----:B------:R-:W-:Y:S02]  /*7ac0*/  ISETP.NE.U32.AND P0, PT, R2, 0x1, PT ;  /* 0x000000010200780c */ /* 0x000fe40003f05070 */
[----:B------:R1:W2:Y:S02]  /*7ad0*/  @P5 SYNCS.PHASECHK.TRANS64.TRYWAIT P3, [UR43+0x20], R0 ;  /* 0x00002000ff0055a7 */ /* 0x0002a4000806112b */
[----:B------:R-:W-:Y:S02]  /*7ae0*/  P2R R75, PR, RZ, 0x1 ;  /* 0x00000001ff4b7803 */ /* 0x000fe40000000000 */
[----:B-1----:R-:W-:Y:S04]  /*7af0*/  SHF.L.U32 R0, R66, 0x1f, RZ ;  /* 0x0000001f42007819 */ /* 0x002fe800000006ff */
[----:B------:R1:W3:Y:S01]  /*7b00*/  SYNCS.PHASECHK.TRANS64.TRYWAIT P2, [R73+URZ+0x90], R0 ;  /* 0x00009000490075a7 */ /* 0x0002e200080411ff */
[----:B--2---:R-:W-:Y:S01]  /*7b10*/  @P5 SEL R74, RZ, 0x1, !P3 ;  /* 0x00000001ff4a5807 */ /* 0x004fe20005800000 */
[----:B-1----:R-:W-:Y:S06]  /*7b20*/  @!P5 BRA `(.L_x_115) ;  /* 0x000000000058d947 */ /* 0x002fec0003800000 */
[----:B------:R-:W-:Y:S01]  /*7b30*/  IMAD.MOV.U32 R39, RZ, RZ, RZ ;  /* 0x000000ffff277224 */ /* 0x000fe200078e00ff */
[----:B------:R-:W-:Y:S01]  /*7b40*/  ISETP.NE.AND P0, PT, R74, RZ, PT ;  /* 0x000000ff4a00720c */ /* 0x000fe20003f05270 */
[----:B------:R-:W-:Y:S01]  /*7b50*/  BSSY B0, `(.L_x_116) ;  /* 0x000000c000007945 */ /* 0x000fe20003800000 */
[----:B------:R-:W-:Y:S02]  /*7b60*/  CS2R R46, SRZ ;  /* 0x00000000002e7805 */ /* 0x000fe4000001ff00 */
[----:B------:R-:W-:Y:S02]  /*7b70*/  CS2R R44, SRZ ;  /* 0x00000000002c7805 */ /* 0x000fe4000001ff00 */
[----:B------:R-:W-:Y:S02]  /*7b80*/  CS2R R42, SRZ ;  /* 0x00000000002a7805 */ /* 0x000fe4000001ff00 */
[----:B------:R-:W-:Y:S02]  /*7b90*/  CS2R R40, SRZ ;  /* 0x0000000000287805 */ /* 0x000fe4000001ff00 */
[----:B------:R-:W-:Y:S02]  /*7ba0*/  CS2R R34, SRZ ;  /* 0x0000000000227805 */ /* 0x000fe4000001ff00 */
[----:B------:R-:W-:Y:S02]  /*7bb0*/  CS2R R32, SRZ ;  /* 0x0000000000207805 */ /* 0x000fe4000001ff00 */
[----:B------:R-:W-:Y:S01]  /*7bc0*/  CS2R R36, SRZ ;  /* 0x0000000000247805 */ /* 0x000fe2000001ff00 */
[----:B------:R-:W-:Y:S06]  /*7bd0*/  @P0 BRA `(.L_x_117) ;  /* 0x00000000000c0947 */ /* 0x000fec0003800000 */
[----:B------:R-:W-:Y:S04]  /*7be0*/  SHF.L.U32 R3, RZ, 0x1f, RZ ;  /* 0x0000001fff037819 */ /* 0x000fe800000006ff */
[----:B------:R-:W1:Y:S02]  /*7bf0*/  SYNCS.PHASECHK.TRANS64.TRYWAIT P0, [UR43+0x20], R3 ;  /* 0x00002003ff0075a7 */ /* 0x000e64000800112b */
[----:B-1----:R-:W-:Y:S05]  /*7c00*/  @!P0 BRA `(.L_x_118) ;  /* 0x0000005c00608947 */ /* 0x002fea0003800000 */
.L_x_117:
[----:B------:R-:W-:Y:S05]  /*7c10*/  BSYNC B0 ;  /* 0x0000000000007941 */ /* 0x000fea0003800000 */
.L_x_116:
[----:B------:R-:W-:Y:S01]  /*7c20*/  ISETP.NE.AND P0, PT, R75, RZ, PT ;  /* 0x000000ff4b00720c */ /* 0x000fe20003f05270 */
[----:B------:R-:W-:Y:S11]  /*7c30*/  HFMA2 R26, -RZ, RZ, 0, 5.9604644775390625e-08 ;  /* 0x00000001ff1a7431 */ /* 0x000ff600000001ff */
[----:B------:R-:W-:Y:S01]  /*7c40*/  @!UPT UIADD3 URZ, UPT, UPT, URZ, URZ, URZ ;  /* 0x000000fffffff290 */ /* 0x000fe2000fffe0ff */
[----:B------:R2:W1:Y:S04]  /*7c50*/  @P0 LDS.128 R44, [R69] ;  /* 0x00000000452c0984 */ /* 0x0004680000000c00 */
[----:B------:R2:W1:Y:S04]  /*7c60*/  @P0 LDS.128 R40, [R68+0x10] ;  /* 0x0000100044280984 */ /* 0x0004680000000c00 */
[----:B------:R2:W1:Y:S04]  /*7c70*/  @P0 LDS.128 R32, [R67+0x20] ;  /* 0x0000200043200984 */ /* 0x0004680000000c00 */
[----:B------:R2:W1:Y:S02]  /*7c80*/  @P0 LDS.128 R36, [R64+0x30] ;  /* 0x0000300040240984 */ /* 0x0004640000000c00 */
.L_x_115:
[----:B------:R-:W-:Y:S05]  /*7c90*/  BSYNC B1 ;  /* 0x0000000000017941 */ /* 0x000fea0003800000 */
.L_x_114:
[----:B-1----:R-:W-:Y:S04]  /*7ca0*/  SHF.R.U32.HI R2, RZ, 0x15, R25 ;  /* 0x00000015ff027819 */ /* 0x002fe80000011619 */
[----:B------:R-:W-:Y:S01]  /*7cb0*/  LOP3.LUT P0, RZ, R2, 0x3, R57, 0x48, !PT ;  /* 0x0000000302ff7812 */ /* 0x000fe20007804839 */
[----:B------:R-:W-:Y:S01]  /*7cc0*/  @!UPT UIADD3 URZ, UPT, UPT, URZ, URZ, URZ ;  /* 0x000000fffffff290 */ /* 0x000fe2000fffe0ff */
[----:B---3--:R-:W-:Y:S11]  /*7cd0*/  @P2 BRA `(.L_x_119) ;  /* 0x0000000000082947 */ /* 0x008ff60003800000 */
[----:B------:R-:W1:Y:S02]  /*7ce0*/  SYNCS.PHASECHK.TRANS64.TRYWAIT P1, [R73+URZ+0x90], R0 ;  /* 0x00009000490075a7 */ /* 0x000e6400080211ff */
[----:B-1----:R-:W-:Y:S05]  /*7cf0*/  @!P1 BRA `(.L_x_120) ;  /* 0x0000005c003c9947 */ /* 0x002fea0003800000 */
.L_x_119:
[----:B------:R-:W-:Y:S05]  /*7d00*/  @!P0 BRA `(.L_x_121) ;  /* 0x0000000000408947 */ /* 0x000fea0003800000 */
[----:B------:R-:W3:Y:S01]  /*7d10*/  LDCU.64 UR8, c[0x4][0x70] ;  /* 0x01000e00ff0877ac */ /* 0x000ee20008000a00 */
[----:B------:R-:W-:Y:S01]  /*7d20*/  MOV R3, 0x0 ;  /* 0x0000000000037802 */ /* 0x000fe20000000f00 */
[----:B------:R-:W-:Y:S02]  /*7d30*/  HFMA2 R12, -RZ, RZ, 0, 5.9604644775390625e-08 ;  /* 0x00000001ff0c7431 */ /* 0x000fe400000001ff */
[----:B------:R-:W-:Y:S02]  /*7d40*/  IMAD.MOV.U32 R8, RZ, RZ, 0x192 ;  /* 0x00000192ff087424 */ /* 0x000fe400078e00ff */
[----:B------:R-:W-:Y:S01]  /*7d50*/  IMAD.MOV.U32 R13, RZ, RZ, RZ ;  /* 0x000000ffff0d7224 */ /* 0x000fe200078e00ff */
[----:B------:R-:W5:Y:S01]  /*7d60*/  LDCU.64 UR6, c[0x4][0x78] ;  /* 0x01000f00ff0677ac */ /* 0x000f620008000a00 */
[----:B------:R-:W1:Y:S01]  /*7d70*/  LDC.64 R2, c[0x4][R3] ;  /* 0x0100000003027b82 */ /* 0x000e620000000a00 */
[----:B------:R-:W2:Y:S01]  /*7d80*/  LDCU.64 UR4, c[0x4][0x10] ;  /* 0x01000200ff0477ac */ /* 0x000ea20008000a00 */
[----:B---3--:R-:W-:Y:S01]  /*7d90*/  MOV R5, UR9 ;  /* 0x0000000900057c02 */ /* 0x008fe20008000f00 */
[----:B------:R-:W-:Y:S01]  /*7da0*/  IMAD.U32 R4, RZ, RZ, UR8 ;  /* 0x00000008ff047e24 */ /* 0x000fe2000f8e00ff */
[----:B-----5:R-:W-:Y:S01]  /*7db0*/  MOV R7, UR7 ;  /* 0x0000000700077c02 */ /* 0x020fe20008000f00 */
[----:B------:R-:W-:Y:S01]  /*7dc0*/  IMAD.U32 R6, RZ, RZ, UR6 ;  /* 0x00000006ff067e24 */ /* 0x000fe2000f8e00ff */
[----:B--2---:R-:W-:Y:S01]  /*7dd0*/  MOV R11, UR5 ;  /* 0x00000005000b7c02 */ /* 0x004fe20008000f00 */
[----:B------:R-:W-:Y:S02]  /*7de0*/  IMAD.U32 R10, RZ, RZ, UR4 ;  /* 0x00000004ff0a7e24 */ /* 0x000fe4000f8e00ff */
[----:B------:R-:W-:Y:S07]  /*7df0*/  LEPC R20, `(.L_x_121) ;  /* 0x000000001014794e */ /* 0x000fee0000000000 */
[----:B-1--4-:R-:W-:Y:S05]  /*7e00*/  CALL.ABS.NOINC R2 ;  /* 0x0000000002007343 */ /* 0x012fea0003c00000 */
.L_x_121:
[----:B------:R-:W-:Y:S01]  /*7e10*/  LOP3.LUT R20, R44, 0xffffe000, RZ, 0xc0, !PT ;  /* 0xffffe0002c147812 */ /* 0x000fe200078ec0ff */
[----:B------:R-:W-:Y:S05]  /*7e20*/  WARPSYNC.ALL ;  /* 0x0000000000007948 */ /* 0x000fea0003800000 */
[----:B------:R-:W-:Y:S01]  /*7e30*/  R2UR UR4, R25 ;  /* 0x00000000190472ca */ /* 0x000fe200000e0000 */
[----:B------:R-:W-:Y:S01]  /*7e40*/  BSSY.RECONVERGENT B0, `(.L_x_122) ;  /* 0x000005c000007945 */ /* 0x000fe20003800200 */
[----:B------:R-:W-:Y:S11]  /*7e50*/  ISETP.NE.AND P0, PT, R71, RZ, PT ;  /* 0x000000ff4700720c */ /* 0x000ff60003f05270 */
[----:B------:R-:W1:Y:S02]  /*7e60*/  LDTM.x16 R4, tmem[UR4] ;  /* 0x00000004000479ee */ /* 0x000e640008240000 */
[C---:B-1--4-:R-:W-:Y:S01]  /*7e70*/  FMUL R0, R24.reuse, R4 ;  /* 0x0000000418007220 */ /* 0x052fe20000400000 */
[C---:B------:R-:W-:Y:S01]  /*7e80*/  FMUL R2, R24.reuse, R5 ;  /* 0x0000000518027220 */ /* 0x040fe20000400000 */
[C---:B------:R-:W-:Y:S01]  /*7e90*/  FMUL R4, R24.reuse, R8 ;  /* 0x0000000818047220 */ /* 0x040fe20000400000 */
[C---:B------:R-:W-:Y:S01]  /*7ea0*/  FMUL R5, R24.reuse, R9 ;  /* 0x0000000918057220 */ /* 0x040fe20000400000 */
[C---:B------:R-:W-:Y:S01]  /*7eb0*/  FMUL R8, R24.reuse, R12 ;  /* 0x0000000c18087220 */ /* 0x040fe20000400000 */
[C---:B------:R-:W-:Y:S01]  /*7ec0*/  FMUL R9, R24.reuse, R13 ;  /* 0x0000000d18097220 */ /* 0x040fe20000400000 */
[C---:B------:R-:W-:Y:S01]  /*7ed0*/  FMUL R12, R24.reuse, R16 ;  /* 0x00000010180c7220 */ /* 0x040fe20000400000 */
[----:B------:R-:W-:Y:S01]  /*7ee0*/  LOP3.LUT R16, R45, 0xffffe000, RZ, 0xc0, !PT ;  /* 0xffffe0002d107812 */ /* 0x000fe200078ec0ff */
[----:B------:R-:W-:Y:S01]  /*7ef0*/  FMUL R13, R24, R17 ;  /* 0x00000011180d7220 */ /* 0x000fe20000400000 */
[----:B------:R-:W-:Y:S01]  /*7f00*/  LOP3.LUT R17, R46, 0xffffe000, RZ, 0xc0, !PT ;  /* 0xffffe0002e117812 */ /* 0x000fe200078ec0ff */
[----:B------:R-:W-:Y:S01]  /*7f10*/  FFMA R28, R27, R20, R0 ;  /* 0x000000141b1c7223 */ /* 0x000fe20000000000 */
[----:B------:R-:W-:Y:S01]  /*7f20*/  LOP3.LUT R0, R47, 0xffffe000, RZ, 0xc0, !PT ;  /* 0xffffe0002f007812 */ /* 0x000fe200078ec0ff */
[C---:B------:R-:W-:Y:S01]  /*7f30*/  FMUL R3, R24.reuse, R6 ;  /* 0x0000000618037220 */ /* 0x040fe20000400000 */
[C---:B------:R-:W-:Y:S01]  /*7f40*/  FMUL R6, R24.reuse, R10 ;  /* 0x0000000a18067220 */ /* 0x040fe20000400000 */
[C---:B------:R-:W-:Y:S01]  /*7f50*/  FMUL R7, R24.reuse, R7 ;  /* 0x0000000718077220 */ /* 0x040fe20000400000 */
[----:B------:R-:W-:Y:S01]  /*7f60*/  F2FP.TF32.F32.PACK_B R28, R28 ;  /* 0x0000001cff1c723e */ /* 0x000fe200024050ff */
[C---:B------:R-:W-:Y:S01]  /*7f70*/  FMUL R10, R24.reuse, R14 ;  /* 0x0000000e180a7220 */ /* 0x040fe20000400000 */
[----:B------:R-:W-:Y:S01]  /*7f80*/  FMUL R14, R24, R18 ;  /* 0x00000012180e7220 */ /* 0x000fe20000400000 */
[----:B------:R-:W-:Y:S01]  /*7f90*/  LOP3.LUT R18, R40, 0xffffe000, RZ, 0xc0, !PT ;  /* 0xffffe00028127812 */ /* 0x000fe200078ec0ff */
[----:B------:R-:W-:Y:S01]  /*7fa0*/  FFMA R29, R27, R16, R2 ;  /* 0x000000101b1d7223 */ /* 0x000fe20000000002 */
[----:B------:R-:W-:Y:S01]  /*7fb0*/  LOP3.LUT R2, R41, 0xffffe000, RZ, 0xc0, !PT ;  /* 0xffffe00029027812 */ /* 0x000fe200078ec0ff */
[----:B------:R-:W-:Y:S01]  /*7fc0*/  FFMA R30, R27, R17, R3 ;  /* 0x000000111b1e7223 */ /* 0x000fe20000000003 */
[----:B------:R-:W-:Y:S01]  /*7fd0*/  LOP3.LUT R3, R43, 0xffffe000, RZ, 0xc0, !PT ;  /* 0xffffe0002b037812 */ /* 0x000fe200078ec0ff */
[C---:B------:R-:W-:Y:S01]  /*7fe0*/  FFMA R31, R27.reuse, R0, R7 ;  /* 0x000000001b1f7223 */ /* 0x040fe20000000007 */
[----:B------:R-:W-:Y:S01]  /*7ff0*/  LOP3.LUT R0, R42, 0xffffe000, RZ, 0xc0, !PT ;  /* 0xffffe0002a007812 */ /* 0x000fe200078ec0ff */
[C---:B------:R-:W-:Y:S01]  /*8000*/  FFMA R4, R27.reuse, R18, R4 ;  /* 0x000000121b047223 */ /* 0x040fe20000000004 */
[----:B------:R-:W-:Y:S01]  /*8010*/  F2FP.TF32.F32.PACK_B R29, R29 ;  /* 0x0000001dff1d723e */ /* 0x000fe200024050ff */
[C---:B------:R-:W-:Y:S01]  /*8020*/  FFMA R5, R27.reuse, R2, R5 ;  /* 0x000000021b057223 */ /* 0x040fe20000000005 */
[----:B------:R-:W-:Y:S01]  /*8030*/  FMUL R11, R24, R11 ;  /* 0x0000000b180b7220 */ /* 0x000fe20000400000 */
[----:B------:R-:W-:Y:S01]  /*8040*/  F2FP.TF32.F32.PACK_B R30, R30 ;  /* 0x0000001eff1e723e */ /* 0x000fe200024050ff */
[C---:B------:R-:W-:Y:S01]  /*8050*/  FFMA R6, R27.reuse, R0, R6 ;  /* 0x000000001b067223 */ /* 0x040fe20000000006 */
[----:B------:R-:W-:Y:S01]  /*8060*/  F2FP.TF32.F32.PACK_B R31, R31 ;  /* 0x0000001fff1f723e */ /* 0x000fe200024050ff */
[----:B------:R-:W-:Y:S01]  /*8070*/  FFMA R7, R27, R3, R11 ;  /* 0x000000031b077223 */ /* 0x000fe2000000000b */
[----:B------:R-:W-:Y:S01]  /*8080*/  LOP3.LUT R2, R32, 0xffffe000, RZ, 0xc0, !PT ;  /* 0xffffe00020027812 */ /* 0x000fe200078ec0ff */
[----:B------:R-:W-:Y:S01]  /*8090*/  FMUL R15, R24, R15 ;  /* 0x0000000f180f7220 */ /* 0x000fe20000400000 */
[----:B------:R-:W-:Y:S01]  /*80a0*/  LOP3.LUT R16, R33, 0xffffe000, RZ, 0xc0, !PT ;  /* 0xffffe00021107812 */ /* 0x000fe200078ec0ff */
[----:B------:R1:W-:Y:S01]  /*80b0*/  STS.128 [R69], R28 ;  /* 0x0000001c45007388 */ /* 0x0003e20000000c00 */
[----:B------:R-:W-:Y:S01]  /*80c0*/  LOP3.LUT R0, R34, 0xffffe000, RZ, 0xc0, !PT ;  /* 0xffffe00022007812 */ /* 0x000fe200078ec0ff */
[----:B------:R-:W-:Y:S01]  /*80d0*/  FFMA R8, R27, R2, R8 ;  /* 0x000000021b087223 */ /* 0x000fe20000000008 */
[----:B------:R-:W-:Y:S01]  /*80e0*/  LOP3.LUT R2, R35, 0xffffe000, RZ, 0xc0, !PT ;  /* 0xffffe00023027812 */ /* 0x000fe200078ec0ff */
[C---:B------:R-:W-:Y:S01]  /*80f0*/  FFMA R9, R27.reuse, R16, R9 ;  /* 0x000000101b097223 */ /* 0x040fe20000000009 */
[----:B------:R-:W-:Y:S01]  /*8100*/  F2FP.TF32.F32.PACK_B R4, R4 ;  /* 0x00000004ff04723e */ /* 0x000fe200024050ff */
[C---:B------:R-:W-:Y:S01]  /*8110*/  FFMA R10, R27.reuse, R0, R10 ;  /* 0x000000001b0a7223 */ /* 0x040fe2000000000a */
[----:B------:R-:W-:Y:S01]  /*8120*/  F2FP.TF32.F32.PACK_B R5, R5 ;  /* 0x00000005ff05723e */ /* 0x000fe200024050ff */
[----:B------:R-:W-:Y:S01]  /*8130*/  FFMA R11, R27, R2, R15 ;  /* 0x000000021b0b7223 */ /* 0x000fe2000000000f */
[----:B------:R-:W-:Y:S01]  /*8140*/  F2FP.TF32.F32.PACK_B R6, R6 ;  /* 0x00000006ff06723e */ /* 0x000fe200024050ff */
[----:B------:R-:W-:Y:S01]  /*8150*/  FMUL R19, R24, R19 ;  /* 0x0000001318137220 */ /* 0x000fe20000400000 */
[----:B------:R-:W-:Y:S02]  /*8160*/  F2FP.TF32.F32.PACK_B R7, R7 ;  /* 0x00000007ff07723e */ /* 0x000fe400024050ff */
[----:B------:R-:W-:Y:S02]  /*8170*/  LOP3.LUT R3, R36, 0xffffe000, RZ, 0xc0, !PT ;  /* 0xffffe00024037812 */ /* 0x000fe400078ec0ff */
[----:B------:R-:W-:Y:S01]  /*8180*/  LOP3.LUT R0, R37, 0xffffe000, RZ, 0xc0, !PT ;  /* 0xffffe00025007812 */ /* 0x000fe200078ec0ff */
[----:B------:R1:W-:Y:S01]  /*8190*/  STS.128 [R68+0x10], R4 ;  /* 0x0000100444007388 */ /* 0x0003e20000000c00 */
        /* <DEDUP_REMOVED lines=8> */
[----:B------:R-:W-:Y:S02]  /*8220*/  F2FP.TF32.F32.PACK_B R10, R10 ;  /* 0x0000000aff0a723e */ /* 0x000fe400024050ff */
[----:B------:R-:W-:Y:S02]  /*8230*/  F2FP.TF32.F32.PACK_B R11, R11 ;  /* 0x0000000bff0b723e */ /* 0x000fe400024050ff */
[----:B------:R-:W-:Y:S02]  /*8240*/  F2FP.TF32.F32.PACK_B R12, R12 ;  /* 0x0000000cff0c723e */ /* 0x000fe400024050ff */
[----:B------:R-:W-:Y:S01]  /*8250*/  F2FP.TF32.F32.PACK_B R13, R13 ;  /* 0x0000000dff0d723e */ /* 0x000fe200024050ff */
[----:B------:R1:W-:Y:S01]  /*8260*/  STS.128 [R67+0x20], R8 ;  /* 0x0000200843007388 */ /* 0x0003e20000000c00 */
[----:B------:R-:W-:Y:S02]  /*8270*/  F2FP.TF32.F32.PACK_B R14, R14 ;  /* 0x0000000eff0e723e */ /* 0x000fe400024050ff */
[----:B------:R-:W-:Y:S05]  /*8280*/  F2FP.TF32.F32.PACK_B R15, R15 ;  /* 0x0000000fff0f723e */ /* 0x000fea00024050ff */
[----:B------:R1:W-:Y:S01]  /*8290*/  STS.128 [R64+0x30], R12 ;  /* 0x0000300c40007388 */ /* 0x0003e20000000c00 */
[----:B------:R-:W-:Y:S01]  /*82a0*/  @!PT LDS RZ, [RZ] ;  /* 0x00000000fffff984 */ /* 0x000fe20000000800 */
[----:B------:R-:W-:Y:S01]  /*82b0*/  @!PT LDS RZ, [RZ] ;  /* 0x00000000fffff984 */ /* 0x000fe20000000800 */
[----:B------:R-:W-:Y:S01]  /*82c0*/  @!PT LDS RZ, [RZ] ;  /* 0x00000000fffff984 */ /* 0x000fe20000000800 */
[----:B------:R-:W-:Y:S01]  /*82d0*/  @!PT LDS RZ, [RZ] ;  /* 0x00000000fffff984 */ /* 0x000fe20000000800 */
[----:B------:R3:W-:Y:S07]  /*82e0*/  MEMBAR.ALL.CTA ;  /* 0x0000000000007992 */ /* 0x0007ee0000008000 */
[----:B---3--:R-:W3:Y:S02]  /*82f0*/  FENCE.VIEW.ASYNC.S ;  /* 0x00000000000073c6 */ /* 0x008ee40000000000 */
[----:B---3--:R-:W-:Y:S06]  /*8300*/  BAR.SYNC.DEFER_BLOCKING 0x1, 0x80 ;  /* 0x0042000000007b1d */ /* 0x008fec0000010000 */
[----:B------:R-:W-:Y:S05]  /*8310*/  @P0 BRA `(.L_x_123) ;  /* 0x0000000000380947 */ /* 0x000fea0003800000 */
[----:B------:R-:W-:Y:S01]  /*8320*/  UIADD3 UR4, UPT, UPT, UR43, 0x200, URZ ;  /* 0x000002002b047890 */ /* 0x000fe2000fffe0ff */
[----:B------:R-:W-:Y:S01]  /*8330*/  UMOV UR47, UR60 ;  /* 0x0000003c002f7c82 */ /* 0x000fe20008000000 */
[----:B------:R-:W-:Y:S02]  /*8340*/  UIADD3 UR9, UPT, UPT, UR45, 0x80, URZ ;  /* 0x000000802d097890 */ /* 0x000fe4000fffe0ff */
[----:B------:R-:W-:Y:S02]  /*8350*/  UIADD3 UR8, UPT, UPT, UR43, 0x1200, URZ ;  /* 0x000012002b087890 */ /* 0x000fe4000fffe0ff */
[----:B------:R-:W-:Y:S01]  /*8360*/  MOV R61, UR4 ;  /* 0x00000004003d7c02 */ /* 0x000fe20008000f00 */
[----:B------:R-:W-:Y:S01]  /*8370*/  UIADD3 UR4, UP0, UPT, UR50, 0x680, URZ ;  /* 0x0000068032047890 */ /* 0x000fe2000ff1e0ff */
[----:B------:R-:W-:Y:S02]  /*8380*/  UMOV UR10, UR46 ;  /* 0x0000002e000a7c82 */ /* 0x000fe40008000000 */
[----:B------:R-:W-:Y:S01]  /*8390*/  R2UR UR44, R61 ;  /* 0x000000003d2c72ca */ /* 0x000fe200000e0000 */
[----:B------:R-:W-:Y:S01]  /*83a0*/  UIADD3.X UR5, UPT, UPT, URZ, UR51, URZ, UP0, !UPT ;  /* 0x00000033ff057290 */ /* 0x000fe200087fe4ff */
[----:B------:R-:W-:Y:S11]  /*83b0*/  UMOV UR11, UR60 ;  /* 0x0000003c000b7c82 */ /* 0x000ff60008000000 */
[----:B------:R3:W-:Y:S01]  /*83c0*/  UTMASTG.3D [UR44], [UR4] ;  /* 0x0000002c040073b5 */ /* 0x0007e20008010000 */
[----:B------:R3:W-:Y:S01]  /*83d0*/  UTMASTG.3D [UR8], [UR4] ;  /* 0x00000008040073b5 */ /* 0x0007e20008010000 */
[----:B------:R0:W-:Y:S01]  /*83e0*/  UTMACMDFLUSH ;  /* 0x00000000000079b7 */ /* 0x0001e20000000000 */
[----:B---3--:R-:W-:Y:S04]  /*83f0*/  DEPBAR.LE SB0, 0x1 ;  /* 0x000080400000791a */ /* 0x008fe80000000000 */
.L_x_123:
[----:B------:R-:W-:Y:S05]  /*8400*/  BSYNC.RECONVERGENT B0 ;  /* 0x0000000000007941 */ /* 0x000fea0003800200 */
.L_x_122:
[----:B------:R-:W-:Y:S01]  /*8410*/  BAR.SYNC.DEFER_BLOCKING 0x1, 0x80 ;  /* 0x0042000000007b1d */ /* 0x000fe20000010000 */
[----:B------:R-:W-:Y:S01]  /*8420*/  ISETP.NE.AND P1, PT, R72, RZ, PT ;  /* 0x000000ff4800720c */ /* 0x000fe20003f25270 */
[----:B------:R-:W-:Y:S01]  /*8430*/  UISETP.NE.AND UP0, UPT, UR49, URZ, UPT ;  /* 0x000000ff3100728c */ /* 0x000fe2000bf05270 */
[----:B------:R-:W-:Y:S11]  /*8440*/  LEA R2, R26, UR43, 0x3 ;  /* 0x0000002b1a027c11 */ /* 0x000ff6000f8e18ff */
[----:B------:R-:W-:Y:S01]  /*8450*/  @P1 SHF.L.U32 R3, RZ, 0x1f, RZ ;  /* 0x0000001fff031819 */ /* 0x000fe200000006ff */
[----:B------:R-:W-:Y:S06]  /*8460*/  BRA.U !UP0, `(.L_x_124) ;  /* 0x0000000108287547 */ /* 0x000fec000b800000 */
[----:B------:R-:W-:Y:S01]  /*8470*/  R2UR UR4, R60 ;  /* 0x000000003c0472ca */ /* 0x000fe200000e0000 */
[----:B-1----:R-:W-:Y:S05]  /*8480*/  IMAD.U32 R4, RZ, RZ, UR48 ;  /* 0x00000030ff047e24 */ /* 0x002fea000f8e00ff */
[----:B------:R-:W-:Y:S05]  /*8490*/  @P1 LEA R4, R4, UR43, 0x3 ;  /* 0x0000002b04041c11 */ /* 0x000fea000f8e18ff */
[----:B------:R-:W-:Y:S02]  /*84a0*/  @P1 VIADD R4, R4, 0x40 ;  /* 0x0000004004041836 */ /* 0x000fe40000000000 */
[----:B------:R-:W-:Y:S01]  /*84b0*/  IMAD.U32 R0, RZ, RZ, UR4 ;  /* 0x00000004ff007e24 */ /* 0x000fe2000f8e00ff */
[----:B------:R-:W-:Y:S04]  /*84c0*/  UIADD3 UR4, UPT, UPT, UR48, 0x1, URZ ;  /* 0x0000000130047890 */ /* 0x000fe8000fffe0ff */
[----:B------:R-:W-:Y:S01]  /*84d0*/  @P1 PRMT R0, R0, 0x654, R4 ;  /* 0x0000065400001816 */ /* 0x000fe20000000004 */
[----:B------:R-:W-:Y:S03]  /*84e0*/  UISETP.NE.AND UP0, UPT, UR4, 0x4, UPT ;  /* 0x000000040400788c */ /* 0x000fe6000bf05270 */
[----:B------:R3:W-:Y:S01]  /*84f0*/  @P1 SYNCS.ARRIVE.TRANS64.RED.A1T0 RZ, [R0+URZ], RZ ;  /* 0x000000ff00ff19a7 */ /* 0x0007e200081004ff */
[----:B------:R-:W-:Y:S07]  /*8500*/  USEL UR48, UR4, URZ, UP0 ;  /* 0x000000ff04307287 */ /* 0x000fee0008000000 */
.L_x_124:
[----:B------:R-:W4:Y:S01]  /*8510*/  @P1 SYNCS.PHASECHK.TRANS64.TRYWAIT P0, [R2+URZ+0x20], R3 ;  /* 0x00002003020015a7 */ /* 0x000f2200080011ff */
[----:B------:R-:W-:Y:S01]  /*8520*/  BSSY B1, `(.L_x_125) ;  /* 0x0000016000017945 */ /* 0x000fe20003800000 */
[----:B----4-:R-:W-:Y:S03]  /*8530*/  @P1 SEL R74, RZ, 0x1, !P0 ;  /* 0x00000001ff4a1807 */ /* 0x010fe60004000000 */
[----:B------:R-:W-:Y:S05]  /*8540*/  @!P1 BRA `(.L_x_126) ;  /* 0x00000000004c9947 */ /* 0x000fea0003800000 */
[----:B------:R-:W-:Y:S01]  /*8550*/  ISETP.NE.AND P0, PT, R74, RZ, PT ;  /* 0x000000ff4a00720c */ /* 0x000fe20003f05270 */
[----:B------:R-:W-:Y:S01]  /*8560*/  BSSY B0, `(.L_x_127) ;  /* 0x000000b000007945 */ /* 0x000fe20003800000 */
[----:B------:R-:W-:Y:S11]  /*8570*/  ISETP.NE.AND P1, PT, R75, RZ, PT ;  /* 0x000000ff4b00720c */ /* 0x000ff60003f25270 */
[----:B------:R-:W-:Y:S02]  /*8580*/  @!UPT UIADD3 URZ, UPT, UPT, URZ, URZ, URZ ;  /* 0x000000fffffff290 */ /* 0x000fe4000fffe0ff */
[C---:B-1----:R-:W-:Y:S01]  /*8590*/  @P1 IMAD R6, R26.reuse, 0x2000, R69 ;  /* 0x000020001a061824 */ /* 0x042fe200078e0245 */
[C---:B------:R-:W-:Y:S01]  /*85a0*/  @P1 LEA R4, R26.reuse, R67, 0xd ;  /* 0x000000431a041211 */ /* 0x040fe200078e68ff */
[C---:B------:R-:W-:Y:S02]  /*85b0*/  @P1 IMAD R5, R26.reuse, 0x2000, R68 ;  /* 0x000020001a051824 */ /* 0x040fe400078e0244 */
[----:B------:R-:W-:Y:S01]  /*85c0*/  @P1 IMAD R3, R26, 0x2000, R64 ;  /* 0x000020001a031824 */ /* 0x000fe200078e0240 */
[----:B------:R-:W-:Y:S06]  /*85d0*/  @P0 BRA `(.L_x_128) ;  /* 0x00000000000c0947 */ /* 0x000fec0003800000 */
[----:B---3--:R-:W-:Y:S04]  /*85e0*/  SHF.L.U32 R0, RZ, 0x1f, RZ ;  /* 0x0000001fff007819 */ /* 0x008fe800000006ff */
[----:B------:R-:W1:Y:S02]  /*85f0*/  SYNCS.PHASECHK.TRANS64.TRYWAIT P0, [R2+URZ+0x20], R0 ;  /* 0x00002000020075a7 */ /* 0x000e6400080011ff */
[----:B-1----:R-:W-:Y:S05]  /*8600*/  @!P0 BRA `(.L_x_129) ;  /* 0x00000054000c8947 */ /* 0x002fea0003800000 */
.L_x_128:
[----:B------:R-:W-:Y:S05]  /*8610*/  BSYNC B0 ;  /* 0x0000000000007941 */ /* 0x000fea0003800000 */
.L_x_127:
[----:B------:R-:W-:Y:S02]  /*8620*/  ISETP.NE.AND P0, PT, R75, RZ, PT ;  /* 0x000000ff4b00720c */ /* 0x000fe40003f05270 */
[----:B------:R-:W-:Y:S11]  /*8630*/  IADD3 R26, PT, PT, R26, 0x1, RZ ;  /* 0x000000011a1a7810 */ /* 0x000ff60007ffe0ff */
[----:B------:R4:W1:Y:S04]  /*8640*/  @P0 LDS.128 R44, [R6] ;  /* 0x00000000062c0984 */ /* 0x0008680000000c00 */
[----:B------:R4:W1:Y:S04]  /*8650*/  @P0 LDS.128 R40, [R5+0x10] ;  /* 0x0000100005280984 */ /* 0x0008680000000c00 */
[----:B------:R4:W1:Y:S04]  /*8660*/  @P0 LDS.128 R32, [R4+0x20] ;  /* 0x0000200004200984 */ /* 0x0008680000000c00 */
[----:B------:R4:W1:Y:S02]  /*8670*/  @P0 LDS.128 R36, [R3+0x30] ;  /* 0x0000300003240984 */ /* 0x0008640000000c00 */
.L_x_126:
[----:B------:R-:W-:Y:S05]  /*8680*/  BSYNC B1 ;  /* 0x0000000000017941 */ /* 0x000fea0003800000 */
.L_x_125:
[----:B-1-3--:R-:W-:Y:S05]  /*8690*/  VIADD R0, R25, 0x10 ;  /* 0x0000001019007836 */ /* 0x00afea0000000000 */
[----:B------:R-:W-:Y:S04]  /*86a0*/  SHF.R.U32.HI R0, RZ, 0x15, R0 ;  /* 0x00000015ff007819 */ /* 0x000fe80000011600 */
[----:B------:R-:W-:Y:S11]  /*86b0*/  LOP3.LUT P0, RZ, R0, 0x3, R57, 0x48, !PT ;  /* 0x0000000300ff7812 */ /* 0x000ff60007804839 */
[----:B------:R-:W-:Y:S02]  /*86c0*/  @!UPT UIADD3 URZ, UPT, UPT, URZ, URZ, URZ ;  /* 0x000000fffffff290 */ /* 0x000fe4000fffe0ff */
[----:B------:R-:W-:Y:S05]  /*86d0*/  @!P0 BRA `(.L_x_130) ;  /* 0x0000000000408947 */ /* 0x000fea0003800000 */
[----:B------:R-:W1:Y:S01]  /*86e0*/  LDCU.64 UR8, c[0x4][0x70] ;  /* 0x01000e00ff0877ac */ /* 0x000e620008000a00 */
[----:B----4-:R-:W-:Y:S01]  /*86f0*/  MOV R3, 0x0 ;  /* 0x0000000000037802 */ /* 0x010fe20000000f00 */
[----:B------:R-:W-:Y:S02]  /*8700*/  HFMA2 R12, -RZ, RZ, 0, 5.9604644775390625e-08 ;  /* 0x00000001ff0c7431 */ /* 0x000fe400000001ff */
[----:B------:R-:W-:Y:S02]  /*8710*/  IMAD.MOV.U32 R8, RZ, RZ, 0x192 ;  /* 0x00000192ff087424 */ /* 0x000fe400078e00ff */
[----:B------:R-:W-:Y:S01]  /*8720*/  IMAD.MOV.U32 R13, RZ, RZ, RZ ;  /* 0x000000ffff0d7224 */ /* 0x000fe200078e00ff */
[----:B------:R-:W3:Y:S01]  /*8730*/  LDCU.64 UR6, c[0x4][0x78] ;  /* 0x01000f00ff0677ac */ /* 0x000ee20008000a00 */
[----:B------:R-:W4:Y:S01]  /*8740*/  LDC.64 R2, c[0x4][R3] ;  /* 0x0100000003027b82 */ /* 0x000f220000000a00 */
[----:B------:R-:W5:Y:S01]  /*8750*/  LDCU.64 UR4, c[0x4][0x10] ;  /* 0x01000200ff0477ac */ /* 0x000f620008000a00 */
[----:B-1----:R-:W-:Y:S01]  /*8760*/  MOV R5, UR9 ;  /* 0x0000000900057c02 */ /* 0x002fe20008000f00 */
[----:B------:R-:W-:Y:S01]  /*8770*/  IMAD.U32 R4, RZ, RZ, UR8 ;  /* 0x00000008ff047e24 */ /* 0x000fe2000f8e00ff */
[----:B---3--:R-:W-:Y:S01]  /*8780*/  MOV R7, UR7 ;  /* 0x0000000700077c02 */ /* 0x008fe20008000f00 */
[----:B------:R-:W-:Y:S01]  /*8790*/  IMAD.U32 R6, RZ, RZ, UR6 ;  /* 0x00000006ff067e24 */ /* 0x000fe2000f8e00ff */
[----:B-----5:R-:W-:Y:S01]  /*87a0*/  MOV R11, UR5 ;  /* 0x00000005000b7c02 */ /* 0x020fe20008000f00 */
[----:B------:R-:W-:Y:S02]  /*87b0*/  IMAD.U32 R10, RZ, RZ, UR4 ;  /* 0x00000004ff0a7e24 */ /* 0x000fe4000f8e00ff */
[----:B------:R-:W-:Y:S07]  /*87c0*/  LEPC R20, `(.L_x_130) ;  /* 0x000000001014794e */ /* 0x000fee0000000000 */
[----:B--2-4-:R-:W-:Y:S05]  /*87d0*/  CALL.ABS.NOINC R2 ;  /* 0x0000000002007343 */ /* 0x014fea0003c00000 */
.L_x_130:
[----:B------:R-:W-:Y:S01]  /*87e0*/  ISETP.NE.AND P6, PT, R72, RZ, PT ;  /* 0x000000ff4800720c */ /* 0x000fe20003fc5270 */
[----:B------:R-:W-:Y:S05]  /*87f0*/  WARPSYNC.ALL ;  /* 0x0000000000007948 */ /* 0x000fea0003800000 */
[----:B------:R-:W-:Y:S01]  /*8800*/  R2UR UR4, R25 ;  /* 0x00000000190472ca */ /* 0x000fe200000e0000 */
[----:B------:R-:W-:Y:S01]  /*8810*/  IMAD.U32 R0, RZ, RZ, UR48 ;  /* 0x00000030ff007e24 */ /* 0x000fe2000f8e00ff */
[----:B------:R-:W-:Y:S01]  /*8820*/  R2UR UR5, R60 ;  /* 0x000000003c0572ca */ /* 0x000fe200000e0000 */
[----:B------:R-:W-:Y:S01]  /*8830*/  BSSY.RECONVERGENT B0, `(.L_x_131) ;  /* 0x0000063000007945 */ /* 0x000fe20003800200 */
[----:B------:R-:W-:Y:S02]  /*8840*/  LOP3.LUT R20, R44, 0xffffe000, RZ, 0xc0, !PT ;  /* 0xffffe0002c147812 */ /* 0x000fe400078ec0ff */
[----:B------:R-:W-:Y:S02]  /*8850*/  ISETP.NE.AND P0, PT, R71, RZ, PT ;  /* 0x000000ff4700720c */ /* 0x000fe40003f05270 */
[----:B------:R-:W-:Y:S05]  /*8860*/  @P6 LEA R0, R0, UR43, 0x3 ;  /* 0x0000002b00006c11 */ /* 0x000fea000f8e18ff */
[----:B----4-:R-:W1:Y:S01]  /*8870*/  LDTM.x16 R4, tmem[UR4+0x10] ;  /* 0x00001004000479ee */ /* 0x010e620008240000 */
[----:B------:R-:W-:Y:S02]  /*8880*/  @P6 VIADD R0, R0, 0x40 ;  /* 0x0000004000006836 */ /* 0x000fe40000000000 */
[----:B------:R-:W-:Y:S05]  /*8890*/  IMAD.U32 R21, RZ, RZ, UR5 ;  /* 0x00000005ff157e24 */ /* 0x000fea000f8e00ff */
[----:B------:R-:W-:Y:S01]  /*88a0*/  @P6 PRMT R21, R21, 0x654, R0 ;  /* 0x0000065415156816 */ /* 0x000fe20000000000 */
[C---:B-1----:R-:W-:Y:S01]  /*88b0*/  FMUL R0, R24.reuse, R4 ;  /* 0x0000000418007220 */ /* 0x042fe20000400000 */
[C---:B------:R-:W-:Y:S01]  /*88c0*/  FMUL R4, R24.reuse, R8 ;  /* 0x0000000818047220 */ /* 0x040fe20000400000 */
[C---:B------:R-:W-:Y:S01]  /*88d0*/  FMUL R8, R24.reuse, R12 ;  /* 0x0000000c18087220 */ /* 0x040fe20000400000 */
[C---:B------:R-:W-:Y:S01]  /*88e0*/  FMUL R12, R24.reuse, R16 ;  /* 0x00000010180c7220 */ /* 0x040fe20000400000 */
[----:B------:R-:W-:Y:S01]  /*88f0*/  LOP3.LUT R16, R45, 0xffffe000, RZ, 0xc0, !PT ;  /* 0xffffe0002d107812 */ /* 0x000fe200078ec0ff */
[C---:B------:R-:W-:Y:S01]  /*8900*/  FMUL R2, R24.reuse, R5 ;  /* 0x0000000518027220 */ /* 0x040fe20000400000 */
[C---:B------:R-:W-:Y:S01]  /*8910*/  FMUL R3, R24.reuse, R6 ;  /* 0x0000000618037220 */ /* 0x040fe20000400000 */
[----:B------:R-:W-:Y:S01]  /*8920*/  FMUL R5, R24, R9 ;  /* 0x0000000918057220 */ /* 0x000fe20000400000 */
[----:B------:R-:W-:Y:S01]  /*8930*/  FFMA R28, R27, R20, R0 ;  /* 0x000000141b1c7223 */ /* 0x000fe20000000000 */
[----:B------:R-:W-:Y:S01]  /*8940*/  LOP3.LUT R0, R46, 0xffffe000, RZ, 0xc0, !PT ;  /* 0xffffe0002e007812 */ /* 0x000fe200078ec0ff */
[C---:B------:R-:W-:Y:S01]  /*8950*/  FMUL R6, R24.reuse, R10 ;  /* 0x0000000a18067220 */ /* 0x040fe20000400000 */
[C---:B------:R-:W-:Y:S01]  /*8960*/  FMUL R9, R24.reuse, R13 ;  /* 0x0000000d18097220 */ /* 0x040fe20000400000 */
[C---:B------:R-:W-:Y:S01]  /*8970*/  FMUL R10, R24.reuse, R14 ;  /* 0x0000000e180a7220 */ /* 0x040fe20000400000 */
[----:B------:R-:W-:Y:S01]  /*8980*/  F2FP.TF32.F32.PACK_B R28, R28 ;  /* 0x0000001cff1c723e */ /* 0x000fe200024050ff */
[C---:B------:R-:W-:Y:S01]  /*8990*/  FMUL R13, R24.reuse, R17 ;  /* 0x00000011180d7220 */ /* 0x040fe20000400000 */
[----:B------:R-:W-:Y:S01]  /*89a0*/  LOP3.LUT R17, R47, 0xffffe000, RZ, 0xc0, !PT ;  /* 0xffffe0002f117812 */ /* 0x000fe200078ec0ff */
[----:B------:R-:W-:Y:S01]  /*89b0*/  FMUL R14, R24, R18 ;  /* 0x00000012180e7220 */ /* 0x000fe20000400000 */
[----:B------:R-:W-:Y:S01]  /*89c0*/  LOP3.LUT R18, R40, 0xffffe000, RZ, 0xc0, !PT ;  /* 0xffffe00028127812 */ /* 0x000fe200078ec0ff */
[----:B------:R-:W-:Y:S01]  /*89d0*/  FFMA R29, R27, R16, R2 ;  /* 0x000000101b1d7223 */ /* 0x000fe20000000002 */
[----:B------:R-:W-:Y:S01]  /*89e0*/  LOP3.LUT R2, R41, 0xffffe000, RZ, 0xc0, !PT ;  /* 0xffffe00029027812 */ /* 0x000fe200078ec0ff */
[----:B------:R-:W-:Y:S01]  /*89f0*/  FMUL R7, R24, R7 ;  /* 0x0000000718077220 */ /* 0x000fe20000400000 */
[----:B------:R-:W-:Y:S01]  /*8a00*/  LOP3.LUT R16, R33, 0xffffe000, RZ, 0xc0, !PT ;  /* 0xffffe00021107812 */ /* 0x000fe200078ec0ff */
[C---:B------:R-:W-:Y:S01]  /*8a10*/  FFMA R30, R27.reuse, R0, R3 ;  /* 0x000000001b1e7223 */ /* 0x040fe20000000003 */
[----:B------:R-:W-:Y:S01]  /*8a20*/  LOP3.LUT R0, R42, 0xffffe000, RZ, 0xc0, !PT ;  /* 0xffffe0002a007812 */ /* 0x000fe200078ec0ff */
[C---:B------:R-:W-:Y:S01]  /*8a30*/  FFMA R31, R27.reuse, R17, R7 ;  /* 0x000000111b1f7223 */ /* 0x040fe20000000007 */
[----:B------:R-:W-:Y:S01]  /*8a40*/  F2FP.TF32.F32.PACK_B R29, R29 ;  /* 0x0000001dff1d723e */ /* 0x000fe200024050ff */
[C---:B------:R-:W-:Y:S01]  /*8a50*/  FFMA R4, R27.reuse, R18, R4 ;  /* 0x000000121b047223 */ /* 0x040fe20000000004 */
[----:B------:R-:W-:Y:S01]  /*8a60*/  F2FP.TF32.F32.PACK_B R30, R30 ;  /* 0x0000001eff1e723e */ /* 0x000fe200024050ff */
[----:B------:R-:W-:Y:S01]  /*8a70*/  FFMA R5, R27, R2, R5 ;  /* 0x000000021b057223 */ /* 0x000fe20000000005 */
[----:B------:R-:W-:Y:S01]  /*8a80*/  LOP3.LUT R2, R43, 0xffffe000, RZ, 0xc0, !PT ;  /* 0xffffe0002b027812 */ /* 0x000fe200078ec0ff */
[----:B------:R-:W-:Y:S01]  /*8a90*/  FMUL R11, R24, R11 ;  /* 0x0000000b180b7220 */ /* 0x000fe20000400000 */
[----:B------:R-:W-:Y:S01]  /*8aa0*/  F2FP.TF32.F32.PACK_B R31, R31 ;  /* 0x0000001fff1f723e */ /* 0x000fe200024050ff */
[C---:B------:R-:W-:Y:S01]  /*8ab0*/  FFMA R6, R27.reuse, R0, R6 ;  /* 0x000000001b067223 */ /* 0x040fe20000000006 */
[----:B------:R-:W-:Y:S01]  /*8ac0*/  LOP3.LUT R3, R32, 0xffffe000, RZ, 0xc0, !PT ;  /* 0xffffe00020037812 */ /* 0x000fe200078ec0ff */
[----:B------:R-:W-:Y:S01]  /*8ad0*/  FFMA R7, R27, R2, R11 ;  /* 0x000000021b077223 */ /* 0x000fe2000000000b */
[----:B------:R-:W-:Y:S01]  /*8ae0*/  F2FP.TF32.F32.PACK_B R4, R4 ;  /* 0x00000004ff04723e */ /* 0x000fe200024050ff */
[----:B------:R1:W-:Y:S01]  /*8af0*/  STS.128 [R69+0x2000], R28 ;  /* 0x0020001c45007388 */ /* 0x0003e20000000c00 */
[----:B------:R-:W-:Y:S01]  /*8b00*/  LOP3.LUT R0, R34, 0xffffe000, RZ, 0xc0, !PT ;  /* 0xffffe00022007812 */ /* 0x000fe200078ec0ff */
[----:B------:R-:W-:Y:S01]  /*8b10*/  FMUL R15, R24, R15 ;  /* 0x0000000f180f7220 */ /* 0x000fe20000400000 */
[----:B------:R-:W-:Y:S01]  /*8b20*/  LOP3.LUT R2, R35, 0xffffe000, RZ, 0xc0, !PT ;  /* 0xffffe00023027812 */ /* 0x000fe200078ec0ff */
[C---:B------:R-:W-:Y:S01]  /*8b30*/  FFMA R8, R27.reuse, R3, R8 ;  /* 0x000000031b087223 */ /* 0x040fe20000000008 */
[----:B------:R-:W-:Y:S01]  /*8b40*/  F2FP.TF32.F32.PACK_B R5, R5 ;  /* 0x00000005ff05723e */ /* 0x000fe200024050ff */
[C---:B------:R-:W-:Y:S01]  /*8b50*/  FFMA R9, R27.reuse, R16, R9 ;  /* 0x000000101b097223 */ /* 0x040fe20000000009 */
[----:B------:R-:W-:Y:S01]  /*8b60*/  F2FP.TF32.F32.PACK_B R6, R6 ;  /* 0x00000006ff06723e */ /* 0x000fe200024050ff */
[C---:B------:R-:W-:Y:S01]  /*8b70*/  FFMA R10, R27.reuse, R0, R10 ;  /* 0x000000001b0a7223 */ /* 0x040fe2000000000a */
[----:B------:R-:W-:Y:S01]  /*8b80*/  F2FP.TF32.F32.PACK_B R7, R7 ;  /* 0x00000007ff07723e */ /* 0x000fe200024050ff */
[----:B------:R-:W-:Y:S01]  /*8b90*/  FFMA R11, R27, R2, R15 ;  /* 0x000000021b0b7223 */ /* 0x000fe2000000000f */
[----:B------:R-:W-:Y:S01]  /*8ba0*/  LOP3.LUT R0, R36, 0xffffe000, RZ, 0xc0, !PT ;  /* 0xffffe00024007812 */ /* 0x000fe200078ec0ff */
[----:B------:R-:W-:Y:S01]  /*8bb0*/  FMUL R19, R24, R19 ;  /* 0x0000001318137220 */ /* 0x000fe20000400000 */
        /* <DEDUP_REMOVED lines=16> */
[----:B------:R-:W-:Y:S02]  /*8cc0*/  F2FP.TF32.F32.PACK_B R15, R15 ;  /* 0x0000000fff0f723e */ /* 0x000fe400024050ff */
[----:B------:R-:W-:Y:S02]  /*8cd0*/  LEA R0, R26, UR43, 0x3 ;  /* 0x0000002b1a007c11 */ /* 0x000fe4000f8e18ff */
[----:B------:R-:W-:Y:S01]  /*8ce0*/  @P6 SHF.L.U32 R2, RZ, 0x1f, RZ ;  /* 0x0000001fff026819 */ /* 0x000fe200000006ff */
        /* <DEDUP_REMOVED lines=9> */
[----:B------:R-:W-:Y:S02]  /*8d80*/  UIADD3 UR4, UP0, UPT, UR50, 0x680, URZ ;  /* 0x0000068032047890 */ /* 0x000fe4000ff1e0ff */
[----:B------:R-:W-:Y:S02]  /*8d90*/  UIADD3 UR13, UPT, UPT, UR45, 0x10, URZ ;  /* 0x000000102d0d7890 */ /* 0x000fe4000fffe0ff */
[----:B------:R-:W-:Y:S02]  /*8da0*/  UIADD3 UR12, UPT, UPT, UR43, 0x2200, URZ ;  /* 0x000022002b0c7890 */ /* 0x000fe4000fffe0ff */
[----:B------:R-:W-:Y:S01]  /*8db0*/  UIADD3.X UR5, UPT, UPT, URZ, UR51, URZ, UP0, !UPT ;  /* 0x00000033ff057290 */ /* 0x000fe200087fe4ff */
[----:B------:R-:W-:Y:S01]  /*8dc0*/  UMOV UR14, UR46 ;  /* 0x0000002e000e7c82 */ /* 0x000fe20008000000 */
[----:B------:R-:W-:Y:S01]  /*8dd0*/  UMOV UR15, UR60 ;  /* 0x0000003c000f7c82 */ /* 0x000fe20008000000 */
[----:B------:R-:W-:Y:S02]  /*8de0*/  UIADD3 UR9, UPT, UPT, UR45, 0x90, URZ ;  /* 0x000000902d097890 */ /* 0x000fe4000fffe0ff */
[----:B------:R-:W-:Y:S01]  /*8df0*/  UIADD3 UR8, UPT, UPT, UR43, 0x3200, URZ ;  /* 0x000032002b087890 */ /* 0x000fe2000fffe0ff */
[----:B------:R-:W-:Y:S03]  /*8e00*/  UMOV UR10, UR46 ;  /* 0x0000002e000a7c82 */ /* 0x000fe60008000000 */
[----:B------:R3:W-:Y:S01]  /*8e10*/  UTMASTG.3D [UR12], [UR4] ;  /* 0x0000000c040073b5 */ /* 0x0007e20008010000 */
[----:B------:R-:W-:Y:S04]  /*8e20*/  UMOV UR11, UR60 ;  /* 0x0000003c000b7c82 */ /* 0x000fe80008000000 */
[----:B------:R3:W-:Y:S01]  /*8e30*/  UTMASTG.3D [UR8], [UR4] ;  /* 0x00000008040073b5 */ /* 0x0007e20008010000 */
[----:B------:R0:W-:Y:S01]  /*8e40*/  UTMACMDFLUSH ;  /* 0x00000000000079b7 */ /* 0x0001e20000000000 */
[----:B---3--:R-:W-:Y:S04]  /*8e50*/  DEPBAR.LE SB0, 0x1 ;  /* 0x000080400000791a */ /* 0x008fe80000000000 */
.L_x_132:
[----:B------:R-:W-:Y:S05]  /*8e60*/  BSYNC.RECONVERGENT B0 ;  /* 0x0000000000007941 */ /* 0x000fea0003800200 */
.L_x_131:
[----:B------:R-:W-:Y:S01]  /*8e70*/  BAR.SYNC.DEFER_BLOCKING 0x1, 0x80 ;  /* 0x0042000000007b1d */ /* 0x000fe20000010000 */
[----:B------:R-:W-:Y:S04]  /*8e80*/  UIADD3 UR4, UPT, UPT, UR48, 0x1, URZ ;  /* 0x0000000130047890 */ /* 0x000fe8000fffe0ff */
[----:B------:R-:W-:Y:S04]  /*8e90*/  UISETP.NE.AND UP0, UPT, UR4, 0x4, UPT ;  /* 0x000000040400788c */ /* 0x000fe8000bf05270 */
[----:B------:R-:W-:Y:S01]  /*8ea0*/  USEL UR47, UR4, URZ, UP0 ;  /* 0x000000ff042f7287 */ /* 0x000fe20008000000 */
[----:B------:R3:W-:Y:S01]  /*8eb0*/  @P6 SYNCS.ARRIVE.TRANS64.RED.A1T0 RZ, [R21+URZ], RZ ;  /* 0x000000ff15ff69a7 */ /* 0x0007e200081004ff */
[----:B------:R-:W-:Y:S01]  /*8ec0*/  BSSY B1, `(.L_x_133) ;  /* 0x0000017000017945 */ /* 0x000fe20003800000 */
[----:B------:R-:W4:Y:S02]  /*8ed0*/  @P6 SYNCS.PHASECHK.TRANS64.TRYWAIT P0, [R0+URZ+0x20], R2 ;  /* 0x00002002000065a7 */ /* 0x000f2400080011ff */
[----:B----4-:R-:W-:Y:S01]  /*8ee0*/  @P6 SEL R74, RZ, 0x1, !P0 ;  /* 0x00000001ff4a6807 */ /* 0x010fe20004000000 */
[----:B---3--:R-:W-:Y:S06]  /*8ef0*/  @!P6 BRA `(.L_x_134) ;  /* 0x00000000004ce947 */ /* 0x008fec0003800000 */
        /* <DEDUP_REMOVED lines=9> */
[----:B------:R-:W-:Y:S04]  /*8f90*/  SHF.L.U32 R6, RZ, 0x1f, RZ ;  /* 0x0000001fff067819 */ /* 0x000fe800000006ff */
[----:B------:R-:W1:Y:S02]  /*8fa0*/  SYNCS.PHASECHK.TRANS64.TRYWAIT P0, [R0+URZ+0x20], R6 ;  /* 0x00002006000075a7 */ /* 0x000e6400080011ff */
[----:B-1----:R-:W-:Y:S05]  /*8fb0*/  @!P0 BRA `(.L_x_137) ;  /* 0x0000004800b48947 */ /* 0x002fea0003800000 */
.L_x_136:
[----:B------:R-:W-:Y:S05]  /*8fc0*/  BSYNC B0 ;  /* 0x0000000000007941 */ /* 0x000fea0003800000 */
.L_x_135:
[----:B------:R-:W-:Y:S02]  /*8fd0*/  ISETP.NE.AND P0, PT, R75, RZ, PT ;  /* 0x000000ff4b00720c */ /* 0x000fe40003f05270 */
[----:B------:R-:W-:Y:S11]  /*8fe0*/  IADD3 R26, PT, PT, R26, 0x1, RZ ;  /* 0x000000011a1a7810 */ /* 0x000ff60007ffe0ff */
[----:B------:R3:W4:Y:S04]  /*8ff0*/  @P0 LDS.128 R44, [R5] ;  /* 0x00000000052c0984 */ /* 0x0007280000000c00 */
[----:B------:R3:W1:Y:S04]  /*9000*/  @P0 LDS.128 R40, [R4+0x10] ;  /* 0x0000100004280984 */ /* 0x0006680000000c00 */
[----:B------:R3:W1:Y:S04]  /*9010*/  @P0 LDS.128 R32, [R3+0x20] ;  /* 0x0000200003200984 */ /* 0x0006680000000c00 */
[----:B------:R3:W1:Y:S02]  /*9020*/  @P0 LDS.128 R36, [R2+0x30] ;  /* 0x0000300002240984 */ /* 0x0006640000000c00 */
.L_x_134:
[----:B------:R-:W-:Y:S05]  /*9030*/  BSYNC B1 ;  /* 0x0000000000017941 */ /* 0x000fea0003800000 */
.L_x_133:
[----:B-1----:R-:W-:Y:S05]  /*9040*/  VIADD R0, R25, 0x20 ;  /* 0x0000002019007836 */ /* 0x002fea0000000000 */
[----:B------:R-:W-:Y:S04]  /*9050*/  SHF.R.U32.HI R0, RZ, 0x15, R0 ;  /* 0x00000015ff007819 */ /* 0x000fe80000011600 */
[----:B------:R-:W-:Y:S11]  /*9060*/  LOP3.LUT P0, RZ, R0, 0x3, R57, 0x48, !PT ;  /* 0x0000000300ff7812 */ /* 0x000ff60007804839 */
[----:B------:R-:W-:Y:S02]  /*9070*/  @!UPT UIADD3 URZ, UPT, UPT, URZ, URZ, URZ ;  /* 0x000000fffffff290 */ /* 0x000fe4000fffe0ff */
[----:B------:R-:W-:Y:S05]  /*9080*/  @!P0 BRA `(.L_x_138) ;  /* 0x0000000000408947 */ /* 0x000fea0003800000 */
[----:B------:R-:W1:Y:S01]  /*9090*/  LDCU.64 UR8, c[0x4][0x70] ;  /* 0x01000e00ff0877ac */ /* 0x000e620008000a00 */
[----:B---3--:R-:W-:Y:S01]  /*90a0*/  MOV R3, 0x0 ;  /* 0x0000000000037802 */ /* 0x008fe20000000f00 */
[----:B------:R-:W-:Y:S02]  /*90b0*/  HFMA2 R12, -RZ, RZ, 0, 5.9604644775390625e-08 ;  /* 0x00000001ff0c7431 */ /* 0x000fe400000001ff */
[----:B------:R-:W-:Y:S02]  /*90c0*/  IMAD.MOV.U32 R8, RZ, RZ, 0x192 ;  /* 0x00000192ff087424 */ /* 0x000fe400078e00ff */
[----:B------:R-:W-:Y:S01]  /*90d0*/  IMAD.MOV.U32 R13, RZ, RZ, RZ ;  /* 0x000000ffff0d7224 */ /* 0x000fe200078e00ff */
[----:B------:R-:W3:Y:S01]  /*90e0*/  LDCU.64 UR6, c[0x4][0x78] ;  /* 0x01000f00ff0677ac */ /* 0x000ee20008000a00 */
[----:B------:R-:W2:Y:S01]  /*90f0*/  LDC.64 R2, c[0x4][R3] ;  /* 0x0100000003027b82 */ /* 0x000ea20000000a00 */
        /* <DEDUP_REMOVED lines=9> */
.L_x_138:
[----:B------:R-:W-:Y:S01]  /*9190*/  ISETP.NE.AND P6, PT, R72, RZ, PT ;  /* 0x000000ff4800720c */ /* 0x000fe20003fc5270 */
[----:B------:R-:W-:Y:S05]  /*91a0*/  WARPSYNC.ALL ;  /* 0x0000000000007948 */ /* 0x000fea0003800000 */
[----:B------:R-:W-:Y:S01]  /*91b0*/  R2UR UR4, R25 ;  /* 0x00000000190472ca */ /* 0x000fe200000e0000 */
[----:B------:R-:W-:Y:S01]  /*91c0*/  IMAD.U32 R0, RZ, RZ, UR47 ;  /* 0x0000002fff007e24 */ /* 0x000fe2000f8e00ff */
[----:B------:R-:W-:Y:S01]  /*91d0*/  R2UR UR5, R60 ;  /* 0x000000003c0572ca */ /* 0x000fe200000e0000 */
[----:B------:R-:W-:Y:S01]  /*91e0*/  BSSY.RECONVERGENT B0, `(.L_x_139) ;  /* 0x0000063000007945 */ /* 0x000fe20003800200 */
[----:B----4-:R-:W-:Y:S02]  /*91f0*/  LOP3.LUT R20, R44, 0xffffe000, RZ, 0xc0, !PT ;  /* 0xffffe0002c147812 */ /* 0x010fe400078ec0ff */
[----:B------:R-:W-:Y:S02]  /*9200*/  ISETP.NE.AND P0, PT, R71, RZ, PT ;  /* 0x000000ff4700720c */ /* 0x000fe40003f05270 */
[----:B------:R-:W-:Y:S05]  /*9210*/  @P6 LEA R0, R0, UR43, 0x3 ;  /* 0x0000002b00006c11 */ /* 0x000fea000f8e18ff */
[----:B---3--:R-:W1:Y:S01]  /*9220*/  LDTM.x16 R4, tmem[UR4+0x20] ;  /* 0x00002004000479ee */ /* 0x008e620008240000 */
        /* <DEDUP_REMOVED lines=94> */
.L_x_140:
[----:B------:R-:W-:Y:S05]  /*9810*/  BSYNC.RECONVERGENT B0 ;  /* 0x0000000000007941 */ /* 0x000fea0003800200 */
.L_x_139:
[----:B------:R-:W-:Y:S01]  /*9820*/  BAR.SYNC.DEFER_BLOCKING 0x1, 0x80 ;  /* 0x0042000000007b1d */ /* 0x000fe20000010000 */
[----:B------:R-:W-:Y:S01]  /*9830*/  UIADD3 UR4, UPT, UPT, UR47, 0x1, URZ ;  /* 0x000000012f047890 */ /* 0x000fe2000fffe0ff */
[----:B------:R-:W-:Y:S03]  /*9840*/  HFMA2 R76, -RZ, RZ, 0, 0 ;  /* 0x00000000ff4c7431 */ /* 0x000fe600000001ff */
        /* <DEDUP_REMOVED lines=19> */
.L_x_144:
[----:B------:R-:W-:Y:S05]  /*9980*/  BSYNC B0 ;  /* 0x0000000000007941 */ /* 0x000fea0003800000 */
.L_x_143:
[----:B------:R-:W-:Y:S01]  /*9990*/  ISETP.NE.AND P0, PT, R75, RZ, PT ;  /* 0x000000ff4b00720c */ /* 0x000fe20003f05270 */
[----:B------:R-:W-:Y:S11]  /*99a0*/  VIADD R26, R26, 0x1 ;  /* 0x000000011a1a7836 */ /* 0x000ff60000000000 */
[----:B------:R-:W-:Y:S01]  /*99b0*/  @!UPT UIADD3 URZ, UPT, UPT, URZ, URZ, URZ ;  /* 0x000000fffffff290 */ /* 0x000fe2000fffe0ff */
[----:B------:R3:W4:Y:S04]  /*99c0*/  @P0 LDS.128 R44, [R5] ;  /* 0x00000000052c0984 */ /* 0x0007280000000c00 */
[----:B------:R3:W1:Y:S04]  /*99d0*/  @P0 LDS.128 R40, [R4+0x10] ;  /* 0x0000100004280984 */ /* 0x0006680000000c00 */
[----:B------:R3:W1:Y:S04]  /*99e0*/  @P0 LDS.128 R32, [R3+0x20] ;  /* 0x0000200003200984 */ /* 0x0006680000000c00 */
[----:B------:R3:W1:Y:S01]  /*99f0*/  @P0 LDS.128 R36, [R2+0x30] ;  /* 0x0000300002240984 */ /* 0x0006620000000c00 */
[C---:B------:R-:W-:Y:S04]  /*9a00*/  ISETP.NE.AND P0, PT, R26.reuse, 0x4, PT ;  /* 0x000000041a00780c */ /* 0x040fe80003f05270 */
[----:B------:R-:W-:Y:S02]  /*9a10*/  SEL R26, R26, RZ, P0 ;  /* 0x000000ff1a1a7207 */ /* 0x000fe40000000000 */
[----:B------:R-:W-:Y:S02]  /*9a20*/  SEL R76, RZ, 0x1, P0 ;  /* 0x00000001ff4c7807 */ /* 0x000fe40000000000 */
.L_x_142:
[----:B------:R-:W-:Y:S05]  /*9a30*/  BSYNC B1 ;  /* 0x0000000000017941 */ /* 0x000fea0003800000 */
.L_x_141:
        /* <DEDUP_REMOVED lines=21> */
.L_x_146:
        /* <DEDUP_REMOVED lines=80> */
[----:B------:R-:W-:Y:S01]  /*a090*/  @P6 SHF.L.U32 R2, R76, 0x1f, RZ ;  /* 0x0000001f4c026819 */ /* 0x000fe200000006ff */
        /* <DEDUP_REMOVED lines=23> */
.L_x_148:
[----:B------:R-:W-:Y:S05]  /*a210*/  BSYNC.RECONVERGENT B0 ;  /* 0x0000000000007941 */ /* 0x000fea0003800200 */
.L_x_147:
        /* <DEDUP_REMOVED lines=18> */
[----:B------:R-:W-:Y:S04]  /*a340*/  SHF.L.U32 R6, R76, 0x1f, RZ ;  /* 0x0000001f4c067819 */ /* 0x000fe800000006ff */
[----:B------:R-:W1:Y:S02]  /*a350*/  SYNCS.PHASECHK.TRANS64.TRYWAIT P0, [R0+URZ+0x20], R6 ;  /* 0x00002006000075a7 */ /* 0x000e6400080011ff */
[----:B-1----:R-:W-:Y:S05]  /*a360*/  @!P0 BRA `(.L_x_153) ;  /* 0x0000003400f08947 */ /* 0x002fea0003800000 */
.L_x_152:
[----:B------:R-:W-:Y:S05]  /*a370*/  BSYNC B0 ;  /* 0x0000000000007941 */ /* 0x000fea0003800000 */
.L_x_151:
[----:B------:R-:W-:Y:S01]  /*a380*/  ISETP.NE.AND P0, PT, R75, RZ, PT ;  /* 0x000000ff4b00720c */ /* 0x000fe20003f05270 */
[----:B------:R-:W-:Y:S11]  /*a390*/  VIADD R26, R26, 0x1 ;  /* 0x000000011a1a7836 */ /* 0x000ff60000000000 */
[----:B------:R-:W-:Y:S01]  /*a3a0*/  @!UPT UIADD3 URZ, UPT, UPT, URZ, URZ, URZ ;  /* 0x000000fffffff290 */ /* 0x000fe2000fffe0ff */
[----:B------:R3:W4:Y:S04]  /*a3b0*/  @P0 LDS.128 R44, [R5] ;  /* 0x00000000052c0984 */ /* 0x0007280000000c00 */
[----:B------:R3:W2:Y:S04]  /*a3c0*/  @P0 LDS.128 R40, [R4+0x10] ;  /* 0x0000100004280984 */ /* 0x0006a80000000c00 */
[----:B------:R3:W2:Y:S04]  /*a3d0*/  @P0 LDS.128 R32, [R3+0x20] ;  /* 0x0000200003200984 */ /* 0x0006a80000000c00 */
[----:B------:R3:W2:Y:S01]  /*a3e0*/  @P0 LDS.128 R36, [R2+0x30] ;  /* 0x0000300002240984 */ /* 0x0006a20000000c00 */
[C---:B------:R-:W-:Y:S04]  /*a3f0*/  ISETP.NE.AND P0, PT, R26.reuse, 0x4, PT ;  /* 0x000000041a00780c */ /* 0x040fe80003f05270 */
[----:B-1----:R-:W-:Y:S02]  /*a400*/  SEL R0, RZ, 0x1, P0 ;  /* 0x00000001ff007807 */ /* 0x002fe40000000000 */
[----:B------:R-:W-:Y:S02]  /*a410*/  SEL R26, R26, RZ, P0 ;  /* 0x000000ff1a1a7207 */ /* 0x000fe40000000000 */
[----:B------:R-:W-:Y:S02]  /*a420*/  LOP3.LUT R76, R76, R0, RZ, 0x3c, !PT ;  /* 0x000000004c4c7212 */ /* 0x000fe400078e3cff */
.L_x_150:
[----:B------:R-:W-:Y:S05]  /*a430*/  BSYNC B1 ;  /* 0x0000000000017941 */ /* 0x000fea0003800000 */
.L_x_149:
[----:B------:R-:W-:Y:S05]  /*a440*/  VIADD R0, R25, 0x40 ;  /* 0x0000004019007836 */ /* 0x000fea0000000000 */
[----:B------:R-:W-:Y:S04]  /*a450*/  SHF.R.U32.HI R0, RZ, 0x15, R0 ;  /* 0x00000015ff007819 */ /* 0x000fe80000011600 */
[----:B------:R-:W-:Y:S11]  /*a460*/  LOP3.LUT P0, RZ, R0, 0x3, R57, 0x48, !PT ;  /* 0x0000000300ff7812 */ /* 0x000ff60007804839 */
[----:B------:R-:W-:Y:S02]  /*a470*/  @!UPT UIADD3 URZ, UPT, UPT, URZ, URZ, URZ ;  /* 0x000000fffffff290 */ /* 0x000fe4000fffe0ff */
[----:B------:R-:W-:Y:S05]  /*a480*/  @!P0 BRA `(.L_x_154) ;  /* 0x0000000000408947 */ /* 0x000fea0003800000 */
[----:B------:R-:W5:Y:S01]  /*a490*/  LDCU.64 UR8, c[0x4][0x70] ;  /* 0x01000e00ff0877ac */ /* 0x000f620008000a00 */
[----:B---3--:R-:W-:Y:S01]  /*a4a0*/  MOV R3, 0x0 ;  /* 0x0000000000037802 */ /* 0x008fe20000000f00 */
[----:B-1----:R-:W-:Y:S02]  /*a4b0*/  HFMA2 R12, -RZ, RZ, 0, 5.9604644775390625e-08 ;  /* 0x00000001ff0c7431 */ /* 0x002fe400000001ff */
[----:B------:R-:W-:Y:S02]  /*a4c0*/  IMAD.MOV.U32 R8, RZ, RZ, 0x192 ;  /* 0x00000192ff087424 */ /* 0x000fe400078e00ff */
[----:B------:R-:W-:Y:S01]  /*a4d0*/  IMAD.MOV.U32 R13, RZ, RZ, RZ ;  /* 0x000000ffff0d7224 */ /* 0x000fe200078e00ff */
[----:B------:R-:W1:Y:S01]  /*a4e0*/  LDCU.64 UR6, c[0x4][0x78] ;  /* 0x01000f00ff0677ac */ /* 0x000e620008000a00 */
[----:B------:R-:W3:Y:S01]  /*a4f0*/  LDC.64 R2, c[0x4][R3] ;  /* 0x0100000003027b82 */ /* 0x000ee20000000a00 */
[----:B------:R-:W2:Y:S01]  /*a500*/  LDCU.64 UR4, c[0x4][0x10] ;  /* 0x01000200ff0477ac */ /* 0x000ea20008000a00 */
[----:B-----5:R-:W-:Y:S01]  /*a510*/  MOV R5, UR9 ;  /* 0x0000000900057c02 */ /* 0x020fe20008000f00 */
[----:B------:R-:W-:Y:S01]  /*a520*/  IMAD.U32 R4, RZ, RZ, UR8 ;  /* 0x00000008ff047e24 */ /* 0x000fe2000f8e00ff */
[----:B-1----:R-:W-:Y:S01]  /*a530*/  MOV R7, UR7 ;  /* 0x0000000700077c02 */ /* 0x002fe20008000f00 */
[----:B------:R-:W-:Y:S01]  /*a540*/  IMAD.U32 R6, RZ, RZ, UR6 ;  /* 0x00000006ff067e24 */ /* 0x000fe2000f8e00ff */
[----:B--2---:R-:W-:Y:S01]  /*a550*/  MOV R11, UR5 ;  /* 0x00000005000b7c02 */ /* 0x004fe20008000f00 */
[----:B------:R-:W-:Y:S02]  /*a560*/  IMAD.U32 R10, RZ, RZ, UR4 ;  /* 0x00000004ff0a7e24 */ /* 0x000fe4000f8e00ff */
[----:B------:R-:W-:Y:S07]  /*a570*/  LEPC R20, `(.L_x_154) ;  /* 0x000000001014794e */ /* 0x000fee0000000000 */
[----:B---34-:R-:W-:Y:S05]  /*a580*/  CALL.ABS.NOINC R2 ;  /* 0x0000000002007343 */ /* 0x018fea0003c00000 */
.L_x_154:
        /* <DEDUP_REMOVED lines=9> */
[----:B-1-3--:R-:W1:Y:S01]  /*a620*/  LDTM.x16 R4, tmem[UR4+0x40] ;  /* 0x00004004000479ee */ /* 0x00ae620008240000 */
        /* <DEDUP_REMOVED lines=20> */
[----:B--2---:R-:W-:Y:S01]  /*a770*/  LOP3.LUT R18, R40, 0xffffe000, RZ, 0xc0, !PT ;  /* 0xffffe00028127812 */ /* 0x004fe200078ec0ff */
        /* <DEDUP_REMOVED lines=18> */
[----:B------:R1:W-:Y:S01]  /*a8a0*/  STS.128 [R69], R28 ;  /* 0x0000001c45007388 */ /* 0x0003e20000000c00 */
        /* <DEDUP_REMOVED lines=37> */
[----:B--2---:R-:W2:Y:S02]  /*ab00*/  FENCE.VIEW.ASYNC.S ;  /* 0x00000000000073c6 */ /* 0x004ea40000000000 */
[----:B--2---:R-:W-:Y:S06]  /*ab10*/  BAR.SYNC.DEFER_BLOCKING 0x1, 0x80 ;  /* 0x0042000000007b1d */ /* 0x004fec0000010000 */
[----:B------:R-:W-:Y:S05]  /*ab20*/  @P0 BRA `(.L_x_156) ;  /* 0x0000000000400947 */ /* 0x000fea0003800000 */
[----:B------:R-:W-:Y:S02]  /*ab30*/  UIADD3 UR4, UPT, UPT, UR43, 0x200, URZ ;  /* 0x000002002b047890 */ /* 0x000fe4000fffe0ff */
[----:B------:R-:W-:Y:S01]  /*ab40*/  UIADD3 UR9, UPT, UPT, UR45, 0x40, URZ ;  /* 0x000000402d097890 */ /* 0x000fe2000fffe0ff */
[----:B------:R-:W-:Y:S01]  /*ab50*/  UMOV UR10, UR46 ;  /* 0x0000002e000a7c82 */ /* 0x000fe20008000000 */
[----:B------:R-:W-:Y:S02]  /*ab60*/  UMOV UR11, UR60 ;  /* 0x0000003c000b7c82 */ /* 0x000fe40008000000 */
[----:B------:R-:W-:Y:S01]  /*ab70*/  MOV R61, UR4 ;  /* 0x00000004003d7c02 */ /* 0x000fe20008000f00 */
[----:B------:R-:W-:Y:S02]  /*ab80*/  UIADD3 UR4, UP0, UPT, UR50, 0x680, URZ ;  /* 0x0000068032047890 */ /* 0x000fe4000ff1e0ff */
[----:B------:R-:W-:Y:S01]  /*ab90*/  UIADD3 UR13, UPT, UPT, UR45, 0xc0, URZ ;  /* 0x000000c02d0d7890 */ /* 0x000fe2000fffe0ff */
[----:B------:R-:W-:Y:S01]  /*aba0*/  R2UR UR8, R61 ;  /* 0x000000003d0872ca */ /* 0x000fe200000e0000 */
[----:B------:R-:W-:Y:S02]  /*abb0*/  UIADD3.X UR5, UPT, UPT, URZ, UR51, URZ, UP0, !UPT ;  /* 0x00000033ff057290 */ /* 0x000fe400087fe4ff */
[----:B------:R-:W-:Y:S01]  /*abc0*/  UIADD3 UR12, UPT, UPT, UR43, 0x1200, URZ ;  /* 0x000012002b0c7890 */ /* 0x000fe2000fffe0ff */
[----:B------:R-:W-:Y:S01]  /*abd0*/  UMOV UR14, UR46 ;  /* 0x0000002e000e7c82 */ /* 0x000fe20008000000 */
[----:B------:R-:W-:Y:S08]  /*abe0*/  UMOV UR15, UR60 ;  /* 0x0000003c000f7c82 */ /* 0x000ff00008000000 */
[----:B------:R2:W-:Y:S01]  /*abf0*/  UTMASTG.3D [UR8], [UR4] ;  /* 0x00000008040073b5 */ /* 0x0005e20008010000 */
[----:B------:R2:W-:Y:S01]  /*ac00*/  UTMASTG.3D [UR12], [UR4] ;  /* 0x0000000c040073b5 */ /* 0x0005e20008010000 */
[----:B------:R0:W-:Y:S01]  /*ac10*/  UTMACMDFLUSH ;  /* 0x00000000000079b7 */ /* 0x0001e20000000000 */
[----:B--2---:R-:W-:Y:S04]  /*ac20*/  DEPBAR.LE SB0, 0x1 ;  /* 0x000080400000791a */ /* 0x004fe80000000000 */
.L_x_156:
[----:B------:R-:W-:Y:S05]  /*ac30*/  BSYNC.RECONVERGENT B0 ;  /* 0x0000000000007941 */ /* 0x000fea0003800200 */
.L_x_155:
[----:B------:R-:W-:Y:S01]  /*ac40*/  BAR.SYNC.DEFER_BLOCKING 0x1, 0x80 ;  /* 0x0042000000007b1d */ /* 0x000fe20000010000 */
[----:B------:R-:W-:Y:S04]  /*ac50*/  UIADD3 UR4, UPT, UPT, UR48, 0x1, URZ ;  /* 0x0000000130047890 */ /* 0x000fe8000fffe0ff */
[----:B------:R-:W-:Y:S04]  /*ac60*/  UISETP.NE.AND UP0, UPT, UR4, 0x4, UPT ;  /* 0x000000040400788c */ /* 0x000fe8000bf05270 */
[----:B------:R-:W-:Y:S01]  /*ac70*/  USEL UR47, UR4, URZ, UP0 ;  /* 0x000000ff042f7287 */ /* 0x000fe20008000000 */
[----:B------:R2:W-:Y:S01]  /*ac80*/  @P6 SYNCS.ARRIVE.TRANS64.RED.A1T0 RZ, [R21+URZ], RZ ;  /* 0x000000ff15ff69a7 */ /* 0x0005e200081004ff */
[----:B------:R-:W-:Y:S01]  /*ac90*/  BSSY B1, `(.L_x_157) ;  /* 0x000001c000017945 */ /* 0x000fe20003800000 */
[----:B------:R-:W3:Y:S02]  /*aca0*/  @P6 SYNCS.PHASECHK.TRANS64.TRYWAIT P0, [R0+URZ+0x20], R2 ;  /* 0x00002002000065a7 */ /* 0x000ee400080011ff */
[----:B---3--:R-:W-:Y:S01]  /*acb0*/  @P6 SEL R74, RZ, 0x1, !P0 ;  /* 0x00000001ff4a6807 */ /* 0x008fe20004000000 */
[----:B--2---:R-:W-:Y:S06]  /*acc0*/  @!P6 BRA `(.L_x_158) ;  /* 0x000000000060e947 */ /* 0x004fec0003800000 */
        /* <DEDUP_REMOVED lines=12> */
.L_x_160:
[----:B------:R-:W-:Y:S05]  /*ad90*/  BSYNC B0 ;  /* 0x0000000000007941 */ /* 0x000fea0003800000 */
.L_x_159:
[----:B------:R-:W-:Y:S01]  /*ada0*/  ISETP.NE.AND P0, PT, R75, RZ, PT ;  /* 0x000000ff4b00720c */ /* 0x000fe20003f05270 */
[----:B------:R-:W-:Y:S11]  /*adb0*/  VIADD R26, R26, 0x1 ;  /* 0x000000011a1a7836 */ /* 0x000ff60000000000 */
[----:B------:R-:W-:Y:S01]  /*adc0*/  @!UPT UIADD3 URZ, UPT, UPT, URZ, URZ, URZ ;  /* 0x000000fffffff290 */ /* 0x000fe2000fffe0ff */
[----:B------:R2:W3:Y:S04]  /*add0*/  @P0 LDS.128 R44, [R5] ;  /* 0x00000000052c0984 */ /* 0x0004e80000000c00 */
[----:B------:R2:W4:Y:S04]  /*ade0*/  @P0 LDS.128 R40, [R4+0x10] ;  /* 0x0000100004280984 */ /* 0x0005280000000c00 */
[----:B------:R2:W2:Y:S04]  /*adf0*/  @P0 LDS.128 R32, [R3+0x20] ;  /* 0x0000200003200984 */ /* 0x0004a80000000c00 */
[----:B------:R2:W2:Y:S01]  /*ae00*/  @P0 LDS.128 R36, [R2+0x30] ;  /* 0x0000300002240984 */ /* 0x0004a20000000c00 */
[C---:B------:R-:W-:Y:S04]  /*ae10*/  ISETP.NE.AND P0, PT, R26.reuse, 0x4, PT ;  /* 0x000000041a00780c */ /* 0x040fe80003f05270 */
[----:B-1----:R-:W-:Y:S02]  /*ae20*/  SEL R0, RZ, 0x1, P0 ;  /* 0x00000001ff007807 */ /* 0x002fe40000000000 */
[----:B------:R-:W-:Y:S02]  /*ae30*/  SEL R26, R26, RZ, P0 ;  /* 0x000000ff1a1a7207 */ /* 0x000fe40000000000 */
[----:B------:R-:W-:Y:S02]  /*ae40*/  LOP3.LUT R76, R76, R0, RZ, 0x3c, !PT ;  /* 0x000000004c4c7212 */ /* 0x000fe400078e3cff */
.L_x_158:
[----:B------:R-:W-:Y:S05]  /*ae50*/  BSYNC B1 ;  /* 0x0000000000017941 */ /* 0x000fea0003800000 */
.L_x_157:
[----:B------:R-:W-:Y:S05]  /*ae60*/  VIADD R0, R25, 0x50 ;  /* 0x0000005019007836 */ /* 0x000fea0000000000 */
[----:B------:R-:W-:Y:S04]  /*ae70*/  SHF.R.U32.HI R0, RZ, 0x15, R0 ;  /* 0x00000015ff007819 */ /* 0x000fe80000011600 */
[----:B------:R-:W-:Y:S11]  /*ae80*/  LOP3.LUT P0, RZ, R0, 0x3, R57, 0x48, !PT ;  /* 0x0000000300ff7812 */ /* 0x000ff60007804839 */
[----:B------:R-:W-:Y:S02]  /*ae90*/  @!UPT UIADD3 URZ, UPT, UPT, URZ, URZ, URZ ;  /* 0x000000fffffff290 */ /* 0x000fe4000fffe0ff */
[----:B------:R-:W-:Y:S05]  /*aea0*/  @!P0 BRA `(.L_x_162) ;  /* 0x0000000000408947 */ /* 0x000fea0003800000 */
[----:B------:R-:W5:Y:S01]  /*aeb0*/  LDCU.64 UR8, c[0x4][0x70] ;  /* 0x01000e00ff0877ac */ /* 0x000f620008000a00 */
[----:B--2---:R-:W-:Y:S01]  /*aec0*/  MOV R3, 0x0 ;  /* 0x0000000000037802 */ /* 0x004fe20000000f00 */
[----:B-1----:R-:W-:Y:S02]  /*aed0*/  HFMA2 R12, -RZ, RZ, 0, 5.9604644775390625e-08 ;  /* 0x00000001ff0c7431 */ /* 0x002fe400000001ff */
[----:B------:R-:W-:Y:S02]  /*aee0*/  IMAD.MOV.U32 R8, RZ, RZ, 0x192 ;  /* 0x00000192ff087424 */ /* 0x000fe400078e00ff */
[----:B------:R-:W-:Y:S01]  /*aef0*/  IMAD.MOV.U32 R13, RZ, RZ, RZ ;  /* 0x000000ffff0d7224 */ /* 0x000fe200078e00ff */
[----:B------:R-:W1:Y:S01]  /*af00*/  LDCU.64 UR6, c[0x4][0x78] ;  /* 0x01000f00ff0677ac */ /* 0x000e620008000a00 */
[----:B------:R-:W2:Y:S01]  /*af10*/  LDC.64 R2, c[0x4][R3] ;  /* 0x0100000003027b82 */ /* 0x000ea20000000a00 */
[----:B------:R-:W3:Y:S01]  /*af20*/  LDCU.64 UR4, c[0x4][0x10] ;  /* 0x01000200ff0477ac */ /* 0x000ee20008000a00 */
[----:B-----5:R-:W-:Y:S01]  /*af30*/  MOV R5, UR9 ;  /* 0x0000000900057c02 */ /* 0x020fe20008000f00 */
[----:B------:R-:W-:Y:S01]  /*af40*/  IMAD.U32 R4, RZ, RZ, UR8 ;  /* 0x00000008ff047e24 */ /* 0x000fe2000f8e00ff */
[----:B-1----:R-:W-:Y:S01]  /*af50*/  MOV R7, UR7 ;  /* 0x0000000700077c02 */ /* 0x002fe20008000f00 */
[----:B------:R-:W-:Y:S01]  /*af60*/  IMAD.U32 R6, RZ, RZ, UR6 ;  /* 0x00000006ff067e24 */ /* 0x000fe2000f8e00ff */
[----:B---3--:R-:W-:Y:S01]  /*af70*/  MOV R11, UR5 ;  /* 0x00000005000b7c02 */ /* 0x008fe20008000f00 */
[----:B------:R-:W-:Y:S02]  /*af80*/  IMAD.U32 R10, RZ, RZ, UR4 ;  /* 0x00000004ff0a7e24 */ /* 0x000fe4000f8e00ff */
[----:B------:R-:W-:Y:S07]  /*af90*/  LEPC R20, `(.L_x_162) ;  /* 0x000000001014794e */ /* 0x000fee0000000000 */
[----:B--2-4-:R-:W-:Y:S05]  /*afa0*/  CALL.ABS.NOINC R2 ;  /* 0x0000000002007343 */ /* 0x014fea0003c00000 */
.L_x_162:
[----:B------:R-:W-:Y:S01]  /*afb0*/  ISETP.NE.AND P6, PT, R72, RZ, PT ;  /* 0x000000ff4800720c */ /* 0x000fe20003fc5270 */
[----:B------:R-:W-:Y:S05]  /*afc0*/  WARPSYNC.ALL ;  /* 0x0000000000007948 */ /* 0x000fea0003800000 */
[----:B------:R-:W-:Y:S01]  /*afd0*/  R2UR UR4, R25 ;  /* 0x00000000190472ca */ /* 0x000fe200000e0000 */
[----:B------:R-:W-:Y:S01]  /*afe0*/  IMAD.U32 R0, RZ, RZ, UR47 ;  /* 0x0000002fff007e24 */ /* 0x000fe2000f8e00ff */
[----:B------:R-:W-:Y:S01]  /*aff0*/  R2UR UR5, R60 ;  /* 0x000000003c0572ca */ /* 0x000fe200000e0000 */
[----:B------:R-:W-:Y:S01]  /*b000*/  BSSY.RECONVERGENT B0, `(.L_x_163) ;  /* 0x0000063000007945 */ /* 0x000fe20003800200 */
[----:B---3--:R-:W-:Y:S02]  /*b010*/  LOP3.LUT R20, R44, 0xffffe000, RZ, 0xc0, !PT ;  /* 0xffffe0002c147812 */ /* 0x008fe400078ec0ff */
[----:B------:R-:W-:Y:S02]  /*b020*/  ISETP.NE.AND P0, PT, R71, RZ, PT ;  /* 0x000000ff4700720c */ /* 0x000fe40003f05270 */
[----:B------:R-:W-:Y:S05]  /*b030*/  @P6 LEA R0, R0, UR43, 0x3 ;  /* 0x0000002b00006c11 */ /* 0x000fea000f8e18ff */
[----:B-12---:R-:W1:Y:S01]  /*b040*/  LDTM.x16 R4, tmem[UR4+0x50] ;  /* 0x00005004000479ee */ /* 0x006e620008240000 */
        /* <DEDUP_REMOVED lines=20> */
[----:B----4-:R-:W-:Y:S01]  /*b190*/  LOP3.LUT R18, R40, 0xffffe000, RZ, 0xc0, !PT ;  /* 0xffffe00028127812 */ /* 0x010fe200078ec0ff */
        /* <DEDUP_REMOVED lines=72> */
[----:B--2---:R-:W-:Y:S04]  /*b620*/  DEPBAR.LE SB0, 0x1 ;  /* 0x000080400000791a */ /* 0x004fe80000000000 */
.L_x_164:
[----:B------:R-:W-:Y:S05]  /*b630*/  BSYNC.RECONVERGENT B0 ;  /* 0x0000000000007941 */ /* 0x000fea0003800200 */
.L_x_163:
        /* <DEDUP_REMOVED lines=21> */
.L_x_168:
[----:B------:R-:W-:Y:S05]  /*b790*/  BSYNC B0 ;  /* 0x0000000000007941 */ /* 0x000fea0003800000 */
.L_x_167:
        /* <DEDUP_REMOVED lines=11> */
.L_x_166:
[----:B------:R-:W-:Y:S05]  /*b850*/  BSYNC B1 ;  /* 0x0000000000017941 */ /* 0x000fea0003800000 */
.L_x_165:
        /* <DEDUP_REMOVED lines=21> */
.L_x_170:
        /* <DEDUP_REMOVED lines=104> */
.L_x_172:
[----:B------:R-:W-:Y:S05]  /*c030*/  BSYNC.RECONVERGENT B0 ;  /* 0x0000000000007941 */ /* 0x000fea0003800200 */
.L_x_171:
        /* <DEDUP_REMOVED lines=21> */
.L_x_176:
[----:B------:R-:W-:Y:S05]  /*c190*/  BSYNC B0 ;  /* 0x0000000000007941 */ /* 0x000fea0003800000 */
.L_x_175:
[----:B------:R-:W-:Y:S11]  /*c1a0*/  ISETP.NE.AND P0, PT, R75, RZ, PT ;  /* 0x000000ff4b00720c */ /* 0x000ff60003f05270 */
[----:B------:R-:W-:Y:S02]  /*c1b0*/  @!UPT UIADD3 URZ, UPT, UPT, URZ, URZ, URZ ;  /* 0x000000fffffff290 */ /* 0x000fe4000fffe0ff */
[----:B------:R2:W3:Y:S04]  /*c1c0*/  @P0 LDS.128 R44, [R4] ;  /* 0x00000000042c0984 */ /* 0x0004e80000000c00 */
[----:B------:R2:W4:Y:S04]  /*c1d0*/  @P0 LDS.128 R40, [R3+0x10] ;  /* 0x0000100003280984 */ /* 0x0005280000000c00 */
[----:B------:R2:W1:Y:S04]  /*c1e0*/  @P0 LDS.128 R32, [R2+0x20] ;  /* 0x0000200002200984 */ /* 0x0004680000000c00 */
[----:B------:R2:W1:Y:S02]  /*c1f0*/  @P0 LDS.128 R36, [R26+0x30] ;  /* 0x000030001a240984 */ /* 0x0004640000000c00 */
.L_x_174:
[----:B------:R-:W-:Y:S05]  /*c200*/  BSYNC B1 ;  /* 0x0000000000017941 */ /* 0x000fea0003800000 */
.L_x_173:
[----:B-1----:R-:W-:Y:S05]  /*c210*/  VIADD R0, R25, 0x70 ;  /* 0x0000007019007836 */ /* 0x002fea0000000000 */
[----:B------:R-:W-:Y:S04]  /*c220*/  SHF.R.U32.HI R0, RZ, 0x15, R0 ;  /* 0x00000015ff007819 */ /* 0x000fe80000011600 */
[----:B------:R-:W-:Y:S11]  /*c230*/  LOP3.LUT P0, RZ, R0, 0x3, R57, 0x48, !PT ;  /* 0x0000000300ff7812 */ /* 0x000ff60007804839 */
[----:B------:R-:W-:Y:S02]  /*c240*/  @!UPT UIADD3 URZ, UPT, UPT, URZ, URZ, URZ ;  /* 0x000000fffffff290 */ /* 0x000fe4000fffe0ff */
[----:B------:R-:W-:Y:S05]  /*c250*/  @!P0 BRA `(.L_x_178) ;  /* 0x0000000000408947 */ /* 0x000fea0003800000 */
[----:B------:R-:W1:Y:S01]  /*c260*/  LDCU.64 UR8, c[0x4][0x70] ;  /* 0x01000e00ff0877ac */ /* 0x000e620008000a00 */
[----:B--2---:R-:W-:Y:S01]  /*c270*/  MOV R3, 0x0 ;  /* 0x0000000000037802 */ /* 0x004fe20000000f00 */
[----:B------:R-:W-:Y:S02]  /*c280*/  HFMA2 R12, -RZ, RZ, 0, 5.9604644775390625e-08 ;  /* 0x00000001ff0c7431 */ /* 0x000fe400000001ff */
[----:B------:R-:W-:Y:S02]  /*c290*/  IMAD.MOV.U32 R8, RZ, RZ, 0x192 ;  /* 0x00000192ff087424 */ /* 0x000fe400078e00ff */
[----:B------:R-:W-:Y:S01]  /*c2a0*/  IMAD.MOV.U32 R13, RZ, RZ, RZ ;  /* 0x000000ffff0d7224 */ /* 0x000fe200078e00ff */
[----:B------:R-:W2:Y:S01]  /*c2b0*/  LDCU.64 UR6, c[0x4][0x78] ;  /* 0x01000f00ff0677ac */ /* 0x000ea20008000a00 */
[----:B------:R-:W3:Y:S01]  /*c2c0*/  LDC.64 R2, c[0x4][R3] ;  /* 0x0100000003027b82 */ /* 0x000ee20000000a00 */
[----:B------:R-:W5:Y:S01]  /*c2d0*/  LDCU.64 UR4, c[0x4][0x10] ;  /* 0x01000200ff0477ac */ /* 0x000f620008000a00 */
[----:B-1----:R-:W-:Y:S01]  /*c2e0*/  MOV R5, UR9 ;  /* 0x0000000900057c02 */ /* 0x002fe20008000f00 */
[----:B------:R-:W-:Y:S01]  /*c2f0*/  IMAD.U32 R4, RZ, RZ, UR8 ;  /* 0x00000008ff047e24 */ /* 0x000fe2000f8e00ff */
[----:B--2---:R-:W-:Y:S01]  /*c300*/  MOV R7, UR7 ;  /* 0x0000000700077c02 */ /* 0x004fe20008000f00 */
[----:B------:R-:W-:Y:S01]  /*c310*/  IMAD.U32 R6, RZ, RZ, UR6 ;  /* 0x00000006ff067e24 */ /* 0x000fe2000f8e00ff */
[----:B-----5:R-:W-:Y:S01]  /*c320*/  MOV R11, UR5 ;  /* 0x00000005000b7c02 */ /* 0x020fe20008000f00 */
[----:B------:R-:W-:Y:S02]  /*c330*/  IMAD.U32 R10, RZ, RZ, UR4 ;  /* 0x00000004ff0a7e24 */ /* 0x000fe4000f8e00ff */
[----:B------:R-:W-:Y:S07]  /*c340*/  LEPC R20, `(.L_x_178) ;  /* 0x000000001014794e */ /* 0x000fee0000000000 */
[----:B---34-:R-:W-:Y:S05]  /*c350*/  CALL.ABS.NOINC R2 ;  /* 0x0000000002007343 */ /* 0x018fea0003c00000 */
.L_x_178:
[----:B------:R-:W-:Y:S01]  /*c360*/  ISETP.NE.AND P0, PT, R71, RZ, PT ;  /* 0x000000ff4700720c */ /* 0x000fe20003f05270 */
[----:B------:R-:W-:Y:S05]  /*c370*/  WARPSYNC.ALL ;  /* 0x0000000000007948 */ /* 0x000fea0003800000 */
[----:B------:R-:W-:Y:S01]  /*c380*/  R2UR UR4, R25 ;  /* 0x00000000190472ca */ /* 0x000fe200000e0000 */
[----:B------:R-:W-:Y:S01]  /*c390*/  VIADD R73, R73, 0xb0 ;  /* 0x000000b049497836 */ /* 0x000fe20000000000 */
[----:B---3--:R-:W-:Y:S01]  /*c3a0*/  LOP3.LUT R0, R44, 0xffffe000, RZ, 0xc0, !PT ;  /* 0xffffe0002c007812 */ /* 0x008fe200078ec0ff */
[----:B------:R-:W-:Y:S01]  /*c3b0*/  BSSY.RECONVERGENT B0, `(.L_x_179) ;  /* 0x000005e000007945 */ /* 0x000fe20003800200 */
[----:B--2---:R-:W-:Y:S02]  /*c3c0*/  LOP3.LUT R2, R45, 0xffffe000, RZ, 0xc0, !PT ;  /* 0xffffe0002d027812 */ /* 0x004fe400078ec0ff */
[----:B------:R-:W-:Y:S02]  /*c3d0*/  LOP3.LUT R3, R46, 0xffffe000, RZ, 0xc0, !PT ;  /* 0xffffe0002e037812 */ /* 0x000fe400078ec0ff */
[----:B------:R-:W-:Y:S02]  /*c3e0*/  LOP3.LUT R20, R47, 0xffffe000, RZ, 0xc0, !PT ;  /* 0xffffe0002f147812 */ /* 0x000fe400078ec0ff */
[----:B----4-:R-:W-:Y:S02]  /*c3f0*/  LOP3.LUT R21, R40, 0xffffe000, RZ, 0xc0, !PT ;  /* 0xffffe00028157812 */ /* 0x010fe400078ec0ff */
[----:B------:R-:W-:Y:S01]  /*c400*/  LOP3.LUT R25, R41, 0xffffe000, RZ, 0xc0, !PT ;  /* 0xffffe00029197812 */ /* 0x000fe200078ec0ff */
[----:B------:R-:W1:Y:S01]  /*c410*/  LDTM.x16 R4, tmem[UR4+0x70] ;  /* 0x00007004000479ee */ /* 0x000e620008240000 */
[----:B------:R-:W-:Y:S01]  /*c420*/  LOP3.LUT R26, R42, 0xffffe000, RZ, 0xc0, !PT ;  /* 0xffffe0002a1a7812 */ /* 0x000fe200078ec0ff */
[----:B------:R-:W-:Y:S01]  /*c430*/  NOP ;  /* 0x0000000000007918 */ /* 0x000fe20000000000 */
[----:B------:R-:W-:Y:S02]  /*c440*/  LOP3.LUT R28, R43, 0xffffe000, RZ, 0xc0, !PT ;  /* 0xffffe0002b1c7812 */ /* 0x000fe400078ec0ff */
[----:B------:R-:W-:Y:S02]  /*c450*/  LOP3.LUT R73, R73, 0xfefffff8, RZ, 0xc0, !PT ;  /* 0xfefffff849497812 */ /* 0x000fe400078ec0ff */
[----:B------:R-:W-:Y:S02]  /*c460*/  LOP3.LUT R29, R32, 0xffffe000, RZ, 0xc0, !PT ;  /* 0xffffe000201d7812 */ /* 0x000fe400078ec0ff */
[----:B------:R-:W-:Y:S01]  /*c470*/  LOP3.LUT R30, R33, 0xffffe000, RZ, 0xc0, !PT ;  /* 0xffffe000211e7812 */ /* 0x000fe200078ec0ff */
[----:B-1----:R1:W-:Y:S01]  /*c480*/  SYNCS.ARRIVE.TRANS64.RED.A1T0 RZ, [R73+URZ], RZ ;  /* 0x000000ff49ff79a7 */ /* 0x0023e200081004ff */
[----:B------:R-:W-:Y:S02]  /*c490*/  LOP3.LUT R31, R34, 0xffffe000, RZ, 0xc0, !PT ;  /* 0xffffe000221f7812 */ /* 0x000fe400078ec0ff */
[----:B------:R-:W-:Y:S02]  /*c4a0*/  LOP3.LUT R32, R35, 0xffffe000, RZ, 0xc0, !PT ;  /* 0xffffe00023207812 */ /* 0x000fe400078ec0ff */
[----:B------:R-:W-:Y:S02]  /*c4b0*/  LOP3.LUT R33, R36, 0xffffe000, RZ, 0xc0, !PT ;  /* 0xffffe00024217812 */ /* 0x000fe400078ec0ff */
[----:B------:R-:W-:Y:S02]  /*c4c0*/  LOP3.LUT R34, R37, 0xffffe000, RZ, 0xc0, !PT ;  /* 0xffffe00025227812 */ /* 0x000fe400078ec0ff */
[----:B------:R-:W-:Y:S02]  /*c4d0*/  LOP3.LUT R35, R38, 0xffffe000, RZ, 0xc0, !PT ;  /* 0xffffe00026237812 */ /* 0x000fe400078ec0ff */
[----:B------:R-:W-:Y:S01]  /*c4e0*/  LOP3.LUT R36, R39, 0xffffe000, RZ, 0xc0, !PT ;  /* 0xffffe00027247812 */ /* 0x000fe200078ec0ff */
[C---:B------:R-:W-:Y:S01]  /*c4f0*/  FMUL R4, R24.reuse, R4 ;  /* 0x0000000418047220 */ /* 0x040fe20000400000 */
[C---:B------:R-:W-:Y:S01]  /*c500*/  FMUL R5, R24.reuse, R5 ;  /* 0x0000000518057220 */ /* 0x040fe20000400000 */
[C---:B------:R-:W-:Y:S01]  /*c510*/  FMUL R6, R24.reuse, R6 ;  /* 0x0000000618067220 */ /* 0x040fe20000400000 */
[C---:B------:R-:W-:Y:S01]  /*c520*/  FMUL R7, R24.reuse, R7 ;  /* 0x0000000718077220 */ /* 0x040fe20000400000 */
[C---:B------:R-:W-:Y:S01]  /*c530*/  FFMA R4, R27.reuse, R0, R4 ;  /* 0x000000001b047223 */ /* 0x040fe20000000004 */
[C---:B------:R-:W-:Y:S01]  /*c540*/  FFMA R5, R27.reuse, R2, R5 ;  /* 0x000000021b057223 */ /* 0x040fe20000000005 */
[C---:B------:R-:W-:Y:S01]  /*c550*/  FFMA R6, R27.reuse, R3, R6 ;  /* 0x000000031b067223 */ /* 0x040fe20000000006 */
[C---:B------:R-:W-:Y:S01]  /*c560*/  FFMA R7, R27.reuse, R20, R7 ;  /* 0x000000141b077223 */ /* 0x040fe20000000007 */
[C---:B------:R-:W-:Y:S01]  /*c570*/  FMUL R8, R24.reuse, R8 ;  /* 0x0000000818087220 */ /* 0x040fe20000400000 */
[C---:B------:R-:W-:Y:S01]  /*c580*/  FMUL R9, R24.reuse, R9 ;  /* 0x0000000918097220 */ /* 0x040fe20000400000 */
[C---:B------:R-:W-:Y:S01]  /*c590*/  FMUL R10, R24.reuse, R10 ;  /* 0x0000000a180a7220 */ /* 0x040fe20000400000 */
[C---:B------:R-:W-:Y:S01]  /*c5a0*/  FMUL R11, R24.reuse, R11 ;  /* 0x0000000b180b7220 */ /* 0x040fe20000400000 */
[----:B------:R-:W-:Y:S01]  /*c5b0*/  F2FP.TF32.F32.PACK_B R4, R4 ;  /* 0x00000004ff04723e */ /* 0x000fe200024050ff */
[C---:B------:R-:W-:Y:S01]  /*c5c0*/  FFMA R8, R27.reuse, R21, R8 ;  /* 0x000000151b087223 */ /* 0x040fe20000000008 */
[----:B------:R-:W-:Y:S01]  /*c5d0*/  F2FP.TF32.F32.PACK_B R5, R5 ;  /* 0x00000005ff05723e */ /* 0x000fe200024050ff */
[C---:B------:R-:W-:Y:S01]  /*c5e0*/  FFMA R9, R27.reuse, R25, R9 ;  /* 0x000000191b097223 */ /* 0x040fe20000000009 */
[----:B------:R-:W-:Y:S01]  /*c5f0*/  F2FP.TF32.F32.PACK_B R6, R6 ;  /* 0x00000006ff06723e */ /* 0x000fe200024050ff */
[C---:B------:R-:W-:Y:S01]  /*c600*/  FFMA R10, R27.reuse, R26, R10 ;  /* 0x0000001a1b0a7223 */ /* 0x040fe2000000000a */
[----:B------:R-:W-:Y:S01]  /*c610*/  F2FP.TF32.F32.PACK_B R7, R7 ;  /* 0x00000007ff07723e */ /* 0x000fe200024050ff */
[C---:B------:R-:W-:Y:S01]  /*c620*/  FFMA R11, R27.reuse, R28, R11 ;  /* 0x0000001c1b0b7223 */ /* 0x040fe2000000000b */
[C---:B------:R-:W-:Y:S01]  /*c630*/  FMUL R12, R24.reuse, R12 ;  /* 0x0000000c180c7220 */ /* 0x040fe20000400000 */
[----:B------:R-:W-:Y:S01]  /*c640*/  F2FP.TF32.F32.PACK_B R8, R8 ;  /* 0x00000008ff08723e */ /* 0x000fe200024050ff */
[C---:B------:R-:W-:Y:S01]  /*c650*/  FMUL R13, R24.reuse, R13 ;  /* 0x0000000d180d7220 */ /* 0x040fe20000400000 */
[----:B------:R1:W-:Y:S01]  /*c660*/  STS.128 [R69+0x6000], R4 ;  /* 0x0060000445007388 */ /* 0x0003e20000000c00 */
        /* <DEDUP_REMOVED lines=8> */
[C---:B------:R-:W-:Y:S01]  /*c6f0*/  FFMA R15, R27.reuse, R32, R15 ;  /* 0x000000201b0f7223 */ /* 0x040fe2000000000f */
[C---:B------:R-:W-:Y:S01]  /*c700*/  FMUL R16, R24.reuse, R16 ;  /* 0x0000001018107220 */ /* 0x040fe20000400000 */
[----:B------:R-:W-:Y:S01]  /*c710*/  F2FP.TF32.F32.PACK_B R12, R12 ;  /* 0x0000000cff0c723e */ /* 0x000fe200024050ff */
[----:B------:R1:W-:Y:S01]  /*c720*/  STS.128 [R68+0x6010], R8 ;  /* 0x0060100844007388 */ /* 0x0003e20000000c00 */
[C---:B------:R-:W-:Y:S01]  /*c730*/  FMUL R17, R24.reuse, R17 ;  /* 0x0000001118117220 */ /* 0x040fe20000400000 */
[C---:B------:R-:W-:Y:S01]  /*c740*/  FMUL R18, R24.reuse, R18 ;  /* 0x0000001218127220 */ /* 0x040fe20000400000 */
[----:B------:R-:W-:Y:S01]  /*c750*/  FMUL R19, R24, R19 ;  /* 0x0000001318137220 */ /* 0x000fe20000400000 */
[----:B------:R-:W-:Y:S01]  /*c760*/  F2FP.TF32.F32.PACK_B R13, R13 ;  /* 0x0000000dff0d723e */ /* 0x000fe200024050ff */
[C---:B------:R-:W-:Y:S01]  /*c770*/  FFMA R16, R27.reuse, R33, R16 ;  /* 0x000000211b107223 */ /* 0x040fe20000000010 */
[----:B------:R-:W-:Y:S01]  /*c780*/  F2FP.TF32.F32.PACK_B R14, R14 ;  /* 0x0000000eff0e723e */ /* 0x000fe200024050ff */
[C---:B------:R-:W-:Y:S01]  /*c790*/  FFMA R17, R27.reuse, R34, R17 ;  /* 0x000000221b117223 */ /* 0x040fe20000000011 */
[----:B------:R-:W-:Y:S01]  /*c7a0*/  F2FP.TF32.F32.PACK_B R15, R15 ;  /* 0x0000000fff0f723e */ /* 0x000fe200024050ff */
[C---:B------:R-:W-:Y:S01]  /*c7b0*/  FFMA R18, R27.reuse, R35, R18 ;  /* 0x000000231b127223 */ /* 0x040fe20000000012 */
[----:B------:R-:W-:Y:S01]  /*c7c0*/  FFMA R19, R27, R36, R19 ;  /* 0x000000241b137223 */ /* 0x000fe20000000013 */
[----:B------:R-:W-:Y:S02]  /*c7d0*/  F2FP.TF32.F32.PACK_B R16, R16 ;  /* 0x00000010ff10723e */ /* 0x000fe400024050ff */
[----:B------:R1:W-:Y:S01]  /*c7e0*/  STS.128 [R67+0x6020], R12 ;  /* 0x0060200c43007388 */ /* 0x0003e20000000c00 */
[----:B------:R-:W-:Y:S02]  /*c7f0*/  F2FP.TF32.F32.PACK_B R17, R17 ;  /* 0x00000011ff11723e */ /* 0x000fe400024050ff */
        /* <DEDUP_REMOVED lines=25> */
.L_x_180:
[----:B------:R-:W-:Y:S05]  /*c990*/  BSYNC.RECONVERGENT B0 ;  /* 0x0000000000007941 */ /* 0x000fea0003800200 */
.L_x_179:
[----:B------:R-:W-:Y:S01]  /*c9a0*/  BAR.SYNC.DEFER_BLOCKING 0x1, 0x80 ;  /* 0x0042000000007b1d */ /* 0x000fe20000010000 */
[----:B------:R-:W-:Y:S01]  /*c9b0*/  UISETP.NE.AND UP0, UPT, UR49, -0x8, UPT ;  /* 0xfffffff83100788c */ /* 0x000fe2000bf05270 */
[----:B------:R-:W-:Y:S08]  /*c9c0*/  IADD3 R22, PT, PT, R22, 0x1, RZ ;  /* 0x0000000116167810 */ /* 0x000ff00007ffe0ff */
[----:B------:R-:W-:Y:S05]  /*c9d0*/  BRA.U !UP0, `(.L_x_181) ;  /* 0x00000001082c7547 */ /* 0x000fea000b800000 */
[----:B------:R-:W-:Y:S01]  /*c9e0*/  ISETP.NE.AND P0, PT, R72, RZ, PT ;  /* 0x000000ff4800720c */ /* 0x000fe20003f05270 */
[----:B------:R-:W-:Y:S01]  /*c9f0*/  IMAD.U32 R2, RZ, RZ, UR48 ;  /* 0x00000030ff027e24 */ /* 0x000fe2000f8e00ff */
[----:B------:R-:W-:Y:S11]  /*ca00*/  R2UR UR4, R60 ;  /* 0x000000003c0472ca */ /* 0x000ff600000e0000 */
[----:B------:R-:W-:Y:S02]  /*ca10*/  @P0 LEA R2, R2, UR43, 0x3 ;  /* 0x0000002b02020c11 */ /* 0x000fe4000f8e18ff */
[----:B------:R-:W-:Y:S01]  /*ca20*/  IMAD.U32 R0, RZ, RZ, UR4 ;  /* 0x00000004ff007e24 */ /* 0x000fe2000f8e00ff */
[----:B------:R-:W-:Y:S02]  /*ca30*/  UIADD3 UR4, UPT, UPT, UR48, 0x1, URZ ;  /* 0x0000000130047890 */ /* 0x000fe4000fffe0ff */
[----:B------:R-:W-:Y:S02]  /*ca40*/  @P0 VIADD R2, R2, 0x40 ;  /* 0x0000004002020836 */ /* 0x000fe40000000000 */
[----:B------:R-:W-:Y:S03]  /*ca50*/  UISETP.NE.AND UP0, UPT, UR4, 0x4, UPT ;  /* 0x000000040400788c */ /* 0x000fe6000bf05270 */
[----:B------:R-:W-:Y:S01]  /*ca60*/  @P0 PRMT R0, R0, 0x654, R2 ;  /* 0x0000065400000816 */ /* 0x000fe20000000002 */
[----:B------:R-:W-:Y:S03]  /*ca70*/  USEL UR48, UR4, URZ, UP0 ;  /* 0x000000ff04307287 */ /* 0x000fe60008000000 */
[----:B------:R2:W-:Y:S09]  /*ca80*/  @P0 SYNCS.ARRIVE.TRANS64.RED.A1T0 RZ, [R0+URZ], RZ ;  /* 0x000000ff00ff09a7 */ /* 0x0005f200081004ff */
.L_x_181:
[----:B------:R-:W-:Y:S01]  /*ca90*/  R2UR UR5, R58 ;  /* 0x000000003a0572ca */ /* 0x000fe200000e0000 */
[----:B------:R-:W-:Y:S01]  /*caa0*/  UISETP.NE.AND UP0, UPT, UR62, URZ, UPT ;  /* 0x000000ff3e00728c */ /* 0x000fe2000bf05270 */
[----:B------:R-:W-:Y:S01]  /*cab0*/  R2UR UR4, R59 ;  /* 0x000000003b0472ca */ /* 0x000fe200000e0000 */
[----:B------:R-:W-:Y:S01]  /*cac0*/  UIADD3 UR49, UPT, UPT, UR49, 0x8, URZ ;  /* 0x0000000831317890 */ /* 0x000fe2000fffe0ff */
[----:B------:R-:W-:Y:S01]  /*cad0*/  ISETP.NE.AND P0, PT, R63, 0x2, PT ;  /* 0x000000023f00780c */ /* 0x000fe20003f05270 */
[----:B------:R-:W-:Y:S01]  /*cae0*/  UMOV UR60, UR61 ;  /* 0x0000003d003c7c82 */ /* 0x000fe20008000000 */
[----:B------:R-:W-:Y:S02]  /*caf0*/  ISETP.NE.AND P1, PT, R22, 0x4, PT ;  /* 0x000000041600780c */ /* 0x000fe40003f25270 */
[----:B------:R-:W-:Y:S02]  /*cb00*/  SEL R2, RZ, 0x1, P0 ;  /* 0x00000001ff027807 */ /* 0x000fe40000000000 */
[----:B--2---:R-:W-:Y:S02]  /*cb10*/  SEL R0, RZ, 0x1, P1 ;  /* 0x00000001ff007807 */ /* 0x004fe40000800000 */
[----:B------:R-:W-:Y:S01]  /*cb20*/  LOP3.LUT R65, R65, R2, RZ, 0x3c, !PT ;  /* 0x0000000241417212 */ /* 0x000fe200078e3cff */
[----:B------:R-:W-:Y:S01]  /*cb30*/  UIADD3 UR27, UPT, UPT, UR36, UR5, URZ ;  /* 0x00000005241b7290 */ /* 0x000fe2000fffe0ff */
[----:B------:R-:W-:Y:S01]  /*cb40*/  LOP3.LUT R66, R66, R0, RZ, 0x3c, !PT ;  /* 0x0000000042427212 */ /* 0x000fe200078e3cff */
[----:B------:R-:W-:Y:S01]  /*cb50*/  UIADD3 UR20, UPT, UPT, UR37, UR4, URZ ;  /* 0x0000000425147290 */ /* 0x000fe2000fffe0ff */
[----:B------:R-:W-:Y:S02]  /*cb60*/  SEL R63, R63, RZ, P0 ;  /* 0x000000ff3f3f7207 */ /* 0x000fe40000000000 */
[----:B------:R-:W-:Y:S01]  /*cb70*/  SEL R22, R22, RZ, P1 ;  /* 0x000000ff16167207 */ /* 0x000fe20000800000 */
[----:B------:R-:W-:Y:S08]  /*cb80*/  BRA.U UP0, `(.L_x_182) ;  /* 0xffffffa100a87547 */ /* 0x000ff0000b83ffff */
[----:B------:R-:W2:Y:S01]  /*cb90*/  LDCU.64 UR4, c[0x0][0x888] ;  /* 0x00011100ff0477ac */ /* 0x000ea20008000a00 */
[----:B------:R-:W3:Y:S01]  /*cba0*/  LDCU.64 UR6, c[0x0][0x890] ;  /* 0x00011200ff0677ac */ /* 0x000ee20008000a00 */
[----:B--2---:R-:W-:Y:S02]  /*cbb0*/  ISETP.NE.U32.AND P2, PT, RZ, UR4, PT ;  /* 0x00000004ff007c0c */ /* 0x004fe4000bf45070 */
[----:B---3--:R-:W-:Y:S02]  /*cbc0*/  ISETP.NE.U32.AND P1, PT, RZ, UR6, PT ;  /* 0x00000006ff007c0c */ /* 0x008fe4000bf25070 */
[----:B------:R-:W-:Y:S02]  /*cbd0*/  ISETP.NE.AND.EX P2, PT, RZ, UR5, PT, P2 ;  /* 0x00000005ff007c0c */ /* 0x000fe4000bf45320 */
[----:B------:R-:W-:-:S13]  /*cbe0*/  ISETP.NE.AND.EX P0, PT, RZ, UR7, PT, P1 ;  /* 0x00000007ff007c0c */ /* 0x000fda000bf05310 */
[----:B------:R-:W-:Y:S05]  /*cbf0*/  @P2 BRA P0, `(.L_x_183) ;  /* 0x00000000003c2947 */ /* 0x000fea0000000000 */
[----:B------:R-:W-:-:S13]  /*cc00*/  ISETP.NE.AND.EX P1, PT, RZ, UR7, PT, P1 ;  /* 0x00000007ff007c0c */ /* 0x000fda000bf25310 */
[----:B------:R-:W-:Y:S05]  /*cc10*/  @P1 BRA `(.L_x_184) ;  /* 0x00000000000c1947 */ /* 0x000fea0003800000 */
[----:B------:R-:W-:-:S13]  /*cc20*/  FSETP.NEU.AND P0, PT, R27, RZ, PT ;  /* 0x000000ff1b00720b */ /* 0x000fda0003f0d000 */
[----:B------:R-:W-:Y:S05]  /*cc30*/  @!P0 EXIT ;  /* 0x000000000000894d */ /* 0x000fea0003800000 */
[----:B------:R-:W-:Y:S05]  /*cc40*/  BRA `(.L_x_183) ;  /* 0x0000000000287947 */ /* 0x000fea0003800000 */
.L_x_184:
[----:B------:R-:W-:Y:S01]  /*cc50*/  ISETP.NE.AND P0, PT, R62, RZ, PT ;  /* 0x000000ff3e00720c */ /* 0x000fe20003f05270 */
[----:B------:R-:W-:-:S12]  /*cc60*/  BSSY.RECONVERGENT B0, `(.L_x_183) ;  /* 0x0000008000007945 */ /* 0x000fd80003800200 */
[----:B------:R-:W-:Y:S05]  /*cc70*/  @P0 BRA `(.L_x_185) ;  /* 0x0000000000100947 */ /* 0x000fea0003800000 */
[----:B------:R-:W-:-:S04]  /*cc80*/  ISETP.NE.U32.AND P0, PT, RZ, UR4, PT ;  /* 0x00000004ff007c0c */ /* 0x000fc8000bf05070 */
[----:B------:R-:W-:-:S13]  /*cc90*/  ISETP.NE.AND.EX P0, PT, RZ, UR5, PT, P0 ;  /* 0x00000005ff007c0c */ /* 0x000fda000bf05300 */
[----:B------:R-:W-:Y:S05]  /*cca0*/  @!P0 EXIT ;  /* 0x000000000000894d */ /* 0x000fea0003800000 */
[----:B------:R-:W-:Y:S05]  /*ccb0*/  BRA `(.L_x_186) ;  /* 0x0000000000087947 */ /* 0x000fea0003800000 */
.L_x_185:
[----:B------:R-:W-:-:S13]  /*ccc0*/  FSETP.NEU.AND P0, PT, R27, RZ, PT ;  /* 0x000000ff1b00720b */ /* 0x000fda0003f0d000 */
[----:B------:R-:W-:Y:S05]  /*ccd0*/  @!P0 EXIT ;  /* 0x000000000000894d */ /* 0x000fea0003800000 */
.L_x_186:
[----:B------:R-:W-:Y:S05]  /*cce0*/  BSYNC.RECONVERGENT B0 ;  /* 0x0000000000007941 */ /* 0x000fea0003800200 */
.L_x_183:
[----:B------:R-:W-:Y:S01]  /*ccf0*/  R2UR UR7, R60 ;  /* 0x000000003c0772ca */ /* 0x000fe200000e0000 */
[----:B------:R-:W-:Y:S01]  /*cd00*/  ULEA UR6, UR48, UR43, 0x3 ;  /* 0x0000002b30067291 */ /* 0x000fe2000f8e18ff */
[----:B------:R-:W-:-:S04]  /*cd10*/  DEPBAR.LE SB0, 0x0 ;  /* 0x000080000000791a */ /* 0x000fc80000000000 */
[----:B------:R-:W-:-:S07]  /*cd20*/  UIADD3 UR6, UPT, UPT, UR6, 0x40, URZ ;  /* 0x0000004006067890 */ /* 0x000fce000fffe0ff */
[----:B------:R-:W-:-:S09]  /*cd30*/  UPRMT UR6, UR7, 0x654, UR6 ;  /* 0x0000065407067896 */ /* 0x000fd20008000006 */
[----:B------:R-:W-:Y:S01]  /*cd40*/  SYNCS.ARRIVE.TRANS64.RED.A1T0 RZ, [UR6], RZ ;  /* 0x000000ffffff79a7 */ /* 0x000fe20008100406 */
[----:B------:R-:W-:Y:S05]  /*cd50*/  EXIT ;  /* 0x000000000000794d */ /* 0x000fea0003800000 */
.L_x_24:
[----:B--2---:R2:W3:Y:S02]  /*cd60*/  SYNCS.PHASECHK.TRANS64.TRYWAIT P0, [R0+URZ+0xe0], R2 ;  /* 0x0000e002000075a7 */ /* 0x0044e400080011ff */
[----:B---3--:R-:W-:Y:S05]  /*cd70*/  @!P0 NANOSLEEP.SYNCS 0x989680 ;  /* 0x009896800000895d */ /* 0x008fea0003900000 */
[----:B------:R-:W3:Y:S02]  /*cd80*/  @!P0 SYNCS.PHASECHK.TRANS64 P0, [R0+URZ+0xe0], R2 ;  /* 0x0000e002000085a7 */ /* 0x000ee400080010ff */
[----:B---3--:R-:W-:Y:S05]  /*cd90*/  @!P0 BRA `(.L_x_24) ;  /* 0xfffffffc00f08947 */ /* 0x008fea000383ffff */
[----:B------:R-:W-:Y:S05]  /*cda0*/  BRA `(.L_x_187) ;  /* 0xffffff4c00b87947 */ /* 0x000fea000383ffff */
.L_x_27:
[----:B--2---:R-:W-:-:S07]  /*cdb0*/  MOV R0, UR6 ;  /* 0x0000000600007c02 */ /* 0x004fce0008000f00 */
.L_x_188:
[----:B--2---:R2:W3:Y:S02]  /*cdc0*/  SYNCS.PHASECHK.TRANS64.TRYWAIT P0, [R0+URZ+0x10], R3 ;  /* 0x00001003000075a7 */ /* 0x0044e400080011ff */
[----:B---3--:R-:W-:Y:S05]  /*cdd0*/  @!P0 NANOSLEEP.SYNCS 0x989680 ;  /* 0x009896800000895d */ /* 0x008fea0003900000 */
[----:B------:R-:W3:Y:S02]  /*cde0*/  @!P0 SYNCS.PHASECHK.TRANS64 P0, [R0+URZ+0x10], R3 ;  /* 0x00001003000085a7 */ /* 0x000ee400080010ff */
[----:B---3--:R-:W-:Y:S05]  /*cdf0*/  @!P0 BRA `(.L_x_188) ;  /* 0xfffffffc00f08947 */ /* 0x008fea000383ffff */
[----:B------:R-:W-:Y:S05]  /*ce00*/  BRA `(.L_x_26) ;  /* 0xffffff5000147947 */ /* 0x000fea000383ffff */
.L_x_36:
[----:B-1----:R-:W-:-:S07]  /*ce10*/  MOV R0, UR6 ;  /* 0x0000000600007c02 */ /* 0x002fce0008000f00 */
.L_x_189:
[----:B-1----:R1:W2:Y:S02]  /*ce20*/  SYNCS.PHASECHK.TRANS64.TRYWAIT P0, [R0+URZ+0x10], R3 ;  /* 0x00001003000075a7 */ /* 0x0022a400080011ff */
[----:B--2---:R-:W-:Y:S05]  /*ce30*/  @!P0 NANOSLEEP.SYNCS 0x989680 ;  /* 0x009896800000895d */ /* 0x004fea0003900000 */
[----:B------:R-:W2:Y:S02]  /*ce40*/  @!P0 SYNCS.PHASECHK.TRANS64 P0, [R0+URZ+0x10], R3 ;  /* 0x00001003000085a7 */ /* 0x000ea400080010ff */
[----:B--2---:R-:W-:Y:S05]  /*ce50*/  @!P0 BRA `(.L_x_189) ;  /* 0xfffffffc00f08947 */ /* 0x004fea000383ffff */
[----:B------:R-:W-:Y:S05]  /*ce60*/  BRA `(.L_x_35) ;  /* 0xffffff5400787947 */ /* 0x000fea000383ffff */
.L_x_43:
[----:B-1----:R1:W4:Y:S02]  /*ce70*/  SYNCS.PHASECHK.TRANS64.TRYWAIT P0, [R3+URZ+0x70], R0 ;  /* 0x00007000030075a7 */ /* 0x00232400080011ff */
[----:B----4-:R-:W-:Y:S05]  /*ce80*/  @!P0 NANOSLEEP.SYNCS 0x989680 ;  /* 0x009896800000895d */ /* 0x010fea0003900000 */
[----:B------:R-:W4:Y:S02]  /*ce90*/  @!P0 SYNCS.PHASECHK.TRANS64 P0, [R3+URZ+0x70], R0 ;  /* 0x00007000030085a7 */ /* 0x000f2400080010ff */
[----:B----4-:R-:W-:Y:S05]  /*cea0*/  @!P0 BRA `(.L_x_43) ;  /* 0xfffffffc00f08947 */ /* 0x010fea000383ffff */
[----:B------:R-:W-:Y:S05]  /*ceb0*/  BRA `(.L_x_190) ;  /* 0xffffff5800bc7947 */ /* 0x000fea000383ffff */
.L_x_47:
[----:B------:R-:W-:-:S07]  /*cec0*/  MOV R0, UR4 ;  /* 0x0000000400007c02 */ /* 0x000fce0008000f00 */
.L_x_191:
[----:B-1----:R1:W2:Y:S02]  /*ced0*/  SYNCS.PHASECHK.TRANS64.TRYWAIT P0, [R0+URZ], R2 ;  /* 0x00000002000075a7 */ /* 0x0022a400080011ff */
[----:B--2---:R-:W-:Y:S05]  /*cee0*/  @!P0 NANOSLEEP.SYNCS 0x989680 ;  /* 0x009896800000895d */ /* 0x004fea0003900000 */
[----:B------:R-:W2:Y:S02]  /*cef0*/  @!P0 SYNCS.PHASECHK.TRANS64 P0, [R0+URZ], R2 ;  /* 0x00000002000085a7 */ /* 0x000ea400080010ff */
[----:B--2---:R-:W-:Y:S05]  /*cf00*/  @!P0 BRA `(.L_x_191) ;  /* 0xfffffffc00f08947 */ /* 0x004fea000383ffff */
[----:B------:R-:W-:Y:S05]  /*cf10*/  BRA `(.L_x_192) ;  /* 0xffffff6000687947 */ /* 0x000fea000383ffff */
.L_x_50:
[----:B--2---:R2:W3:Y:S02]  /*cf20*/  SYNCS.PHASECHK.TRANS64.TRYWAIT P0, [R0+URZ+0xd0], R8 ;  /* 0x0000d008000075a7 */ /* 0x0044e400080011ff */
[----:B---3--:R-:W-:Y:S05]  /*cf30*/  @!P0 NANOSLEEP.SYNCS 0x989680 ;  /* 0x009896800000895d */ /* 0x008fea0003900000 */
[----:B------:R-:W3:Y:S02]  /*cf40*/  @!P0 SYNCS.PHASECHK.TRANS64 P0, [R0+URZ+0xd0], R8 ;  /* 0x0000d008000085a7 */ /* 0x000ee400080010ff */
[----:B---3--:R-:W-:Y:S05]  /*cf50*/  @!P0 BRA `(.L_x_50) ;  /* 0xfffffffc00f08947 */ /* 0x008fea000383ffff */
[----:B------:R-:W-:Y:S05]  /*cf60*/  BRA `(.L_x_193) ;  /* 0xffffff6000d07947 */ /* 0x000fea000383ffff */
.L_x_51:
[----:B------:R-:W-:-:S07]  /*cf70*/  MOV R0, UR4 ;  /* 0x0000000400007c02 */ /* 0x000fce0008000f00 */
.L_x_194:
[----:B--2---:R2:W3:Y:S02]  /*cf80*/  SYNCS.PHASECHK.TRANS64.TRYWAIT P0, [R0+URZ+0x80], R9 ;  /* 0x00008009000075a7 */ /* 0x0044e400080011ff */
[----:B---3--:R-:W-:Y:S05]  /*cf90*/  @!P0 NANOSLEEP.SYNCS 0x989680 ;  /* 0x009896800000895d */ /* 0x008fea0003900000 */
[----:B------:R-:W3:Y:S02]  /*cfa0*/  @!P0 SYNCS.PHASECHK.TRANS64 P0, [R0+URZ+0x80], R9 ;  /* 0x00008009000085a7 */ /* 0x000ee400080010ff */
[----:B---3--:R-:W-:Y:S05]  /*cfb0*/  @!P0 BRA `(.L_x_194) ;  /* 0xfffffffc00f08947 */ /* 0x008fea000383ffff */
[----:B------:R-:W-:Y:S05]  /*cfc0*/  BRA `(.L_x_195) ;  /* 0xffffff6000e07947 */ /* 0x000fea000383ffff */
.L_x_52:
[----:B--2---:R2:W3:Y:S02]  /*cfd0*/  SYNCS.PHASECHK.TRANS64.TRYWAIT P1, [R0+URZ+0x70], R8 ;  /* 0x00007008000075a7 */ /* 0x0044e400080211ff */
[----:B---3--:R-:W-:Y:S05]  /*cfe0*/  @!P1 NANOSLEEP.SYNCS 0x989680 ;  /* 0x009896800000995d */ /* 0x008fea0003900000 */
[----:B------:R-:W3:Y:S02]  /*cff0*/  @!P1 SYNCS.PHASECHK.TRANS64 P1, [R0+URZ+0x70], R8 ;  /* 0x00007008000095a7 */ /* 0x000ee400080210ff */
[----:B---3--:R-:W-:Y:S05]  /*d000*/  @!P1 BRA `(.L_x_52) ;  /* 0xfffffffc00f09947 */ /* 0x008fea000383ffff */
[----:B------:R-:W-:Y:S05]  /*d010*/  BRA `(.L_x_196) ;  /* 0xffffff6400107947 */ /* 0x000fea000383ffff */
.L_x_55:
[----:B------:R-:W-:-:S07]  /*d020*/  MOV R0, UR4 ;  /* 0x0000000400007c02 */ /* 0x000fce0008000f00 */
.L_x_197:
[----:B--2---:R2:W3:Y:S02]  /*d030*/  SYNCS.PHASECHK.TRANS64.TRYWAIT P0, [R0+URZ+0x80], R2 ;  /* 0x00008002000075a7 */ /* 0x0044e400080011ff */
[----:B---3--:R-:W-:Y:S05]  /*d040*/  @!P0 NANOSLEEP.SYNCS 0x989680 ;  /* 0x009896800000895d */ /* 0x008fea0003900000 */
[----:B------:R-:W3:Y:S02]  /*d050*/  @!P0 SYNCS.PHASECHK.TRANS64 P0, [R0+URZ+0x80], R2 ;  /* 0x00008002000085a7 */ /* 0x000ee400080010ff */
[----:B---3--:R-:W-:Y:S05]  /*d060*/  @!P0 BRA `(.L_x_197) ;  /* 0xfffffffc00f08947 */ /* 0x008fea000383ffff */
[----:B------:R-:W-:Y:S05]  /*d070*/  BRA `(.L_x_54) ;  /* 0xffffff6400647947 */ /* 0x000fea000383ffff */
.L_x_64:
[----:B--2---:R-:W-:-:S04]  /*d080*/  MOV R7, UR5 ;  /* 0x0000000500077c02 */ /* 0x004fc80008000f00 */
[----:B------:R2:W3:Y:S03]  /*d090*/  SYNCS.PHASECHK.TRANS64.TRYWAIT P0, [R7+URZ+0x8], R8 ;  /* 0x00000808070075a7 */ /* 0x0004e600080011ff */
[----:B---3--:R-:W-:Y:S05]  /*d0a0*/  @!P0 NANOSLEEP.SYNCS 0x989680 ;  /* 0x009896800000895d */ /* 0x008fea0003900000 */
[----:B------:R-:W3:Y:S02]  /*d0b0*/  @!P0 SYNCS.PHASECHK.TRANS64 P0, [R7+URZ+0x8], R8 ;  /* 0x00000808070085a7 */ /* 0x000ee400080010ff */
[----:B---3--:R-:W-:Y:S05]  /*d0c0*/  @!P0 BRA `(.L_x_64) ;  /* 0xfffffffc00ec8947 */ /* 0x008fea000383ffff */
[----:B------:R-:W-:Y:S05]  /*d0d0*/  BRA `(.L_x_63) ;  /* 0xffffff6800247947 */ /* 0x000fea000383ffff */
.L_x_66:
[----:B------:R-:W-:Y:S01]  /*d0e0*/  BSSY B0, `(.L_x_198) ;  /* 0x0000006000007945 */ /* 0x000fe20003800000 */
[----:B------:R-:W-:-:S07]  /*d0f0*/  MOV R15, 0xffffffff ;  /* 0xffffffff000f7802 */ /* 0x000fce0000000f00 */
[----:B-12--5:R-:W-:Y:S05]  /*d100*/  WARPSYNC.COLLECTIVE R15, `(.L_x_199) ;  /* 0x000000000f0c7348 */ /* 0x026fea0003c00000 */
[----:B------:R-:W-:Y:S02]  /*d110*/  ELECT P6, UR79, PT ;  /* 0x00000000004f782f */ /* 0x000fe400038c0000 */
[----:B------:R-:W-:Y:S01]  /*d120*/  MOV R14, UR79 ;  /* 0x0000004f000e7c02 */ /* 0x000fe20008000f00 */
[----:B-12--5:R-:W-:Y:S10]  /*d130*/  ENDCOLLECTIVE ;  /* 0x000000000000791b */ /* 0x026ff40003800000 */
.L_x_199:
[----:B------:R-:W-:Y:S05]  /*d140*/  BSYNC B0 ;  /* 0x0000000000007941 */ /* 0x000fea0003800000 */
.L_x_198:
[----:B------:R-:W-:Y:S01]  /*d150*/  PLOP3.LUT P0, PT, P6, PT, PT, 0x80, 0x8 ;  /* 0x000000000008781c */ /* 0x000fe2000370f070 */
[----:B------:R-:W-:-:S12]  /*d160*/  BRA `(.L_x_200) ;  /* 0xffffff6800547947 */ /* 0x000fd8000383ffff */
.L_x_68:
[----:B--2---:R-:W-:-:S04]  /*d170*/  MOV R5, UR5 ;  /* 0x0000000500057c02 */ /* 0x004fc80008000f00 */
[----:B------:R2:W3:Y:S03]  /*d180*/  SYNCS.PHASECHK.TRANS64.TRYWAIT P0, [R5+URZ+0x8], R6 ;  /* 0x00000806050075a7 */ /* 0x0004e600080011ff */
[----:B---3--:R-:W-:Y:S05]  /*d190*/  @!P0 NANOSLEEP.SYNCS 0x989680 ;  /* 0x009896800000895d */ /* 0x008fea0003900000 */
[----:B------:R-:W3:Y:S02]  /*d1a0*/  @!P0 SYNCS.PHASECHK.TRANS64 P0, [R5+URZ+0x8], R6 ;  /* 0x00000806050085a7 */ /* 0x000ee400080010ff */
[----:B---3--:R-:W-:Y:S05]  /*d1b0*/  @!P0 BRA `(.L_x_68) ;  /* 0xfffffffc00ec8947 */ /* 0x008fea000383ffff */
[----:B------:R-:W-:Y:S05]  /*d1c0*/  BRA `(.L_x_67) ;  /* 0xffffff6800587947 */ /* 0x000fea000383ffff */
.L_x_69:
[----:B-1----:R1:W2:Y:S02]  /*d1d0*/  SYNCS.PHASECHK.TRANS64.TRYWAIT P0, [R3+URZ+0x70], R4 ;  /* 0x00007004030075a7 */ /* 0x0022a400080011ff */
[----:B--2---:R-:W-:Y:S05]  /*d1e0*/  @!P0 NANOSLEEP.SYNCS 0x989680 ;  /* 0x009896800000895d */ /* 0x004fea0003900000 */
[----:B------:R-:W2:Y:S02]  /*d1f0*/  @!P0 SYNCS.PHASECHK.TRANS64 P0, [R3+URZ+0x70], R4 ;  /* 0x00007004030085a7 */ /* 0x000ea400080010ff */
[----:B--2---:R-:W-:Y:S05]  /*d200*/  @!P0 BRA `(.L_x_69) ;  /* 0xfffffffc00f08947 */ /* 0x004fea000383ffff */
[----:B------:R-:W-:Y:S05]  /*d210*/  BRA `(.L_x_201) ;  /* 0xffffff6c00687947 */ /* 0x000fea000383ffff */
.L_x_71:
[----:B------:R-:W-:-:S13]  /*d220*/  R2UR UR4, R4 ;  /* 0x00000000040472ca */ /* 0x000fda00000e0000 */
[----:B------:R-:W-:-:S07]  /*d230*/  MOV R3, UR4 ;  /* 0x0000000400037c02 */ /* 0x000fce0008000f00 */
.L_x_202:
[----:B-1----:R1:W2:Y:S02]  /*d240*/  SYNCS.PHASECHK.TRANS64.TRYWAIT P0, [R3+URZ+0xb0], R5 ;  /* 0x0000b005030075a7 */ /* 0x0022a400080011ff */
[----:B--2---:R-:W-:Y:S05]  /*d250*/  @!P0 NANOSLEEP.SYNCS 0x989680 ;  /* 0x009896800000895d */ /* 0x004fea0003900000 */
[----:B------:R-:W2:Y:S02]  /*d260*/  @!P0 SYNCS.PHASECHK.TRANS64 P0, [R3+URZ+0xb0], R5 ;  /* 0x0000b005030085a7 */ /* 0x000ea400080010ff */
[----:B--2---:R-:W-:Y:S05]  /*d270*/  @!P0 BRA `(.L_x_202) ;  /* 0xfffffffc00f08947 */ /* 0x004fea000383ffff */
[----:B------:R-:W-:Y:S05]  /*d280*/  BRA `(.L_x_203) ;  /* 0xffffff6c00bc7947 */ /* 0x000fea000383ffff */
.L_x_74:
[----:B------:R-:W-:Y:S07]  /*d290*/  MOV R3, UR5 ;  /* 0x0000000500037c02 */ /* 0x000fee0008000f00 */
.L_x_204:
[----:B-1----:R1:W2:Y:S02]  /*d2a0*/  SYNCS.PHASECHK.TRANS64.TRYWAIT P0, [R3+URZ], R5 ;  /* 0x00000005030075a7 */ /* 0x0022a400080011ff */
[----:B--2---:R-:W-:Y:S05]  /*d2b0*/  @!P0 NANOSLEEP.SYNCS 0x989680 ;  /* 0x009896800000895d */ /* 0x004fea0003900000 */
[----:B------:R-:W2:Y:S02]  /*d2c0*/  @!P0 SYNCS.PHASECHK.TRANS64 P0, [R3+URZ], R5 ;  /* 0x00000005030085a7 */ /* 0x000ea400080010ff */
[----:B--2---:R-:W-:Y:S05]  /*d2d0*/  @!P0 BRA `(.L_x_204) ;  /* 0xfffffffc00f08947 */ /* 0x004fea000383ffff */
[----:B------:R-:W-:Y:S05]  /*d2e0*/  BRA `(.L_x_73) ;  /* 0xffffff6c00d47947 */ /* 0x000fea000383ffff */
.L_x_78:
[----:B-1----:R-:W-:-:S07]  /*d2f0*/  MOV R2, UR4 ;  /* 0x0000000400027c02 */ /* 0x002fce0008000f00 */
.L_x_205:
[----:B-1----:R1:W2:Y:S02]  /*d300*/  SYNCS.PHASECHK.TRANS64.TRYWAIT P0, [R2+URZ], R3 ;  /* 0x00000003020075a7 */ /* 0x0022a400080011ff */
[----:B--2---:R-:W-:Y:S05]  /*d310*/  @!P0 NANOSLEEP.SYNCS 0x989680 ;  /* 0x009896800000895d */ /* 0x004fea0003900000 */
[----:B------:R-:W2:Y:S02]  /*d320*/  @!P0 SYNCS.PHASECHK.TRANS64 P0, [R2+URZ], R3 ;  /* 0x00000003020085a7 */ /* 0x000ea400080010ff */
[----:B--2---:R-:W-:Y:S05]  /*d330*/  @!P0 BRA `(.L_x_205) ;  /* 0xfffffffc00f08947 */ /* 0x004fea000383ffff */
[----:B------:R-:W-:Y:S05]  /*d340*/  BRA `(.L_x_206) ;  /* 0xffffff7400ec7947 */ /* 0x000fea000383ffff */
.L_x_79:
[----:B------:R-:W-:-:S07]  /*d350*/  MOV R2, UR5 ;  /* 0x0000000500027c02 */ /* 0x000fce0008000f00 */
.L_x_207:
[----:B-1----:R1:W2:Y:S02]  /*d360*/  SYNCS.PHASECHK.TRANS64.TRYWAIT P0, [R2+URZ], R4 ;  /* 0x00000004020075a7 */ /* 0x0022a400080011ff */
[----:B--2---:R-:W-:Y:S05]  /*d370*/  @!P0 NANOSLEEP.SYNCS 0x989680 ;  /* 0x009896800000895d */ /* 0x004fea0003900000 */
[----:B------:R-:W2:Y:S02]  /*d380*/  @!P0 SYNCS.PHASECHK.TRANS64 P0, [R2+URZ], R4 ;  /* 0x00000004020085a7 */ /* 0x000ea400080010ff */
[----:B--2---:R-:W-:Y:S05]  /*d390*/  @!P0 BRA `(.L_x_207) ;  /* 0xfffffffc00f08947 */ /* 0x004fea000383ffff */
[----:B------:R-:W-:Y:S05]  /*d3a0*/  BRA `(.L_x_208) ;  /* 0xffffff7400fc7947 */ /* 0x000fea000383ffff */
.L_x_80:
[----:B------:R-:W-:-:S07]  /*d3b0*/  MOV R2, UR5 ;  /* 0x0000000500027c02 */ /* 0x000fce0008000f00 */
.L_x_209:
[----:B-1----:R1:W2:Y:S02]  /*d3c0*/  SYNCS.PHASECHK.TRANS64.TRYWAIT P0, [R2+URZ], R4 ;  /* 0x00000004020075a7 */ /* 0x0022a400080011ff */
[----:B--2---:R-:W-:Y:S05]  /*d3d0*/  @!P0 NANOSLEEP.SYNCS 0x989680 ;  /* 0x009896800000895d */ /* 0x004fea0003900000 */
[----:B------:R-:W2:Y:S02]  /*d3e0*/  @!P0 SYNCS.PHASECHK.TRANS64 P0, [R2+URZ], R4 ;  /* 0x00000004020085a7 */ /* 0x000ea400080010ff */
[----:B--2---:R-:W-:Y:S05]  /*d3f0*/  @!P0 BRA `(.L_x_209) ;  /* 0xfffffffc00f08947 */ /* 0x004fea000383ffff */
[----:B------:R-:W-:Y:S05]  /*d400*/  BRA `(.L_x_210) ;  /* 0xffffff7800087947 */ /* 0x000fea000383ffff */
.L_x_83:
[----:B------:R-:W-:-:S07]  /*d410*/  MOV R2, UR62 ;  /* 0x0000003e00027c02 */ /* 0x000fce0008000f00 */
.L_x_211:
[----:B-1----:R1:W2:Y:S02]  /*d420*/  SYNCS.PHASECHK.TRANS64.TRYWAIT P1, [R2+URZ+0xf0], R3 ;  /* 0x0000f003020075a7 */ /* 0x0022a400080211ff */
[----:B--2---:R-:W-:Y:S05]  /*d430*/  @!P1 NANOSLEEP.SYNCS 0x989680 ;  /* 0x009896800000995d */ /* 0x004fea0003900000 */
[----:B------:R-:W2:Y:S02]  /*d440*/  @!P1 SYNCS.PHASECHK.TRANS64 P1, [R2+URZ+0xf0], R3 ;  /* 0x0000f003020095a7 */ /* 0x000ea400080210ff */
[----:B--2---:R-:W-:Y:S05]  /*d450*/  @!P1 BRA `(.L_x_211) ;  /* 0xfffffffc00f09947 */ /* 0x004fea000383ffff */
[----:B------:R-:W-:Y:S05]  /*d460*/  BRA `(.L_x_212) ;  /* 0xffffff7800587947 */ /* 0x000fea000383ffff */
.L_x_88:
[----:B---3--:R3:W4:Y:S02]  /*d470*/  SYNCS.PHASECHK.TRANS64.TRYWAIT P0, [R12+URZ+0x70], R0 ;  /* 0x000070000c0075a7 */ /* 0x00872400080011ff */
[----:B----4-:R-:W-:Y:S05]  /*d480*/  @!P0 NANOSLEEP.SYNCS 0x989680 ;  /* 0x009896800000895d */ /* 0x010fea0003900000 */
[----:B------:R-:W4:Y:S02]  /*d490*/  @!P0 SYNCS.PHASECHK.TRANS64 P0, [R12+URZ+0x70], R0 ;  /* 0x000070000c0085a7 */ /* 0x000f2400080010ff */
[----:B----4-:R-:W-:Y:S05]  /*d4a0*/  @!P0 BRA `(.L_x_88) ;  /* 0xfffffffc00f08947 */ /* 0x010fea000383ffff */
[----:B------:R-:W-:Y:S05]  /*d4b0*/  BRA `(.L_x_213) ;  /* 0xffffff7c00847947 */ /* 0x000fea000383ffff */
.L_x_91:
[----:B-1----:R-:W-:Y:S07]  /*d4c0*/  MOV R0, UR21 ;  /* 0x0000001500007c02 */ /* 0x002fee0008000f00 */
.L_x_214:
[----:B-1----:R1:W3:Y:S02]  /*d4d0*/  SYNCS.PHASECHK.TRANS64.TRYWAIT P2, [R0+URZ+0x68], R6 ;  /* 0x00006806000075a7 */ /* 0x0022e400080411ff */
[----:B---3--:R-:W-:Y:S05]  /*d4e0*/  @!P2 NANOSLEEP.SYNCS 0x989680 ;  /* 0x009896800000a95d */ /* 0x008fea0003900000 */
[----:B------:R-:W3:Y:S02]  /*d4f0*/  @!P2 SYNCS.PHASECHK.TRANS64 P2, [R0+URZ+0x68], R6 ;  /* 0x000068060000a5a7 */ /* 0x000ee400080410ff */
[----:B---3--:R-:W-:Y:S05]  /*d500*/  @!P2 BRA `(.L_x_214) ;  /* 0xfffffffc00f0a947 */ /* 0x008fea000383ffff */
[----:B------:R-:W-:Y:S05]  /*d510*/  BRA `(.L_x_90) ;  /* 0xffffff8000f07947 */ /* 0x000fea000383ffff */
.L_x_94:
[----:B------:R-:W-:Y:S07]  /*d520*/  MOV R0, UR21 ;  /* 0x0000001500007c02 */ /* 0x000fee0008000f00 */
.L_x_215:
[----:B-1----:R1:W3:Y:S02]  /*d530*/  SYNCS.PHASECHK.TRANS64.TRYWAIT P0, [R0+URZ+0x40], R10 ;  /* 0x0000400a000075a7 */ /* 0x0022e400080011ff */
[----:B---3--:R-:W-:Y:S05]  /*d540*/  @!P0 NANOSLEEP.SYNCS 0x989680 ;  /* 0x009896800000895d */ /* 0x008fea0003900000 */
[----:B------:R-:W3:Y:S02]  /*d550*/  @!P0 SYNCS.PHASECHK.TRANS64 P0, [R0+URZ+0x40], R10 ;  /* 0x0000400a000085a7 */ /* 0x000ee400080010ff */
[----:B---3--:R-:W-:Y:S05]  /*d560*/  @!P0 BRA `(.L_x_215) ;  /* 0xfffffffc00f08947 */ /* 0x008fea000383ffff */
[----:B------:R-:W-:Y:S05]  /*d570*/  BRA `(.L_x_216) ;  /* 0xffffff84004c7947 */ /* 0x000fea000383ffff */
.L_x_95:
[----:B------:R-:W-:Y:S07]  /*d580*/  MOV R0, UR21 ;  /* 0x0000001500007c02 */ /* 0x000fee0008000f00 */
.L_x_217:
[----:B-1----:R1:W3:Y:S02]  /*d590*/  SYNCS.PHASECHK.TRANS64.TRYWAIT P0, [R0+URZ+0x48], R10 ;  /* 0x0000480a000075a7 */ /* 0x0022e400080011ff */
[----:B---3--:R-:W-:Y:S05]  /*d5a0*/  @!P0 NANOSLEEP.SYNCS 0x989680 ;  /* 0x009896800000895d */ /* 0x008fea0003900000 */
[----:B------:R-:W3:Y:S02]  /*d5b0*/  @!P0 SYNCS.PHASECHK.TRANS64 P0, [R0+URZ+0x48], R10 ;  /* 0x0000480a000085a7 */ /* 0x000ee400080010ff */
[----:B---3--:R-:W-:Y:S05]  /*d5c0*/  @!P0 BRA `(.L_x_217) ;  /* 0xfffffffc00f08947 */ /* 0x008fea000383ffff */
[----:B------:R-:W-:Y:S05]  /*d5d0*/  BRA `(.L_x_218) ;  /* 0xffffff8400a87947 */ /* 0x000fea000383ffff */
.L_x_96:
[----:B------:R-:W-:Y:S07]  /*d5e0*/  MOV R0, UR21 ;  /* 0x0000001500007c02 */ /* 0x000fee0008000f00 */
.L_x_219:
[----:B-1----:R1:W3:Y:S02]  /*d5f0*/  SYNCS.PHASECHK.TRANS64.TRYWAIT P0, [R0+URZ+0x50], R10 ;  /* 0x0000500a000075a7 */ /* 0x0022e400080011ff */
[----:B---3--:R-:W-:Y:S05]  /*d600*/  @!P0 NANOSLEEP.SYNCS 0x989680 ;  /* 0x009896800000895d */ /* 0x008fea0003900000 */
[----:B------:R-:W3:Y:S02]  /*d610*/  @!P0 SYNCS.PHASECHK.TRANS64 P0, [R0+URZ+0x50], R10 ;  /* 0x0000500a000085a7 */ /* 0x000ee400080010ff */
[----:B---3--:R-:W-:Y:S05]  /*d620*/  @!P0 BRA `(.L_x_219) ;  /* 0xfffffffc00f08947 */ /* 0x008fea000383ffff */
[----:B------:R-:W-:Y:S05]  /*d630*/  BRA `(.L_x_220) ;  /* 0xffffff88000c7947 */ /* 0x000fea000383ffff */
.L_x_97:
[----:B------:R-:W-:Y:S07]  /*d640*/  MOV R0, UR21 ;  /* 0x0000001500007c02 */ /* 0x000fee0008000f00 */
.L_x_221:
[----:B-1----:R1:W3:Y:S02]  /*d650*/  SYNCS.PHASECHK.TRANS64.TRYWAIT P0, [R0+URZ+0x58], R10 ;  /* 0x0000580a000075a7 */ /* 0x0022e400080011ff */
[----:B---3--:R-:W-:Y:S05]  /*d660*/  @!P0 NANOSLEEP.SYNCS 0x989680 ;  /* 0x009896800000895d */ /* 0x008fea0003900000 */
[----:B------:R-:W3:Y:S02]  /*d670*/  @!P0 SYNCS.PHASECHK.TRANS64 P0, [R0+URZ+0x58], R10 ;  /* 0x0000580a000085a7 */ /* 0x000ee400080010ff */
[----:B---3--:R-:W-:Y:S05]  /*d680*/  @!P0 BRA `(.L_x_221) ;  /* 0xfffffffc00f08947 */ /* 0x008fea000383ffff */
[----:B------:R-:W-:Y:S05]  /*d690*/  BRA `(.L_x_222) ;  /* 0xffffff8800707947 */ /* 0x000fea000383ffff */
.L_x_98:
[----:B------:R-:W-:Y:S07]  /*d6a0*/  MOV R0, UR21 ;  /* 0x0000001500007c02 */ /* 0x000fee0008000f00 */
.L_x_223:
[----:B-1----:R1:W3:Y:S02]  /*d6b0*/  SYNCS.PHASECHK.TRANS64.TRYWAIT P0, [R0+URZ+0x40], R9 ;  /* 0x00004009000075a7 */ /* 0x0022e400080011ff */
[----:B---3--:R-:W-:Y:S05]  /*d6c0*/  @!P0 NANOSLEEP.SYNCS 0x989680 ;  /* 0x009896800000895d */ /* 0x008fea0003900000 */
[----:B------:R-:W3:Y:S02]  /*d6d0*/  @!P0 SYNCS.PHASECHK.TRANS64 P0, [R0+URZ+0x40], R9 ;  /* 0x00004009000085a7 */ /* 0x000ee400080010ff */
[----:B---3--:R-:W-:Y:S05]  /*d6e0*/  @!P0 BRA `(.L_x_223) ;  /* 0xfffffffc00f08947 */ /* 0x008fea000383ffff */
[----:B------:R-:W-:Y:S05]  /*d6f0*/  BRA `(.L_x_224) ;  /* 0xffffff8800d87947 */ /* 0x000fea000383ffff */
.L_x_99:
[----:B------:R-:W-:Y:S07]  /*d700*/  MOV R0, UR21 ;  /* 0x0000001500007c02 */ /* 0x000fee0008000f00 */
.L_x_225:
[----:B-1----:R1:W3:Y:S02]  /*d710*/  SYNCS.PHASECHK.TRANS64.TRYWAIT P0, [R0+URZ+0x48], R9 ;  /* 0x00004809000075a7 */ /* 0x0022e400080011ff */
[----:B---3--:R-:W-:Y:S05]  /*d720*/  @!P0 NANOSLEEP.SYNCS 0x989680 ;  /* 0x009896800000895d */ /* 0x008fea0003900000 */
[----:B------:R-:W3:Y:S02]  /*d730*/  @!P0 SYNCS.PHASECHK.TRANS64 P0, [R0+URZ+0x48], R9 ;  /* 0x00004809000085a7 */ /* 0x000ee400080010ff */
[----:B---3--:R-:W-:Y:S05]  /*d740*/  @!P0 BRA `(.L_x_225) ;  /* 0xfffffffc00f08947 */ /* 0x008fea000383ffff */
[----:B------:R-:W-:Y:S05]  /*d750*/  BRA `(.L_x_226) ;  /* 0xffffff8c00387947 */ /* 0x000fea000383ffff */
.L_x_100:
[----:B------:R-:W-:Y:S07]  /*d760*/  MOV R0, UR21 ;  /* 0x0000001500007c02 */ /* 0x000fee0008000f00 */
.L_x_227:
[----:B-1----:R1:W3:Y:S02]  /*d770*/  SYNCS.PHASECHK.TRANS64.TRYWAIT P0, [R0+URZ+0x50], R9 ;  /* 0x00005009000075a7 */ /* 0x0022e400080011ff */
[----:B---3--:R-:W-:Y:S05]  /*d780*/  @!P0 NANOSLEEP.SYNCS 0x989680 ;  /* 0x009896800000895d */ /* 0x008fea0003900000 */
[----:B------:R-:W3:Y:S02]  /*d790*/  @!P0 SYNCS.PHASECHK.TRANS64 P0, [R0+URZ+0x50], R9 ;  /* 0x00005009000085a7 */ /* 0x000ee400080010ff */
[----:B---3--:R-:W-:Y:S05]  /*d7a0*/  @!P0 BRA `(.L_x_227) ;  /* 0xfffffffc00f08947 */ /* 0x008fea000383ffff */
[----:B------:R-:W-:Y:S05]  /*d7b0*/  BRA `(.L_x_228) ;  /* 0xffffff8c00987947 */ /* 0x000fea000383ffff */
.L_x_101:
[----:B------:R-:W-:Y:S07]  /*d7c0*/  MOV R0, UR21 ;  /* 0x0000001500007c02 */ /* 0x000fee0008000f00 */
.L_x_229:
[----:B-1----:R1:W3:Y:S02]  /*d7d0*/  SYNCS.PHASECHK.TRANS64.TRYWAIT P0, [R0+URZ+0x58], R9 ;  /* 0x00005809000075a7 */ /* 0x0022e400080011ff */
[----:B---3--:R-:W-:Y:S05]  /*d7e0*/  @!P0 NANOSLEEP.SYNCS 0x989680 ;  /* 0x009896800000895d */ /* 0x008fea0003900000 */
[----:B------:R-:W3:Y:S02]  /*d7f0*/  @!P0 SYNCS.PHASECHK.TRANS64 P0, [R0+URZ+0x58], R9 ;  /* 0x00005809000085a7 */ /* 0x000ee400080010ff */
[----:B---3--:R-:W-:Y:S05]  /*d800*/  @!P0 BRA `(.L_x_229) ;  /* 0xfffffffc00f08947 */ /* 0x008fea000383ffff */
[----:B------:R-:W-:Y:S05]  /*d810*/  BRA `(.L_x_230) ;  /* 0xffffff8c00f47947 */ /* 0x000fea000383ffff */
.L_x_103:
[----:B------:R-:W-:-:S07]  /*d820*/  MOV R0, UR21 ;  /* 0x0000001500007c02 */ /* 0x000fce0008000f00 */
.L_x_231:
[----:B-1----:R1:W4:Y:S02]  /*d830*/  SYNCS.PHASECHK.TRANS64.TRYWAIT P0, [R0+URZ+0x40], R10 ;  /* 0x0000400a000075a7 */ /* 0x00232400080011ff */
[----:B----4-:R-:W-:Y:S05]  /*d840*/  @!P0 NANOSLEEP.SYNCS 0x989680 ;  /* 0x009896800000895d */ /* 0x010fea0003900000 */
[----:B------:R-:W4:Y:S02]  /*d850*/  @!P0 SYNCS.PHASECHK.TRANS64 P0, [R0+URZ+0x40], R10 ;  /* 0x0000400a000085a7 */ /* 0x000f2400080010ff */
[----:B----4-:R-:W-:Y:S05]  /*d860*/  @!P0 BRA `(.L_x_231) ;  /* 0xfffffffc00f08947 */ /* 0x010fea000383ffff */
[----:B------:R-:W-:Y:S05]  /*d870*/  BRA `(.L_x_232) ;  /* 0xffffff90007c7947 */ /* 0x000fea000383ffff */
.L_x_104:
[----:B-1----:R-:W-:-:S07]  /*d880*/  MOV R0, UR21 ;  /* 0x0000001500007c02 */ /* 0x002fce0008000f00 */
.L_x_233:
[----:B-1----:R1:W4:Y:S02]  /*d890*/  SYNCS.PHASECHK.TRANS64.TRYWAIT P0, [R0+URZ+0x48], R10 ;  /* 0x0000480a000075a7 */ /* 0x00232400080011ff */
[----:B----4-:R-:W-:Y:S05]  /*d8a0*/  @!P0 NANOSLEEP.SYNCS 0x989680 ;  /* 0x009896800000895d */ /* 0x010fea0003900000 */
[----:B------:R-:W4:Y:S02]  /*d8b0*/  @!P0 SYNCS.PHASECHK.TRANS64 P0, [R0+URZ+0x48], R10 ;  /* 0x0000480a000085a7 */ /* 0x000f2400080010ff */
[----:B----4-:R-:W-:Y:S05]  /*d8c0*/  @!P0 BRA `(.L_x_233) ;  /* 0xfffffffc00f08947 */ /* 0x010fea000383ffff */
[----:B------:R-:W-:Y:S05]  /*d8d0*/  BRA `(.L_x_234) ;  /* 0xffffff90006c7947 */ /* 0x000fea000383ffff */
.L_x_105:
[----:B------:R-:W-:-:S07]  /*d8e0*/  MOV R2, UR21 ;  /* 0x0000001500027c02 */ /* 0x000fce0008000f00 */
.L_x_235:
[----:B-1----:R1:W4:Y:S02]  /*d8f0*/  SYNCS.PHASECHK.TRANS64.TRYWAIT P0, [R2+URZ+0x50], R10 ;  /* 0x0000500a020075a7 */ /* 0x00232400080011ff */
[----:B----4-:R-:W-:Y:S05]  /*d900*/  @!P0 NANOSLEEP.SYNCS 0x989680 ;  /* 0x009896800000895d */ /* 0x010fea0003900000 */
[----:B------:R-:W4:Y:S02]  /*d910*/  @!P0 SYNCS.PHASECHK.TRANS64 P0, [R2+URZ+0x50], R10 ;  /* 0x0000500a020085a7 */ /* 0x000f2400080010ff */
[----:B----4-:R-:W-:Y:S05]  /*d920*/  @!P0 BRA `(.L_x_235) ;  /* 0xfffffffc00f08947 */ /* 0x010fea000383ffff */
[----:B------:R-:W-:Y:S05]  /*d930*/  BRA `(.L_x_236) ;  /* 0xffffff9000607947 */ /* 0x000fea000383ffff */
.L_x_107:
[----:B--2---:R2:W3:Y:S02]  /*d940*/  SYNCS.PHASECHK.TRANS64.TRYWAIT P0, [R3+URZ+0x70], R0 ;  /* 0x00007000030075a7 */ /* 0x0044e400080011ff */
[----:B---3--:R-:W-:Y:S05]  /*d950*/  @!P0 NANOSLEEP.SYNCS 0x989680 ;  /* 0x009896800000895d */ /* 0x008fea0003900000 */
[----:B------:R-:W3:Y:S02]  /*d960*/  @!P0 SYNCS.PHASECHK.TRANS64 P0, [R3+URZ+0x70], R0 ;  /* 0x00007000030085a7 */ /* 0x000ee400080010ff */
[----:B---3--:R-:W-:Y:S05]  /*d970*/  @!P0 BRA `(.L_x_107) ;  /* 0xfffffffc00f08947 */ /* 0x008fea000383ffff */
[----:B------:R-:W-:Y:S05]  /*d980*/  BRA `(.L_x_237) ;  /* 0xffffff94003c7947 */ /* 0x000fea000383ffff */
.L_x_118:
[----:B-1----:R-:W-:Y:S04]  /*d990*/  MOV R2, UR43 ;  /* 0x0000002b00027c02 */ /* 0x002fe80008000f00 */
[----:B------:R1:W2:Y:S03]  /*d9a0*/  SYNCS.PHASECHK.TRANS64.TRYWAIT P0, [R2+URZ+0x20], R3 ;  /* 0x00002003020075a7 */ /* 0x0002a600080011ff */
[----:B--2---:R-:W-:Y:S05]  /*d9b0*/  @!P0 NANOSLEEP.SYNCS 0x989680 ;  /* 0x009896800000895d */ /* 0x004fea0003900000 */
[----:B------:R-:W2:Y:S02]  /*d9c0*/  @!P0 SYNCS.PHASECHK.TRANS64 P0, [R2+URZ+0x20], R3 ;  /* 0x00002003020085a7 */ /* 0x000ea400080010ff */
[----:B--2---:R-:W-:Y:S05]  /*d9d0*/  @!P0 BRA `(.L_x_118) ;  /* 0xfffffffc00ec8947 */ /* 0x004fea000383ffff */
[----:B------:R-:W-:Y:S05]  /*d9e0*/  BRA `(.L_x_117) ;  /* 0xffffffa000887947 */ /* 0x000fea000383ffff */
.L_x_120:
[----:B-1----:R1:W3:Y:S02]  /*d9f0*/  SYNCS.PHASECHK.TRANS64.TRYWAIT P1, [R73+URZ+0x90], R0 ;  /* 0x00009000490075a7 */ /* 0x0022e400080211ff */
[----:B---3--:R-:W-:Y:S05]  /*da00*/  @!P1 NANOSLEEP.SYNCS 0x989680 ;  /* 0x009896800000995d */ /* 0x008fea0003900000 */
[----:B------:R-:W3:Y:S02]  /*da10*/  @!P1 SYNCS.PHASECHK.TRANS64 P1, [R73+URZ+0x90], R0 ;  /* 0x00009000490095a7 */ /* 0x000ee400080210ff */
[----:B---3--:R-:W-:Y:S05]  /*da20*/  @!P1 BRA `(.L_x_120) ;  /* 0xfffffffc00f09947 */ /* 0x008fea000383ffff */
[----:B------:R-:W-:Y:S05]  /*da30*/  BRA `(.L_x_119) ;  /* 0xffffffa000b07947 */ /* 0x000fea000383ffff */
.L_x_129:
[----:B-1----:R1:W3:Y:S02]  /*da40*/  SYNCS.PHASECHK.TRANS64.TRYWAIT P0, [R2+URZ+0x20], R0 ;  /* 0x00002000020075a7 */ /* 0x0022e400080011ff */
[----:B---3--:R-:W-:Y:S05]  /*da50*/  @!P0 NANOSLEEP.SYNCS 0x989680 ;  /* 0x009896800000895d */ /* 0x008fea0003900000 */
[----:B------:R-:W3:Y:S02]  /*da60*/  @!P0 SYNCS.PHASECHK.TRANS64 P0, [R2+URZ+0x20], R0 ;  /* 0x00002000020085a7 */ /* 0x000ee400080010ff */
[----:B---3--:R-:W-:Y:S05]  /*da70*/  @!P0 BRA `(.L_x_129) ;  /* 0xfffffffc00f08947 */ /* 0x008fea000383ffff */
[----:B------:R-:W-:Y:S05]  /*da80*/  BRA `(.L_x_128) ;  /* 0xffffffa800e07947 */ /* 0x000fea000383ffff */
.L_x_137:
[----:B-1----:R1:W3:Y:S02]  /*da90*/  SYNCS.PHASECHK.TRANS64.TRYWAIT P0, [R0+URZ+0x20], R6 ;  /* 0x00002006000075a7 */ /* 0x0022e400080011ff */
[----:B---3--:R-:W-:Y:S05]  /*daa0*/  @!P0 NANOSLEEP.SYNCS 0x989680 ;  /* 0x009896800000895d */ /* 0x008fea0003900000 */
[----:B------:R-:W3:Y:S02]  /*dab0*/  @!P0 SYNCS.PHASECHK.TRANS64 P0, [R0+URZ+0x20], R6 ;  /* 0x00002006000085a7 */ /* 0x000ee400080010ff */
[----:B---3--:R-:W-:Y:S05]  /*dac0*/  @!P0 BRA `(.L_x_137) ;  /* 0xfffffffc00f08947 */ /* 0x008fea000383ffff */
[----:B------:R-:W-:Y:S05]  /*dad0*/  BRA `(.L_x_136) ;  /* 0xffffffb400387947 */ /* 0x000fea000383ffff */
.L_x_145:
[----:B-1----:R1:W3:Y:S02]  /*dae0*/  SYNCS.PHASECHK.TRANS64.TRYWAIT P0, [R0+URZ+0x20], R6 ;  /* 0x00002006000075a7 */ /* 0x0022e400080011ff */
[----:B---3--:R-:W-:Y:S05]  /*daf0*/  @!P0 NANOSLEEP.SYNCS 0x989680 ;  /* 0x009896800000895d */ /* 0x008fea0003900000 */
[----:B------:R-:W3:Y:S02]  /*db00*/  @!P0 SYNCS.PHASECHK.TRANS64 P0, [R0+URZ+0x20], R6 ;  /* 0x00002006000085a7 */ /* 0x000ee400080010ff */
[----:B---3--:R-:W-:Y:S05]  /*db10*/  @!P0 BRA `(.L_x_145) ;  /* 0xfffffffc00f08947 */ /* 0x008fea000383ffff */
[----:B------:R-:W-:Y:S05]  /*db20*/  BRA `(.L_x_144) ;  /* 0xffffffbc00947947 */ /* 0x000fea000383ffff */
.L_x_153:
[----:B-1----:R1:W3:Y:S02]  /*db30*/  SYNCS.PHASECHK.TRANS64.TRYWAIT P0, [R0+URZ+0x20], R6 ;  /* 0x00002006000075a7 */ /* 0x0022e400080011ff */
[----:B---3--:R-:W-:Y:S05]  /*db40*/  @!P0 NANOSLEEP.SYNCS 0x989680 ;  /* 0x009896800000895d */ /* 0x008fea0003900000 */
[----:B------:R-:W3:Y:S02]  /*db50*/  @!P0 SYNCS.PHASECHK.TRANS64 P0, [R0+URZ+0x20], R6 ;  /* 0x00002006000085a7 */ /* 0x000ee400080010ff */
[----:B---3--:R-:W-:Y:S05]  /*db60*/  @!P0 BRA `(.L_x_153) ;  /* 0xfffffffc00f08947 */ /* 0x008fea000383ffff */
[----:B------:R-:W-:Y:S05]  /*db70*/  BRA `(.L_x_152) ;  /* 0xffffffc400fc7947 */ /* 0x000fea000383ffff */
.L_x_161:
[----:B-1----:R1:W2:Y:S02]  /*db80*/  SYNCS.PHASECHK.TRANS64.TRYWAIT P0, [R0+URZ+0x20], R6 ;  /* 0x00002006000075a7 */ /* 0x0022a400080011ff */
[----:B--2---:R-:W-:Y:S05]  /*db90*/  @!P0 NANOSLEEP.SYNCS 0x989680 ;  /* 0x009896800000895d */ /* 0x004fea0003900000 */
[----:B------:R-:W2:Y:S02]  /*dba0*/  @!P0 SYNCS.PHASECHK.TRANS64 P0, [R0+URZ+0x20], R6 ;  /* 0x00002006000085a7 */ /* 0x000ea400080010ff */
[----:B--2---:R-:W-:Y:S05]  /*dbb0*/  @!P0 BRA `(.L_x_161) ;  /* 0xfffffffc00f08947 */ /* 0x004fea000383ffff */
[----:B------:R-:W-:Y:S05]  /*dbc0*/  BRA `(.L_x_160) ;  /* 0xffffffd000707947 */ /* 0x000fea000383ffff */
.L_x_169:
[----:B-1----:R1:W2:Y:S02]  /*dbd0*/  SYNCS.PHASECHK.TRANS64.TRYWAIT P0, [R0+URZ+0x20], R6 ;  /* 0x00002006000075a7 */ /* 0x0022a400080011ff */
[----:B--2---:R-:W-:Y:S05]  /*dbe0*/  @!P0 NANOSLEEP.SYNCS 0x989680 ;  /* 0x009896800000895d */ /* 0x004fea0003900000 */
[----:B------:R-:W2:Y:S02]  /*dbf0*/  @!P0 SYNCS.PHASECHK.TRANS64 P0, [R0+URZ+0x20], R6 ;  /* 0x00002006000085a7 */ /* 0x000ea400080010ff */
[----:B--2---:R-:W-:Y:S05]  /*dc00*/  @!P0 BRA `(.L_x_169) ;  /* 0xfffffffc00f08947 */ /* 0x004fea000383ffff */
[----:B------:R-:W-:Y:S05]  /*dc10*/  BRA `(.L_x_168) ;  /* 0xffffffd800dc7947 */ /* 0x000fea000383ffff */
.L_x_177:
[----:B-1----:R1:W2:Y:S02]  /*dc20*/  SYNCS.PHASECHK.TRANS64.TRYWAIT P0, [R0+URZ+0x20], R76 ;  /* 0x0000204c000075a7 */ /* 0x0022a400080011ff */
[----:B--2---:R-:W-:Y:S05]  /*dc30*/  @!P0 NANOSLEEP.SYNCS 0x989680 ;  /* 0x009896800000895d */ /* 0x004fea0003900000 */
[----:B------:R-:W2:Y:S02]  /*dc40*/  @!P0 SYNCS.PHASECHK.TRANS64 P0, [R0+URZ+0x20], R76 ;  /* 0x0000204c000085a7 */ /* 0x000ea400080010ff */
[----:B--2---:R-:W-:Y:S05]  /*dc50*/  @!P0 BRA `(.L_x_177) ;  /* 0xfffffffc00f08947 */ /* 0x004fea000383ffff */
[----:B------:R-:W-:Y:S05]  /*dc60*/  BRA `(.L_x_176) ;  /* 0xffffffe400487947 */ /* 0x000fea000383ffff */
        .weak           $__internal_0_$__cuda_sm10x_tcgen05_guardrail_trap_col_being_dealloced_not_returned_by_alloc
        .type           $__internal_0_$__cuda_sm10x_tcgen05_guardrail_trap_col_being_dealloced_not_returned_by_alloc,@function
        .size           $__internal_0_$__cuda_sm10x_tcgen05_guardrail_trap_col_being_dealloced_not_returned_by_alloc,($__internal_1_$__cuda_sm10x_tcgen05_guardrail_trap_phase_invalid_during_alloc - $__internal_0_$__cuda_sm10x_tcgen05_guardrail_trap_col_being_dealloced_not_returned_by_alloc)
$__internal_0_$__cuda_sm10x_tcgen05_guardrail_trap_col_being_dealloced_not_returned_by_alloc:
[----:B------:R-:W-:Y:S05]  /*dc70*/  BPT.TRAP 0x1 ;  /* 0x000000040000795c */ /* 0x000fea0000300000 */
[----:B------:R-:W-:-:S04]  /*dc80*/  HFMA2 R3, -RZ, RZ, 0, 0 ;  /* 0x00000000ff037431 */ /* 0x000fc800000001ff */
[----:B------:R-:W-:Y:S05]  /*dc90*/  RET.REL.NODEC R2 `(_ZN7cutlass13device_kernelINS_4gemm6kernel13GemmUniversalIN4cute5tupleIJiiiiEEENS1_10collective13CollectiveMmaINS1_35MainloopSm100TmaUmmaWarpSpecializedILi2ELi2ELi4ENS5_IJNS4_1CILi4EEENSA_ILi2EEENSA_ILi1EEEEEEEENS5_IJNSA_ILi128EEENSA_ILi256EEESG_EEENS_10tfloat32_tENS5_IJlSD_lEEESJ_SK_NS4_8TiledMMAINS4_8MMA_AtomIJNS4_23SM100_MMA_TF32_2x1SM_SSISJ_SJ_fLi128ELi256ELNS4_4UMMA5MajorE0ELSP_0ELNSO_7ScaleInE0ELSQ_0EEEEEENS4_6LayoutINS5_IJSD_SD_SD_EEENS5_IJNSA_ILi0EEESV_SV_EEEEENS5_IJNS4_10UnderscoreESY_SY_EEEEENS4_28SM100_TMA_2SM_LOAD_MULTICASTENS4_14ComposedLayoutINS4_7SwizzleILi3ELi4ELi3EEENS4_18smem_ptr_flag_bitsILi32EEENST_INS5_IJNSA_ILi8EEENSA_ILi32EEEEEENS5_IJS18_SD_EEEEEEEvNS4_8identityES11_S1C_vS1D_EENS_8epilogue10collective18CollectiveEpilogueINS1F_23Sm100TmaWarpSpecializedILi4ELi2ELi16ELb1ELb0EEEJNS5_IJNSA_ILi64EEESH_SG_EEENS5_IJNST_IS1K_SD_EENST_INS5_IJNSA_ILi16EEESC_EEENS5_IJSD_SG_EEEEEEEESJ_SK_SJ_SK_NS1F_6fusion15FusionCallbacksIS1J_NS1S_17LinearCombinationISJ_fSJ_fLNS_15FloatRoundStyleE2EEES1L_S1R_JEEENS4_5SM1004TMEM4LOAD26SM100_TMEM_LOAD_32dp32b16xENS4_13SM90_TMA_LOADENS12_INS13_ILi2ELi4ELi3EEES16_NST_INS5_IJS17_S1N_EEENS5_IJS1N_SD_EEEEEEENS4_39AutoVectorizingCopyWithAssumedAlignmentILi128EEENS4_14SM90_TMA_STOREES27_S29_S29_EEEvvEEEEvNT_6ParamsE) ;  /* 0xffffff2002d87950 */ /* 0x000fea0003c3ffff */
        .weak           $__internal_1_$__cuda_sm10x_tcgen05_guardrail_trap_phase_invalid_during_alloc
        .type           $__internal_1_$__cuda_sm10x_tcgen05_guardrail_trap_phase_invalid_during_alloc,@function
        .size           $__internal_1_$__cuda_sm10x_tcgen05_guardrail_trap_phase_invalid_during_alloc,($__internal_2_$__cuda_sm10x_tcgen05_guardrail_trap_unallocated_columns_being_dealloced - $__internal_1_$__cuda_sm10x_tcgen05_guardrail_trap_phase_invalid_during_alloc)
$__internal_1_$__cuda_sm10x_tcgen05_guardrail_trap_phase_invalid_during_alloc:
[----:B------:R-:W-:Y:S05]  /*dca0*/  BPT.TRAP 0x1 ;  /* 0x000000040000795c */ /* 0x000fea0000300000 */
[----:B------:R-:W-:-:S04]  /*dcb0*/  MOV R7, 0x0 ;  /* 0x0000000000077802 */ /* 0x000fc80000000f00 */
[----:B------:R-:W-:Y:S05]  /*dcc0*/  RET.REL.NODEC R6 `(_ZN7cutlass13device_kernelINS_4gemm6kernel13GemmUniversalIN4cute5tupleIJiiiiEEENS1_10collective13CollectiveMmaINS1_35MainloopSm100TmaUmmaWarpSpecializedILi2ELi2ELi4ENS5_IJNS4_1CILi4EEENSA_ILi2EEENSA_ILi1EEEEEEEENS5_IJNSA_ILi128EEENSA_ILi256EEESG_EEENS_10tfloat32_tENS5_IJlSD_lEEESJ_SK_NS4_8TiledMMAINS4_8MMA_AtomIJNS4_23SM100_MMA_TF32_2x1SM_SSISJ_SJ_fLi128ELi256ELNS4_4UMMA5MajorE0ELSP_0ELNSO_7ScaleInE0ELSQ_0EEEEEENS4_6LayoutINS5_IJSD_SD_SD_EEENS5_IJNSA_ILi0EEESV_SV_EEEEENS5_IJNS4_10UnderscoreESY_SY_EEEEENS4_28SM100_TMA_2SM_LOAD_MULTICASTENS4_14ComposedLayoutINS4_7SwizzleILi3ELi4ELi3EEENS4_18smem_ptr_flag_bitsILi32EEENST_INS5_IJNSA_ILi8EEENSA_ILi32EEEEEENS5_IJS18_SD_EEEEEEEvNS4_8identityES11_S1C_vS1D_EENS_8epilogue10collective18CollectiveEpilogueINS1F_23Sm100TmaWarpSpecializedILi4ELi2ELi16ELb1ELb0EEEJNS5_IJNSA_ILi64EEESH_SG_EEENS5_IJNST_IS1K_SD_EENST_INS5_IJNSA_ILi16EEESC_EEENS5_IJSD_SG_EEEEEEEESJ_SK_SJ_SK_NS1F_6fusion15FusionCallbacksIS1J_NS1S_17LinearCombinationISJ_fSJ_fLNS_15FloatRoundStyleE2EEES1L_S1R_JEEENS4_5SM1004TMEM4LOAD26SM100_TMEM_LOAD_32dp32b16xENS4_13SM90_TMA_LOADENS12_INS13_ILi2ELi4ELi3EEES16_NST_INS5_IJS17_S1N_EEENS5_IJS1N_SD_EEEEEEENS4_39AutoVectorizingCopyWithAssumedAlignmentILi128EEENS4_14SM90_TMA_STOREES27_S29_S29_EEEvvEEEEvNT_6ParamsE) ;  /* 0xffffff2006cc7950 */ /* 0x000fea0003c3ffff */
        .weak           $__internal_2_$__cuda_sm10x_tcgen05_guardrail_trap_unallocated_columns_being_dealloced
        .type           $__internal_2_$__cuda_sm10x_tcgen05_guardrail_trap_unallocated_columns_being_dealloced,@function
        .size           $__internal_2_$__cuda_sm10x_tcgen05_guardrail_trap_unallocated_columns_being_dealloced,(.L_x_239 - $__internal_2_$__cuda_sm10x_tcgen05_guardrail_trap_unallocated_columns_being_dealloced)
$__internal_2_$__cuda_sm10x_tcgen05_guardrail_trap_unallocated_columns_being_dealloced:
[----:B------:R-:W-:Y:S05]  /*dcd0*/  BPT.TRAP 0x1 ;  /* 0x000000040000795c */ /* 0x000fea0000300000 */
[----:B------:R-:W-:-:S04]  /*dce0*/  HFMA2 R3, -RZ, RZ, 0, 0 ;  /* 0x00000000ff037431 */ /* 0x000fc800000001ff */
[----:B------:R-:W-:Y:S05]  /*dcf0*/  RET.REL.NODEC R2 `(_ZN7cutlass13device_kernelINS_4gemm6kernel13GemmUniversalIN4cute5tupleIJiiiiEEENS1_10collective13CollectiveMmaINS1_35MainloopSm100TmaUmmaWarpSpecializedILi2ELi2ELi4ENS5_IJNS4_1CILi4EEENSA_ILi2EEENSA_ILi1EEEEEEEENS5_IJNSA_ILi128EEENSA_ILi256EEESG_EEENS_10tfloat32_tENS5_IJlSD_lEEESJ_SK_NS4_8TiledMMAINS4_8MMA_AtomIJNS4_23SM100_MMA_TF32_2x1SM_SSISJ_SJ_fLi128ELi256ELNS4_4UMMA5MajorE0ELSP_0ELNSO_7ScaleInE0ELSQ_0EEEEEENS4_6LayoutINS5_IJSD_SD_SD_EEENS5_IJNSA_ILi0EEESV_SV_EEEEENS5_IJNS4_10UnderscoreESY_SY_EEEEENS4_28SM100_TMA_2SM_LOAD_MULTICASTENS4_14ComposedLayoutINS4_7SwizzleILi3ELi4ELi3EEENS4_18smem_ptr_flag_bitsILi32EEENST_INS5_IJNSA_ILi8EEENSA_ILi32EEEEEENS5_IJS18_SD_EEEEEEEvNS4_8identityES11_S1C_vS1D_EENS_8epilogue10collective18CollectiveEpilogueINS1F_23Sm100TmaWarpSpecializedILi4ELi2ELi16ELb1ELb0EEEJNS5_IJNSA_ILi64EEESH_SG_EEENS5_IJNST_IS1K_SD_EENST_INS5_IJNSA_ILi16EEESC_EEENS5_IJSD_SG_EEEEEEEESJ_SK_SJ_SK_NS1F_6fusion15FusionCallbacksIS1J_NS1S_17LinearCombinationISJ_fSJ_fLNS_15FloatRoundStyleE2EEES1L_S1R_JEEENS4_5SM1004TMEM4LOAD26SM100_TMEM_LOAD_32dp32b16xENS4_13SM90_TMA_LOADENS12_INS13_ILi2ELi4ELi3EEES16_NST_INS5_IJS17_S1N_EEENS5_IJS1N_SD_EEEEEEENS4_39AutoVectorizingCopyWithAssumedAlignmentILi128EEENS4_14SM90_TMA_STOREES27_S29_S29_EEEvvEEEEvNT_6ParamsE) ;  /* 0xffffff2002c07950 */ /* 0x000fea0003c3ffff */
.L_x_238:
[----:B------:R-:W-:-:S00]  /*dd00*/  BRA `(.L_x_238) ;  /* 0xfffffffc00fc7947 */ /* 0x000fc0000383ffff */
[----:B------:R-:W-:-:S00]  /*dd10*/  NOP ;  /* 0x0000000000007918 */ /* 0x000fc00000000000 */
        /* <DEDUP_REMOVED lines=14> */
.L_x_239:


//--------------------- .nv.global.init           --------------------------
	.section	.nv.global.init,"aw",@progbits
.nv.global.init:
	.type		$str$27,@object
	.size		$str$27,($str$28 - $str$27)
$str$27:
        /*0000*/ 	.byte	0x28, 0x61, 0x64, 0x64, 0x72, 0x65, 0x73, 0x73, 0x20, 0x26, 0x20, 0x6d, 0x61, 0x73, 0x6b, 0x29
        /*0010*/ 	.byte	0x20, 0x3d, 0x3d, 0x20, 0x30, 0x00
	.type		$str$28,@object
	.size		$str$28,($str$26 - $str$28)
$str$28:
        /*0016*/ 	.byte	0x2f, 0x74, 0x6d, 0x70, 0x2f, 0x63, 0x75, 0x74, 0x6c, 0x61, 0x73, 0x73, 0x5f, 0x73, 0x77, 0x65
        /*0026*/ 	.byte	0x65, 0x70, 0x5f, 0x73, 0x72, 0x63, 0x2f, 0x69, 0x6e, 0x63, 0x6c, 0x75, 0x64, 0x65, 0x2f, 0x63
        /*0036*/ 	.byte	0x75, 0x74, 0x65, 0x2f, 0x70, 0x6f, 0x69, 0x6e, 0x74, 0x65, 0x72, 0x5f, 0x66, 0x6c, 0x61, 0x67
        /*0046*/ 	.byte	0x67, 0x65, 0x64, 0x2e, 0x68, 0x70, 0x70, 0x00
	.type		$str$26,@object
	.size		$str$26,($str$25 - $str$26)
$str$26:
        /*004e*/ 	.byte	0x2f, 0x74, 0x6d, 0x70, 0x2f, 0x63, 0x75, 0x74, 0x6c, 0x61, 0x73, 0x73, 0x5f, 0x73, 0x77, 0x65
        /*005e*/ 	.byte	0x65, 0x70, 0x5f, 0x73, 0x72, 0x63, 0x2f, 0x69, 0x6e, 0x63, 0x6c, 0x75, 0x64, 0x65, 0x2f, 0x63
        /*006e*/ 	.byte	0x75, 0x74, 0x65, 0x2f, 0x61, 0x74, 0x6f, 0x6d, 0x2f, 0x63, 0x6f, 0x70, 0x79, 0x5f, 0x74, 0x72
        /*007e*/ 	.byte	0x61, 0x69, 0x74, 0x73, 0x5f, 0x73, 0x6d, 0x31, 0x30, 0x30, 0x2e, 0x68, 0x70, 0x70, 0x00
	.type		$str$25,@object
	.size		$str$25,(__unnamed_1 - $str$25)
$str$25:
        /*008d*/ 	.byte	0x28, 0x28, 0x75, 0x69, 0x6e, 0x74, 0x33, 0x32, 0x5f, 0x74, 0x28, 0x74, 0x68, 0x72, 0x65, 0x61
        /*009d*/ 	.byte	0x64, 0x49, 0x64, 0x78, 0x2e, 0x78, 0x29, 0x20, 0x2f, 0x20, 0x33, 0x32, 0x29, 0x20, 0x25, 0x20
        /*00ad*/ 	.byte	0x34, 0x29, 0x20, 0x3d, 0x3d, 0x20, 0x28, 0x28, 0x28, 0x74, 0x6d, 0x65, 0x6d, 0x5f, 0x61, 0x64
        /*00bd*/ 	.byte	0x64, 0x72, 0x20, 0x3e, 0x3e, 0x20, 0x31, 0x36, 0x29, 0x20, 0x2f, 0x20, 0x33, 0x32, 0x29, 0x20
        /*00cd*/ 	.byte	0x25, 0x20, 0x34, 0x29, 0x00
	.type		__unnamed_1,@object
	.size		__unnamed_1,(__unnamed_2 - __unnamed_1)
__unnamed_1:
        /*00d2*/ 	.byte	0x61, 0x75, 0x74, 0x6f, 0x20, 0x63, 0x75, 0x74, 0x65, 0x3a, 0x3a, 0x61, 0x73, 0x5f, 0x70, 0x6f
        /* <DEDUP_REMOVED lines=24> */
        /*0262*/ 	.byte	0x43, 0x3c, 0x32, 0x30, 0x34, 0x38, 0x3e, 0x3e, 0x3e, 0x3e, 0x5d, 0x00
	.type		__unnamed_2,@object
	.size		__unnamed_2,(.L_2 - __unnamed_2)
__unnamed_2:
        /* <DEDUP_REMOVED lines=42> */
        /*050e*/ 	.byte	0x3e, 0x5d, 0x00
.L_2:


//--------------------- .nv.shared._ZN7cutlass13device_kernelINS_4gemm6kernel13GemmUniversalIN4cute5tupleIJiiiiEEENS1_10collective13CollectiveMmaINS1_35MainloopSm100TmaUmmaWarpSpecializedILi2ELi2ELi4ENS5_IJNS4_1CILi4EEENSA_ILi2EEENSA_ILi1EEEEEEEENS5_IJNSA_ILi128EEENSA_ILi256EEESG_EEENS_10tfloat32_tENS5_IJlSD_lEEESJ_SK_NS4_8TiledMMAINS4_8MMA_AtomIJNS4_23SM100_MMA_TF32_2x1SM_SSISJ_SJ_fLi128ELi256ELNS4_4UMMA5MajorE0ELSP_0ELNSO_7ScaleInE0ELSQ_0EEEEEENS4_6LayoutINS5_IJSD_SD_SD_EEENS5_IJNSA_ILi0EEESV_SV_EEEEENS5_IJNS4_10UnderscoreESY_SY_EEEEENS4_28SM100_TMA_2SM_LOAD_MULTICASTENS4_14ComposedLayoutINS4_7SwizzleILi3ELi4ELi3EEENS4_18smem_ptr_flag_bitsILi32EEENST_INS5_IJNSA_ILi8EEENSA_ILi32EEEEEENS5_IJS18_SD_EEEEEEEvNS4_8identityES11_S1C_vS1D_EENS_8epilogue10collective18CollectiveEpilogueINS1F_23Sm100TmaWarpSpecializedILi4ELi2ELi16ELb1ELb0EEEJNS5_IJNSA_ILi64EEESH_SG_EEENS5_IJNST_IS1K_SD_EENST_INS5_IJNSA_ILi16EEESC_EEENS5_IJSD_SG_EEEEEEEESJ_SK_SJ_SK_NS1F_6fusion15FusionCallbacksIS1J_NS1S_17LinearCombinationISJ_fSJ_fLNS_15FloatRoundStyleE2EEES1L_S1R_JEEENS4_5SM1004TMEM4LOAD26SM100_TMEM_LOAD_32dp32b16xENS4_13SM90_TMA_LOADENS12_INS13_ILi2ELi4ELi3EEES16_NST_INS5_IJS17_S1N_EEENS5_IJS1N_SD_EEEEEEENS4_39AutoVectorizingCopyWithAssumedAlignmentILi128EEENS4_14SM90_TMA_STOREES27_S29_S29_EEEvvEEEEvNT_6ParamsE --------------------------
	.section	.nv.shared._ZN7cutlass13device_kernelINS_4gemm6kernel13GemmUniversalIN4cute5tupleIJiiiiEEENS1_10collective13CollectiveMmaINS1_35MainloopSm100TmaUmmaWarpSpecializedILi2ELi2ELi4ENS5_IJNS4_1CILi4EEENSA_ILi2EEENSA_ILi1EEEEEEEENS5_IJNSA_ILi128EEENSA_ILi256EEESG_EEENS_10tfloat32_tENS5_IJlSD_lEEESJ_SK_NS4_8TiledMMAINS4_8MMA_AtomIJNS4_23SM100_MMA_TF32_2x1SM_SSISJ_SJ_fLi128ELi256ELNS4_4UMMA5MajorE0ELSP_0ELNSO_7ScaleInE0ELSQ_0EEEEEENS4_6LayoutINS5_IJSD_SD_SD_EEENS5_IJNSA_ILi0EEESV_SV_EEEEENS5_IJNS4_10UnderscoreESY_SY_EEEEENS4_28SM100_TMA_2SM_LOAD_MULTICASTENS4_14ComposedLayoutINS4_7SwizzleILi3ELi4ELi3EEENS4_18smem_ptr_flag_bitsILi32EEENST_INS5_IJNSA_ILi8EEENSA_ILi32EEEEEENS5_IJS18_SD_EEEEEEEvNS4_8identityES11_S1C_vS1D_EENS_8epilogue10collective18CollectiveEpilogueINS1F_23Sm100TmaWarpSpecializedILi4ELi2ELi16ELb1ELb0EEEJNS5_IJNSA_ILi64EEESH_SG_EEENS5_IJNST_IS1K_SD_EENST_INS5_IJNSA_ILi16EEESC_EEENS5_IJSD_SG_EEEEEEEESJ_SK_SJ_SK_NS1F_6fusion15FusionCallbacksIS1J_NS1S_17LinearCombinationISJ_fSJ_fLNS_15FloatRoundStyleE2EEES1L_S1R_JEEENS4_5SM1004TMEM4LOAD26SM100_TMEM_LOAD_32dp32b16xENS4_13SM90_TMA_LOADENS12_INS13_ILi2ELi4ELi3EEES16_NST_INS5_IJS17_S1N_EEENS5_IJS1N_SD_EEEEEEENS4_39AutoVectorizingCopyWithAssumedAlignmentILi128EEENS4_14SM90_TMA_STOREES27_S29_S29_EEEvvEEEEvNT_6ParamsE,"aw",@nobits
	.sectionflags	@""
	.align	16
	.zero		1024


//--------------------- .nv.shared.reserved.0     --------------------------
	.section	.nv.shared.reserved.0,"aw",@nobits
	.weak		__nv_reservedSMEM_offset_0_alias
	.size		__nv_reservedSMEM_offset_0_alias, 0, 64
	.other		__nv_reservedSMEM_offset_0_alias,@"STO_CUDA_RESERVED_SHARED STV_DEFAULT"
__nv_reservedSMEM_offset_0_alias:
	.zero		0
.nv.shared.reserved.0:
	.zero		64
	.weak		__nv_reservedSMEM_tcgen05_partition
	.type		__nv_reservedSMEM_tcgen05_partition,@object
	.size		__nv_reservedSMEM_tcgen05_partition,(.L_0 - __nv_reservedSMEM_tcgen05_partition)
__nv_reservedSMEM_tcgen05_partition:
	.zero		32
.L_0:


//--------------------- .nv.global                --------------------------
	.section	.nv.global,"aw",@nobits
.nv.global:
	.type		_ZN40_INTERNAL_44b1221e_4_k_cu_62eedaf5_381714cute1_E,@object
	.size		_ZN40_INTERNAL_44b1221e_4_k_cu_62eedaf5_381714cute1_E,(_ZN40_INTERNAL_44b1221e_4_k_cu_62eedaf5_381714cuda3std3__45__cpo6cbeginE - _ZN40_INTERNAL_44b1221e_4_k_cu_62eedaf5_381714cute1_E)
_ZN40_INTERNAL_44b1221e_4_k_cu_62eedaf5_381714cute1_E:
	.zero		1
	.type		_ZN40_INTERNAL_44b1221e_4_k_cu_62eedaf5_381714cuda3std3__45__cpo6cbeginE,@object
	.size		_ZN40_INTERNAL_44b1221e_4_k_cu_62eedaf5_381714cuda3std3__45__cpo6cbeginE,(_ZN40_INTERNAL_44b1221e_4_k_cu_62eedaf5_381714cuda3std3__48in_placeE - _ZN40_INTERNAL_44b1221e_4_k_cu_62eedaf5_381714cuda3std3__45__cpo6cbeginE)
_ZN40_INTERNAL_44b1221e_4_k_cu_62eedaf5_381714cuda3std3__45__cpo6cbeginE:
	.zero		1
	.type		_ZN40_INTERNAL_44b1221e_4_k_cu_62eedaf5_381714cuda3std3__48in_placeE,@object
	.size		_ZN40_INTERNAL_44b1221e_4_k_cu_62eedaf5_381714cuda3std3__48in_placeE,(_ZN40_INTERNAL_44b1221e_4_k_cu_62eedaf5_381714cuda3std6ranges3__45__cpo9iter_moveE - _ZN40_INTERNAL_44b1221e_4_k_cu_62eedaf5_381714cuda3std3__48in_placeE)
_ZN40_INTERNAL_44b1221e_4_k_cu_62eedaf5_381714cuda3std3__48in_placeE:
	.zero		1
	.type		_ZN40_INTERNAL_44b1221e_4_k_cu_62eedaf5_381714cuda3std6ranges3__45__cpo9iter_moveE,@object
	.size		_ZN40_INTERNAL_44b1221e_4_k_cu_62eedaf5_381714cuda3std6ranges3__45__cpo9iter_moveE,(_ZN40_INTERNAL_44b1221e_4_k_cu_62eedaf5_381714cuda3std3__45__cpo5beginE - _ZN40_INTERNAL_44b1221e_4_k_cu_62eedaf5_381714cuda3std6ranges3__45__cpo9iter_moveE)
_ZN40_INTERNAL_44b1221e_4_k_cu_62eedaf5_381714cuda3std6ranges3__45__cpo9iter_moveE:
	.zero		1
	.type		_ZN40_INTERNAL_44b1221e_4_k_cu_62eedaf5_381714cuda3std3__45__cpo5beginE,@object
	.size		_ZN40_INTERNAL_44b1221e_4_k_cu_62eedaf5_381714cuda3std3__45__cpo5beginE,(_ZN40_INTERNAL_44b1221e_4_k_cu_62eedaf5_381714cuda3std3__442_GLOBAL__N__44b1221e_4_k_cu_62eedaf5_381716ignoreE - _ZN40_INTERNAL_44b1221e_4_k_cu_62eedaf5_381714cuda3std3__45__cpo5beginE)
_ZN40_INTERNAL_44b1221e_4_k_cu_62eedaf5_381714cuda3std3__45__cpo5beginE:
	.zero		1
	.type		_ZN40_INTERNAL_44b1221e_4_k_cu_62eedaf5_381714cuda3std3__442_GLOBAL__N__44b1221e_4_k_cu_62eedaf5_381716ignoreE,@object
	.size		_ZN40_INTERNAL_44b1221e_4_k_cu_62eedaf5_381714cuda3std3__442_GLOBAL__N__44b1221e_4_k_cu_62eedaf5_381716ignoreE,(_ZN40_INTERNAL_44b1221e_4_k_cu_62eedaf5_381714cute7productE - _ZN40_INTERNAL_44b1221e_4_k_cu_62eedaf5_381714cuda3std3__442_GLOBAL__N__44b1221e_4_k_cu_62eedaf5_381716ignoreE)
_ZN40_INTERNAL_44b1221e_4_k_cu_62eedaf5_381714cuda3std3__442_GLOBAL__N__44b1221e_4_k_cu_62eedaf5_381716ignoreE:
	.zero		1
	.type		_ZN40_INTERNAL_44b1221e_4_k_cu_62eedaf5_381714cute7productE,@object
	.size		_ZN40_INTERNAL_44b1221e_4_k_cu_62eedaf5_381714cute7productE,(_ZN40_INTERNAL_44b1221e_4_k_cu_62eedaf5_381714cuda3std3__45__cpo3endE - _ZN40_INTERNAL_44b1221e_4_k_cu_62eedaf5_381714cute7productE)
_ZN40_INTERNAL_44b1221e_4_k_cu_62eedaf5_381714cute7productE:
	.zero		1
	.type		_ZN40_INTERNAL_44b1221e_4_k_cu_62eedaf5_381714cuda3std3__45__cpo3endE,@object
	.size		_ZN40_INTERNAL_44b1221e_4_k_cu_62eedaf5_381714cuda3std3__45__cpo3endE,(_ZN40_INTERNAL_44b1221e_4_k_cu_62eedaf5_381714cuda3std3__419piecewise_constructE - _ZN40_INTERNAL_44b1221e_4_k_cu_62eedaf5_381714cuda3std3__45__cpo3endE)
_ZN40_INTERNAL_44b1221e_4_k_cu_62eedaf5_381714cuda3std3__45__cpo3endE:
	.zero		1
	.type		_ZN40_INTERNAL_44b1221e_4_k_cu_62eedaf5_381714cuda3std3__419piecewise_constructE,@object
	.size		_ZN40_INTERNAL_44b1221e_4_k_cu_62eedaf5_381714cuda3std3__419piecewise_constructE,(_ZN40_INTERNAL_44b1221e_4_k_cu_62eedaf5_381714cuda3std3__45__cpo4cendE - _ZN40_INTERNAL_44b1221e_4_k_cu_62eedaf5_381714cuda3std3__419piecewise_constructE)
_ZN40_INTERNAL_44b1221e_4_k_cu_62eedaf5_381714cuda3std3__419piecewise_constructE:
	.zero		1
	.type		_ZN40_INTERNAL_44b1221e_4_k_cu_62eedaf5_381714cuda3std3__45__cpo4cendE,@object
	.size		_ZN40_INTERNAL_44b1221e_4_k_cu_62eedaf5_381714cuda3std3__45__cpo4cendE,(_ZN40_INTERNAL_44b1221e_4_k_cu_62eedaf5_381714cuda3std6ranges3__45__cpo4swapE - _ZN40_INTERNAL_44b1221e_4_k_cu_62eedaf5_381714cuda3std3__45__cpo4cendE)
_ZN40_INTERNAL_44b1221e_4_k_cu_62eedaf5_381714cuda3std3__45__cpo4cendE:
	.zero		1
	.type		_ZN40_INTERNAL_44b1221e_4_k_cu_62eedaf5_381714cuda3std6ranges3__45__cpo4swapE,@object
	.size		_ZN40_INTERNAL_44b1221e_4_k_cu_62eedaf5_381714cuda3std6ranges3__45__cpo4swapE,(.L_10 - _ZN40_INTERNAL_44b1221e_4_k_cu_62eedaf5_381714cuda3std6ranges3__45__cpo4swapE)
_ZN40_INTERNAL_44b1221e_4_k_cu_62eedaf5_381714cuda3std6ranges3__45__cpo4swapE:
	.zero		1
.L_10:


//--------------------- .nv.constant0._ZN7cutlass13device_kernelINS_4gemm6kernel13GemmUniversalIN4cute5tupleIJiiiiEEENS1_10collective13CollectiveMmaINS1_35MainloopSm100TmaUmmaWarpSpecializedILi2ELi2ELi4ENS5_IJNS4_1CILi4EEENSA_ILi2EEENSA_ILi1EEEEEEEENS5_IJNSA_ILi128EEENSA_ILi256EEESG_EEENS_10tfloat32_tENS5_IJlSD_lEEESJ_SK_NS4_8TiledMMAINS4_8MMA_AtomIJNS4_23SM100_MMA_TF32_2x1SM_SSISJ_SJ_fLi128ELi256ELNS4_4UMMA5MajorE0ELSP_0ELNSO_7ScaleInE0ELSQ_0EEEEEENS4_6LayoutINS5_IJSD_SD_SD_EEENS5_IJNSA_ILi0EEESV_SV_EEEEENS5_IJNS4_10UnderscoreESY_SY_EEEEENS4_28SM100_TMA_2SM_LOAD_MULTICASTENS4_14ComposedLayoutINS4_7SwizzleILi3ELi4ELi3EEENS4_18smem_ptr_flag_bitsILi32EEENST_INS5_IJNSA_ILi8EEENSA_ILi32EEEEEENS5_IJS18_SD_EEEEEEEvNS4_8identityES11_S1C_vS1D_EENS_8epilogue10collective18CollectiveEpilogueINS1F_23Sm100TmaWarpSpecializedILi4ELi2ELi16ELb1ELb0EEEJNS5_IJNSA_ILi64EEESH_SG_EEENS5_IJNST_IS1K_SD_EENST_INS5_IJNSA_ILi16EEESC_EEENS5_IJSD_SG_EEEEEEEESJ_SK_SJ_SK_NS1F_6fusion15FusionCallbacksIS1J_NS1S_17LinearCombinationISJ_fSJ_fLNS_15FloatRoundStyleE2EEES1L_S1R_JEEENS4_5SM1004TMEM4LOAD26SM100_TMEM_LOAD_32dp32b16xENS4_13SM90_TMA_LOADENS12_INS13_ILi2ELi4ELi3EEES16_NST_INS5_IJS17_S1N_EEENS5_IJS1N_SD_EEEEEEENS4_39AutoVectorizingCopyWithAssumedAlignmentILi128EEENS4_14SM90_TMA_STOREES27_S29_S29_EEEvvEEEEvNT_6ParamsE --------------------------
	.section	.nv.constant0._ZN7cutlass13device_kernelINS_4gemm6kernel13GemmUniversalIN4cute5tupleIJiiiiEEENS1_10collective13CollectiveMmaINS1_35MainloopSm100TmaUmmaWarpSpecializedILi2ELi2ELi4ENS5_IJNS4_1CILi4EEENSA_ILi2EEENSA_ILi1EEEEEEEENS5_IJNSA_ILi128EEENSA_ILi256EEESG_EEENS_10tfloat32_tENS5_IJlSD_lEEESJ_SK_NS4_8TiledMMAINS4_8MMA_AtomIJNS4_23SM100_MMA_TF32_2x1SM_SSISJ_SJ_fLi128ELi256ELNS4_4UMMA5MajorE0ELSP_0ELNSO_7ScaleInE0ELSQ_0EEEEEENS4_6LayoutINS5_IJSD_SD_SD_EEENS5_IJNSA_ILi0EEESV_SV_EEEEENS5_IJNS4_10UnderscoreESY_SY_EEEEENS4_28SM100_TMA_2SM_LOAD_MULTICASTENS4_14ComposedLayoutINS4_7SwizzleILi3ELi4ELi3EEENS4_18smem_ptr_flag_bitsILi32EEENST_INS5_IJNSA_ILi8EEENSA_ILi32EEEEEENS5_IJS18_SD_EEEEEEEvNS4_8identityES11_S1C_vS1D_EENS_8epilogue10collective18CollectiveEpilogueINS1F_23Sm100TmaWarpSpecializedILi4ELi2ELi16ELb1ELb0EEEJNS5_IJNSA_ILi64EEESH_SG_EEENS5_IJNST_IS1K_SD_EENST_INS5_IJNSA_ILi16EEESC_EEENS5_IJSD_SG_EEEEEEEESJ_SK_SJ_SK_NS1F_6fusion15FusionCallbacksIS1J_NS1S_17LinearCombinationISJ_fSJ_fLNS_15FloatRoundStyleE2EEES1L_S1R_JEEENS4_5SM1004TMEM4LOAD26SM100_TMEM_LOAD_32dp32b16xENS4_13SM90_TMA_LOADENS12_INS13_ILi2ELi4ELi3EEES16_NST_INS5_IJS17_S1N_EEENS5_IJS1N_SD_EEEEEEENS4_39AutoVectorizingCopyWithAssumedAlignmentILi128EEENS4_14SM90_TMA_STOREES27_S29_S29_EEEvvEEEEvNT_6ParamsE,"a",@progbits
	.sectionflags	@""
	.align	4
.nv.constant0._ZN7cutlass13device_kernelINS_4gemm6kernel13GemmUniversalIN4cute5tupleIJiiiiEEENS1_10collective13CollectiveMmaINS1_35MainloopSm100TmaUmmaWarpSpecializedILi2ELi2ELi4ENS5_IJNS4_1CILi4EEENSA_ILi2EEENSA_ILi1EEEEEEEENS5_IJNSA_ILi128EEENSA_ILi256EEESG_EEENS_10tfloat32_tENS5_IJlSD_lEEESJ_SK_NS4_8TiledMMAINS4_8MMA_AtomIJNS4_23SM100_MMA_TF32_2x1SM_SSISJ_SJ_fLi128ELi256ELNS4_4UMMA5MajorE0ELSP_0ELNSO_7ScaleInE0ELSQ_0EEEEEENS4_6LayoutINS5_IJSD_SD_SD_EEENS5_IJNSA_ILi0EEESV_SV_EEEEENS5_IJNS4_10UnderscoreESY_SY_EEEEENS4_28SM100_TMA_2SM_LOAD_MULTICASTENS4_14ComposedLayoutINS4_7SwizzleILi3ELi4ELi3EEENS4_18smem_ptr_flag_bitsILi32EEENST_INS5_IJNSA_ILi8EEENSA_ILi32EEEEEENS5_IJS18_SD_EEEEEEEvNS4_8identityES11_S1C_vS1D_EENS_8epilogue10collective18CollectiveEpilogueINS1F_23Sm100TmaWarpSpecializedILi4ELi2ELi16ELb1ELb0EEEJNS5_IJNSA_ILi64EEESH_SG_EEENS5_IJNST_IS1K_SD_EENST_INS5_IJNSA_ILi16EEESC_EEENS5_IJSD_SG_EEEEEEEESJ_SK_SJ_SK_NS1F_6fusion15FusionCallbacksIS1J_NS1S_17LinearCombinationISJ_fSJ_fLNS_15FloatRoundStyleE2EEES1L_S1R_JEEENS4_5SM1004TMEM4LOAD26SM100_TMEM_LOAD_32dp32b16xENS4_13SM90_TMA_LOADENS12_INS13_ILi2ELi4ELi3EEES16_NST_INS5_IJS17_S1N_EEENS5_IJS1N_SD_EEEEEEENS4_39AutoVectorizingCopyWithAssumedAlignmentILi128EEENS4_14SM90_TMA_STOREES27_S29_S29_EEEvvEEEEvNT_6ParamsE:
	.zero		2944


//--------------------- SYMBOLS --------------------------

	.type		.nv.reservedSmem.offset0,@object
	.size		.nv.reservedSmem.offset0,0x4
	.type		.nv.reservedSmem.cap,@object
	.size		.nv.reservedSmem.cap,0x4
	.type		__assertfail,@function
